	.target	sm_90a

	.elftype	@"ET_EXEC"


//--------------------- .note.nv.tkinfo           --------------------------
	.section	.note.nv.tkinfo,"",@"SHT_NOTE"
	.sectionflags	@"SHF_NOTE_NV_TKINFO"
	.tkinfo
        /*0018*/ 	.word	0x00000002
        /*0030*/ 	.string	""
        /*0030*/ 	.string	"ptxas"
        /*0030*/ 	.string	"Cuda compilation tools, release 13.0, V13.0.88"
        /*0030*/ 	.string	"Build cuda_13.0.r13.0/compiler.36424714_0"
        /*0030*/ 	.string	"-arch sm_90a -m 64 "



//--------------------- .note.nv.cuinfo           --------------------------
	.section	.note.nv.cuinfo,"",@"SHT_NOTE"
	.sectionflags	@"SHF_NOTE_NV_CUINFO"
        /*0018*/ 	.short	0x0002
        /*001a*/ 	.short	0x005a
        /*001c*/ 	.short	0x0082
	.zero		2


//--------------------- .nv.info                  --------------------------
	.section	.nv.info,"",@"SHT_CUDA_INFO"
	.align	4


	//----- nvinfo : EIATTR_REGCOUNT
	.align		4
        /*0000*/ 	.byte	0x04, 0x2f
        /*0002*/ 	.short	(.L_38 - .L_37)
	.align		4
.L_37:
        /*0004*/ 	.word	index@(_ZN2at6native60_GLOBAL__N__fdc43544_27_DistributionRandomKernel_cu_f88cee4443distribution_elementwise_grid_stride_kernelImLi2EZZZNS0_9templates4cuda21random_from_to_kernelIPNS_17CUDAGeneratorImplEEEvRNS_18TensorIteratorBaseEmlT_ENKUlvE_clEvENKUlvE_clEvEUlP24curandStatePhilox4_32_10E_ZNS1_27distribution_nullary_kernelIhm10ulonglong2S7_SF_ZZZS5_IS7_EvS9_mlSA_ENKSB_clEvENKSC_clEvEUlmE_EEvS9_T2_RKT3_T4_EUlimE_EEvlNS_15PhiloxCudaStateET1_SJ_)
        /*0008*/ 	.word	0x00000038


	//----- nvinfo : EIATTR_FRAME_SIZE
	.align		4
.L_38:
        /*000c*/ 	.byte	0x04, 0x11
        /*000e*/ 	.short	(.L_40 - .L_39)
	.align		4
.L_39:
        /*0010*/ 	.word	index@($__internal_159_$__cuda_sm20_rem_u64)
        /*0014*/ 	.word	0x00000000


	//----- nvinfo : EIATTR_FRAME_SIZE
	.align		4
.L_40:
        /*0018*/ 	.byte	0x04, 0x11
        /*001a*/ 	.short	(.L_42 - .L_41)
	.align		4
.L_41:
        /*001c*/ 	.word	index@($__internal_158_$__cuda_sm20_div_s64)
        /*0020*/ 	.word	0x00000000


	//----- nvinfo : EIATTR_FRAME_SIZE
	.align		4
.L_42:
        /*0024*/ 	.byte	0x04, 0x11
        /*0026*/ 	.short	(.L_44 - .L_43)
	.align		4
.L_43:
        /*0028*/ 	.word	index@(_ZN2at6native60_GLOBAL__N__fdc43544_27_DistributionRandomKernel_cu_f88cee4443distribution_elementwise_grid_stride_kernelImLi2EZZZNS0_9templates4cuda21random_from_to_kernelIPNS_17CUDAGeneratorImplEEEvRNS_18TensorIteratorBaseEmlT_ENKUlvE_clEvENKUlvE_clEvEUlP24curandStatePhilox4_32_10E_ZNS1_27distribution_nullary_kernelIhm10ulonglong2S7_SF_ZZZS5_IS7_EvS9_mlSA_ENKSB_clEvENKSC_clEvEUlmE_EEvS9_T2_RKT3_T4_EUlimE_EEvlNS_15PhiloxCudaStateET1_SJ_)
        /*002c*/ 	.word	0x00000000


	//----- nvinfo : EIATTR_REGCOUNT
	.align		4
.L_44:
        /*0030*/ 	.byte	0x04, 0x2f
        /*0032*/ 	.short	(.L_46 - .L_45)
	.align		4
.L_45:
        /*0034*/ 	.word	index@(_ZN2at6native60_GLOBAL__N__fdc43544_27_DistributionRandomKernel_cu_f88cee4443distribution_elementwise_grid_stride_kernelImLi2EZZZNS0_9templates4cuda21random_from_to_kernelIPNS_17CUDAGeneratorImplEEEvRNS_18TensorIteratorBaseEmlT_ENKUlvE_clEvENKUlvE_clEvEUlP24curandStatePhilox4_32_10E_ZNS1_27distribution_nullary_kernelIhm10ulonglong2S7_SF_ZZZS5_IS7_EvS9_mlSA_ENKSB_clEvENKSC_clEvEUlmE_EEvS9_T2_RKT3_T4_EUlimE0_EEvlNS_15PhiloxCudaStateET1_SJ_)
        /*0038*/ 	.word	0x00000030


	//----- nvinfo : EIATTR_FRAME_SIZE
	.align		4
.L_46:
        /*003c*/ 	.byte	0x04, 0x11
        /*003e*/ 	.short	(.L_48 - .L_47)
	.align		4
.L_47:
        /*0040*/ 	.word	index@($__internal_157_$__cuda_sm20_rem_u64)
        /*0044*/ 	.word	0x00000000


	//----- nvinfo : EIATTR_FRAME_SIZE
	.align		4
.L_48:
        /*0048*/ 	.byte	0x04, 0x11
        /*004a*/ 	.short	(.L_50 - .L_49)
	.align		4
.L_49:
        /*004c*/ 	.word	index@($__internal_156_$__cuda_sm20_div_s64)
        /*0050*/ 	.word	0x00000000


	//----- nvinfo : EIATTR_FRAME_SIZE
	.align		4
.L_50:
        /*0054*/ 	.byte	0x04, 0x11
        /*0056*/ 	.short	(.L_52 - .L_51)
	.align		4
.L_51:
        /*0058*/ 	.word	index@(_ZN2at6native60_GLOBAL__N__fdc43544_27_DistributionRandomKernel_cu_f88cee4443distribution_elementwise_grid_stride_kernelImLi2EZZZNS0_9templates4cuda21random_from_to_kernelIPNS_17CUDAGeneratorImplEEEvRNS_18TensorIteratorBaseEmlT_ENKUlvE_clEvENKUlvE_clEvEUlP24curandStatePhilox4_32_10E_ZNS1_27distribution_nullary_kernelIhm10ulonglong2S7_SF_ZZZS5_IS7_EvS9_mlSA_ENKSB_clEvENKSC_clEvEUlmE_EEvS9_T2_RKT3_T4_EUlimE0_EEvlNS_15PhiloxCudaStateET1_SJ_)
        /*005c*/ 	.word	0x00000000


	//----- nvinfo : EIATTR_REGCOUNT
	.align		4
.L_52:
        /*0060*/ 	.byte	0x04, 0x2f
        /*0062*/ 	.short	(.L_54 - .L_53)
	.align		4
.L_53:
        /*0064*/ 	.word	index@(_ZN2at6native60_GLOBAL__N__fdc43544_27_DistributionRandomKernel_cu_f88cee4443distribution_elementwise_grid_stride_kernelIjLi4EZZZNS0_9templates4cuda21random_from_to_kernelIPNS_17CUDAGeneratorImplEEEvRNS_18TensorIteratorBaseEmlT_ENKUlvE_clEvENKUlvE_clEvEUlP24curandStatePhilox4_32_10E0_ZNS1_27distribution_nullary_kernelIhj5uint4S7_SF_ZZZS5_IS7_EvS9_mlSA_ENKSB_clEvENKSC_clEvEUljE_EEvS9_T2_RKT3_T4_EUlijE_EEvlNS_15PhiloxCudaStateET1_SJ_)
        /*0068*/ 	.word	0x00000038


	//----- nvinfo : EIATTR_FRAME_SIZE
	.align		4
.L_54:
        /*006c*/ 	.byte	0x04, 0x11
        /*006e*/ 	.short	(.L_56 - .L_55)
	.align		4
.L_55:
        /*0070*/ 	.word	index@($__internal_155_$__cuda_sm20_rem_u64)
        /*0074*/ 	.word	0x00000000


	//----- nvinfo : EIATTR_FRAME_SIZE
	.align		4
.L_56:
        /*0078*/ 	.byte	0x04, 0x11
        /*007a*/ 	.short	(.L_58 - .L_57)
	.align		4
.L_57:
        /*007c*/ 	.word	index@($__internal_154_$__cuda_sm20_div_s64)
        /*0080*/ 	.word	0x00000000


	//----- nvinfo : EIATTR_FRAME_SIZE
	.align		4
.L_58:
        /*0084*/ 	.byte	0x04, 0x11
        /*0086*/ 	.short	(.L_60 - .L_59)
	.align		4
.L_59:
        /*0088*/ 	.word	index@(_ZN2at6native60_GLOBAL__N__fdc43544_27_DistributionRandomKernel_cu_f88cee4443distribution_elementwise_grid_stride_kernelIjLi4EZZZNS0_9templates4cuda21random_from_to_kernelIPNS_17CUDAGeneratorImplEEEvRNS_18TensorIteratorBaseEmlT_ENKUlvE_clEvENKUlvE_clEvEUlP24curandStatePhilox4_32_10E0_ZNS1_27distribution_nullary_kernelIhj5uint4S7_SF_ZZZS5_IS7_EvS9_mlSA_ENKSB_clEvENKSC_clEvEUljE_EEvS9_T2_RKT3_T4_EUlijE_EEvlNS_15PhiloxCudaStateET1_SJ_)
        /*008c*/ 	.word	0x00000000


	//----- nvinfo : EIATTR_REGCOUNT
	.align		4
.L_60:
        /*0090*/ 	.byte	0x04, 0x2f
        /*0092*/ 	.short	(.L_62 - .L_61)
	.align		4
.L_61:
        /*0094*/ 	.word	index@(_ZN2at6native60_GLOBAL__N__fdc43544_27_DistributionRandomKernel_cu_f88cee4443distribution_elementwise_grid_stride_kernelIjLi4EZZZNS0_9templates4cuda21random_from_to_kernelIPNS_17CUDAGeneratorImplEEEvRNS_18TensorIteratorBaseEmlT_ENKUlvE_clEvENKUlvE_clEvEUlP24curandStatePhilox4_32_10E0_ZNS1_27distribution_nullary_kernelIhj5uint4S7_SF_ZZZS5_IS7_EvS9_mlSA_ENKSB_clEvENKSC_clEvEUljE_EEvS9_T2_RKT3_T4_EUlijE0_EEvlNS_15PhiloxCudaStateET1_SJ_)
        /*0098*/ 	.word	0x00000032


	//----- nvinfo : EIATTR_FRAME_SIZE
	.align		4
.L_62:
        /*009c*/ 	.byte	0x04, 0x11
        /*009e*/ 	.short	(.L_64 - .L_63)
	.align		4
.L_63:
        /*00a0*/ 	.word	index@($__internal_153_$__cuda_sm20_rem_u64)
        /*00a4*/ 	.word	0x00000000


	//----- nvinfo : EIATTR_FRAME_SIZE
	.align		4
.L_64:
        /*00a8*/ 	.byte	0x04, 0x11
        /*00aa*/ 	.short	(.L_66 - .L_65)
	.align		4
.L_65:
        /*00ac*/ 	.word	index@($__internal_152_$__cuda_sm20_div_s64)
        /*00b0*/ 	.word	0x00000000


	//----- nvinfo : EIATTR_FRAME_SIZE
	.align		4
.L_66:
        /*00b4*/ 	.byte	0x04, 0x11
        /*00b6*/ 	.short	(.L_68 - .L_67)
	.align		4
.L_67:
        /*00b8*/ 	.word	index@(_ZN2at6native60_GLOBAL__N__fdc43544_27_DistributionRandomKernel_cu_f88cee4443distribution_elementwise_grid_stride_kernelIjLi4EZZZNS0_9templates4cuda21random_from_to_kernelIPNS_17CUDAGeneratorImplEEEvRNS_18TensorIteratorBaseEmlT_ENKUlvE_clEvENKUlvE_clEvEUlP24curandStatePhilox4_32_10E0_ZNS1_27distribution_nullary_kernelIhj5uint4S7_SF_ZZZS5_IS7_EvS9_mlSA_ENKSB_clEvENKSC_clEvEUljE_EEvS9_T2_RKT3_T4_EUlijE0_EEvlNS_15PhiloxCudaStateET1_SJ_)
        /*00bc*/ 	.word	0x00000000


	//----- nvinfo : EIATTR_REGCOUNT
	.align		4
.L_68:
        /*00c0*/ 	.byte	0x04, 0x2f
        /*00c2*/ 	.short	(.L_70 - .L_69)
	.align		4
.L_69:
        /*00c4*/ 	.word	index@(_ZN2at6native60_GLOBAL__N__fdc43544_27_DistributionRandomKernel_cu_f88cee4443distribution_elementwise_grid_stride_kernelImLi2EZZZNS0_9templates4cuda21random_from_to_kernelIPNS_17CUDAGeneratorImplEEEvRNS_18TensorIteratorBaseEmlT_ENKUlvE_clEvENKUlvE0_clEvEUlP24curandStatePhilox4_32_10E_ZNS1_27distribution_nullary_kernelIam10ulonglong2S7_SF_ZZZS5_IS7_EvS9_mlSA_ENKSB_clEvENKSC_clEvEUlmE_EEvS9_T2_RKT3_T4_EUlimE_EEvlNS_15PhiloxCudaStateET1_SJ_)
        /*00c8*/ 	.word	0x00000038


	//----- nvinfo : EIATTR_FRAME_SIZE
	.align		4
.L_70:
        /*00cc*/ 	.byte	0x04, 0x11
        /*00ce*/ 	.short	(.L_72 - .L_71)
	.align		4
.L_71:
        /*00d0*/ 	.word	index@($__internal_151_$__cuda_sm20_rem_u64)
        /*00d4*/ 	.word	0x00000000


	//----- nvinfo : EIATTR_FRAME_SIZE
	.align		4
.L_72:
        /*00d8*/ 	.byte	0x04, 0x11
        /*00da*/ 	.short	(.L_74 - .L_73)
	.align		4
.L_73:
        /*00dc*/ 	.word	index@($__internal_150_$__cuda_sm20_div_s64)
        /*00e0*/ 	.word	0x00000000


	//----- nvinfo : EIATTR_FRAME_SIZE
	.align		4
.L_74:
        /*00e4*/ 	.byte	0x04, 0x11
        /*00e6*/ 	.short	(.L_76 - .L_75)
	.align		4
.L_75:
        /*00e8*/ 	.word	index@(_ZN2at6native60_GLOBAL__N__fdc43544_27_DistributionRandomKernel_cu_f88cee4443distribution_elementwise_grid_stride_kernelImLi2EZZZNS0_9templates4cuda21random_from_to_kernelIPNS_17CUDAGeneratorImplEEEvRNS_18TensorIteratorBaseEmlT_ENKUlvE_clEvENKUlvE0_clEvEUlP24curandStatePhilox4_32_10E_ZNS1_27distribution_nullary_kernelIam10ulonglong2S7_SF_ZZZS5_IS7_EvS9_mlSA_ENKSB_clEvENKSC_clEvEUlmE_EEvS9_T2_RKT3_T4_EUlimE_EEvlNS_15PhiloxCudaStateET1_SJ_)
        /*00ec*/ 	.word	0x00000000


	//----- nvinfo : EIATTR_REGCOUNT
	.align		4
.L_76:
        /*00f0*/ 	.byte	0x04, 0x2f
        /*00f2*/ 	.short	(.L_78 - .L_77)
	.align		4
.L_77:
        /*00f4*/ 	.word	index@(_ZN2at6native60_GLOBAL__N__fdc43544_27_DistributionRandomKernel_cu_f88cee4443distribution_elementwise_grid_stride_kernelImLi2EZZZNS0_9templates4cuda21random_from_to_kernelIPNS_17CUDAGeneratorImplEEEvRNS_18TensorIteratorBaseEmlT_ENKUlvE_clEvENKUlvE0_clEvEUlP24curandStatePhilox4_32_10E_ZNS1_27distribution_nullary_kernelIam10ulonglong2S7_SF_ZZZS5_IS7_EvS9_mlSA_ENKSB_clEvENKSC_clEvEUlmE_EEvS9_T2_RKT3_T4_EUlimE0_EEvlNS_15PhiloxCudaStateET1_SJ_)
        /*00f8*/ 	.word	0x00000030


	//----- nvinfo : EIATTR_FRAME_SIZE
	.align		4
.L_78:
        /*00fc*/ 	.byte	0x04, 0x11
        /*00fe*/ 	.short	(.L_80 - .L_79)
	.align		4
.L_79:
        /*0100*/ 	.word	index@($__internal_149_$__cuda_sm20_rem_u64)
        /*0104*/ 	.word	0x00000000


	//----- nvinfo : EIATTR_FRAME_SIZE
	.align		4
.L_80:
        /*0108*/ 	.byte	0x04, 0x11
        /*010a*/ 	.short	(.L_82 - .L_81)
	.align		4
.L_81:
        /*010c*/ 	.word	index@($__internal_148_$__cuda_sm20_div_s64)
        /*0110*/ 	.word	0x00000000


	//----- nvinfo : EIATTR_FRAME_SIZE
	.align		4
.L_82:
        /*0114*/ 	.byte	0x04, 0x11
        /*0116*/ 	.short	(.L_84 - .L_83)
	.align		4
.L_83:
        /*0118*/ 	.word	index@(_ZN2at6native60_GLOBAL__N__fdc43544_27_DistributionRandomKernel_cu_f88cee4443distribution_elementwise_grid_stride_kernelImLi2EZZZNS0_9templates4cuda21random_from_to_kernelIPNS_17CUDAGeneratorImplEEEvRNS_18TensorIteratorBaseEmlT_ENKUlvE_clEvENKUlvE0_clEvEUlP24curandStatePhilox4_32_10E_ZNS1_27distribution_nullary_kernelIam10ulonglong2S7_SF_ZZZS5_IS7_EvS9_mlSA_ENKSB_clEvENKSC_clEvEUlmE_EEvS9_T2_RKT3_T4_EUlimE0_EEvlNS_15PhiloxCudaStateET1_SJ_)
        /*011c*/ 	.word	0x00000000


	//----- nvinfo : EIATTR_REGCOUNT
	.align		4
.L_84:
        /*0120*/ 	.byte	0x04, 0x2f
        /*0122*/ 	.short	(.L_86 - .L_85)
	.align		4
.L_85:
        /*0124*/ 	.word	index@(_ZN2at6native60_GLOBAL__N__fdc43544_27_DistributionRandomKernel_cu_f88cee4443distribution_elementwise_grid_stride_kernelIjLi4EZZZNS0_9templates4cuda21random_from_to_kernelIPNS_17CUDAGeneratorImplEEEvRNS_18TensorIteratorBaseEmlT_ENKUlvE_clEvENKUlvE0_clEvEUlP24curandStatePhilox4_32_10E0_ZNS1_27distribution_nullary_kernelIaj5uint4S7_SF_ZZZS5_IS7_EvS9_mlSA_ENKSB_clEvENKSC_clEvEUljE_EEvS9_T2_RKT3_T4_EUlijE_EEvlNS_15PhiloxCudaStateET1_SJ_)
        /*0128*/ 	.word	0x00000038


	//----- nvinfo : EIATTR_FRAME_SIZE
	.align		4
.L_86:
        /*012c*/ 	.byte	0x04, 0x11
        /*012e*/ 	.short	(.L_88 - .L_87)
	.align		4
.L_87:
        /*0130*/ 	.word	index@($__internal_147_$__cuda_sm20_rem_u64)
        /*0134*/ 	.word	0x00000000


	//----- nvinfo : EIATTR_FRAME_SIZE
	.align		4
.L_88:
        /*0138*/ 	.byte	0x04, 0x11
        /*013a*/ 	.short	(.L_90 - .L_89)
	.align		4
.L_89:
        /*013c*/ 	.word	index@($__internal_146_$__cuda_sm20_div_s64)
        /*0140*/ 	.word	0x00000000


	//----- nvinfo : EIATTR_FRAME_SIZE
	.align		4
.L_90:
        /*0144*/ 	.byte	0x04, 0x11
        /*0146*/ 	.short	(.L_92 - .L_91)
	.align		4
.L_91:
        /*0148*/ 	.word	index@(_ZN2at6native60_GLOBAL__N__fdc43544_27_DistributionRandomKernel_cu_f88cee4443distribution_elementwise_grid_stride_kernelIjLi4EZZZNS0_9templates4cuda21random_from_to_kernelIPNS_17CUDAGeneratorImplEEEvRNS_18TensorIteratorBaseEmlT_ENKUlvE_clEvENKUlvE0_clEvEUlP24curandStatePhilox4_32_10E0_ZNS1_27distribution_nullary_kernelIaj5uint4S7_SF_ZZZS5_IS7_EvS9_mlSA_ENKSB_clEvENKSC_clEvEUljE_EEvS9_T2_RKT3_T4_EUlijE_EEvlNS_15PhiloxCudaStateET1_SJ_)
        /*014c*/ 	.word	0x00000000


	//----- nvinfo : EIATTR_REGCOUNT
	.align		4
.L_92:
        /*0150*/ 	.byte	0x04, 0x2f
        /*0152*/ 	.short	(.L_94 - .L_93)
	.align		4
.L_93:
        /*0154*/ 	.word	index@(_ZN2at6native60_GLOBAL__N__fdc43544_27_DistributionRandomKernel_cu_f88cee4443distribution_elementwise_grid_stride_kernelIjLi4EZZZNS0_9templates4cuda21random_from_to_kernelIPNS_17CUDAGeneratorImplEEEvRNS_18TensorIteratorBaseEmlT_ENKUlvE_clEvENKUlvE0_clEvEUlP24curandStatePhilox4_32_10E0_ZNS1_27distribution_nullary_kernelIaj5uint4S7_SF_ZZZS5_IS7_EvS9_mlSA_ENKSB_clEvENKSC_clEvEUljE_EEvS9_T2_RKT3_T4_EUlijE0_EEvlNS_15PhiloxCudaStateET1_SJ_)
        /*0158*/ 	.word	0x00000032


	//----- nvinfo : EIATTR_FRAME_SIZE
	.align		4
.L_94:
        /*015c*/ 	.byte	0x04, 0x11
        /*015e*/ 	.short	(.L_96 - .L_95)
	.align		4
.L_95:
        /*0160*/ 	.word	index@($__internal_145_$__cuda_sm20_rem_u64)
        /*0164*/ 	.word	0x00000000


	//----- nvinfo : EIATTR_FRAME_SIZE
	.align		4
.L_96:
        /*0168*/ 	.byte	0x04, 0x11
        /*016a*/ 	.short	(.L_98 - .L_97)
	.align		4
.L_97:
        /*016c*/ 	.word	index@($__internal_144_$__cuda_sm20_div_s64)
        /*0170*/ 	.word	0x00000000


	//----- nvinfo : EIATTR_FRAME_SIZE
	.align		4
.L_98:
        /*0174*/ 	.byte	0x04, 0x11
        /*0176*/ 	.short	(.L_100 - .L_99)
	.align		4
.L_99:
        /*0178*/ 	.word	index@(_ZN2at6native60_GLOBAL__N__fdc43544_27_DistributionRandomKernel_cu_f88cee4443distribution_elementwise_grid_stride_kernelIjLi4EZZZNS0_9templates4cuda21random_from_to_kernelIPNS_17CUDAGeneratorImplEEEvRNS_18TensorIteratorBaseEmlT_ENKUlvE_clEvENKUlvE0_clEvEUlP24curandStatePhilox4_32_10E0_ZNS1_27distribution_nullary_kernelIaj5uint4S7_SF_ZZZS5_IS7_EvS9_mlSA_ENKSB_clEvENKSC_clEvEUljE_EEvS9_T2_RKT3_T4_EUlijE0_EEvlNS_15PhiloxCudaStateET1_SJ_)
        /*017c*/ 	.word	0x00000000


	//----- nvinfo : EIATTR_REGCOUNT
	.align		4
.L_100:
        /*0180*/ 	.byte	0x04, 0x2f
        /*0182*/ 	.short	(.L_102 - .L_101)
	.align		4
.L_101:
        /*0184*/ 	.word	index@(_ZN2at6native60_GLOBAL__N__fdc43544_27_DistributionRandomKernel_cu_f88cee4443distribution_elementwise_grid_stride_kernelImLi2EZZZNS0_9templates4cuda21random_from_to_kernelIPNS_17CUDAGeneratorImplEEEvRNS_18TensorIteratorBaseEmlT_ENKUlvE_clEvENKUlvE1_clEvEUlP24curandStatePhilox4_32_10E_ZNS1_27distribution_nullary_kernelIim10ulonglong2S7_SF_ZZZS5_IS7_EvS9_mlSA_ENKSB_clEvENKSC_clEvEUlmE_EEvS9_T2_RKT3_T4_EUlimE_EEvlNS_15PhiloxCudaStateET1_SJ_)
        /*0188*/ 	.word	0x00000038


	//----- nvinfo : EIATTR_FRAME_SIZE
	.align		4
.L_102:
        /*018c*/ 	.byte	0x04, 0x11
        /*018e*/ 	.short	(.L_104 - .L_103)
	.align		4
.L_103:
        /*0190*/ 	.word	index@($__internal_143_$__cuda_sm20_rem_u64)
        /*0194*/ 	.word	0x00000000


	//----- nvinfo : EIATTR_FRAME_SIZE
	.align		4
.L_104:
        /*0198*/ 	.byte	0x04, 0x11
        /*019a*/ 	.short	(.L_106 - .L_105)
	.align		4
.L_105:
        /*019c*/ 	.word	index@($__internal_142_$__cuda_sm20_div_s64)
        /*01a0*/ 	.word	0x00000000


	//----- nvinfo : EIATTR_FRAME_SIZE
	.align		4
.L_106:
        /*01a4*/ 	.byte	0x04, 0x11
        /*01a6*/ 	.short	(.L_108 - .L_107)
	.align		4
.L_107:
        /*01a8*/ 	.word	index@(_ZN2at6native60_GLOBAL__N__fdc43544_27_DistributionRandomKernel_cu_f88cee4443distribution_elementwise_grid_stride_kernelImLi2EZZZNS0_9templates4cuda21random_from_to_kernelIPNS_17CUDAGeneratorImplEEEvRNS_18TensorIteratorBaseEmlT_ENKUlvE_clEvENKUlvE1_clEvEUlP24curandStatePhilox4_32_10E_ZNS1_27distribution_nullary_kernelIim10ulonglong2S7_SF_ZZZS5_IS7_EvS9_mlSA_ENKSB_clEvENKSC_clEvEUlmE_EEvS9_T2_RKT3_T4_EUlimE_EEvlNS_15PhiloxCudaStateET1_SJ_)
        /*01ac*/ 	.word	0x00000000


	//----- nvinfo : EIATTR_REGCOUNT
	.align		4
.L_108:
        /*01b0*/ 	.byte	0x04, 0x2f
        /*01b2*/ 	.short	(.L_110 - .L_109)
	.align		4
.L_109:
        /*01b4*/ 	.word	index@(_ZN2at6native60_GLOBAL__N__fdc43544_27_DistributionRandomKernel_cu_f88cee4443distribution_elementwise_grid_stride_kernelImLi2EZZZNS0_9templates4cuda21random_from_to_kernelIPNS_17CUDAGeneratorImplEEEvRNS_18TensorIteratorBaseEmlT_ENKUlvE_clEvENKUlvE1_clEvEUlP24curandStatePhilox4_32_10E_ZNS1_27distribution_nullary_kernelIim10ulonglong2S7_SF_ZZZS5_IS7_EvS9_mlSA_ENKSB_clEvENKSC_clEvEUlmE_EEvS9_T2_RKT3_T4_EUlimE0_EEvlNS_15PhiloxCudaStateET1_SJ_)
        /*01b8*/ 	.word	0x00000030


	//----- nvinfo : EIATTR_FRAME_SIZE
	.align		4
.L_110:
        /*01bc*/ 	.byte	0x04, 0x11
        /*01be*/ 	.short	(.L_112 - .L_111)
	.align		4
.L_111:
        /*01c0*/ 	.word	index@($__internal_141_$__cuda_sm20_rem_u64)
        /*01c4*/ 	.word	0x00000000


	//----- nvinfo : EIATTR_FRAME_SIZE
	.align		4
.L_112:
        /*01c8*/ 	.byte	0x04, 0x11
        /*01ca*/ 	.short	(.L_114 - .L_113)
	.align		4
.L_113:
        /*01cc*/ 	.word	index@($__internal_140_$__cuda_sm20_div_s64)
        /*01d0*/ 	.word	0x00000000


	//----- nvinfo : EIATTR_FRAME_SIZE
	.align		4
.L_114:
        /*01d4*/ 	.byte	0x04, 0x11
        /*01d6*/ 	.short	(.L_116 - .L_115)
	.align		4
.L_115:
        /*01d8*/ 	.word	index@(_ZN2at6native60_GLOBAL__N__fdc43544_27_DistributionRandomKernel_cu_f88cee4443distribution_elementwise_grid_stride_kernelImLi2EZZZNS0_9templates4cuda21random_from_to_kernelIPNS_17CUDAGeneratorImplEEEvRNS_18TensorIteratorBaseEmlT_ENKUlvE_clEvENKUlvE1_clEvEUlP24curandStatePhilox4_32_10E_ZNS1_27distribution_nullary_kernelIim10ulonglong2S7_SF_ZZZS5_IS7_EvS9_mlSA_ENKSB_clEvENKSC_clEvEUlmE_EEvS9_T2_RKT3_T4_EUlimE0_EEvlNS_15PhiloxCudaStateET1_SJ_)
        /*01dc*/ 	.word	0x00000000


	//----- nvinfo : EIATTR_REGCOUNT
	.align		4
.L_116:
        /*01e0*/ 	.byte	0x04, 0x2f
        /*01e2*/ 	.short	(.L_118 - .L_117)
	.align		4
.L_117:
        /*01e4*/ 	.word	index@(_ZN2at6native60_GLOBAL__N__fdc43544_27_DistributionRandomKernel_cu_f88cee4443distribution_elementwise_grid_stride_kernelIjLi4EZZZNS0_9templates4cuda21random_from_to_kernelIPNS_17CUDAGeneratorImplEEEvRNS_18TensorIteratorBaseEmlT_ENKUlvE_clEvENKUlvE1_clEvEUlP24curandStatePhilox4_32_10E0_ZNS1_27distribution_nullary_kernelIij5uint4S7_SF_ZZZS5_IS7_EvS9_mlSA_ENKSB_clEvENKSC_clEvEUljE_EEvS9_T2_RKT3_T4_EUlijE_EEvlNS_15PhiloxCudaStateET1_SJ_)
        /*01e8*/ 	.word	0x00000038


	//----- nvinfo : EIATTR_FRAME_SIZE
	.align		4
.L_118:
        /*01ec*/ 	.byte	0x04, 0x11
        /*01ee*/ 	.short	(.L_120 - .L_119)
	.align		4
.L_119:
        /*01f0*/ 	.word	index@($__internal_139_$__cuda_sm20_rem_u64)
        /*01f4*/ 	.word	0x00000000


	//----- nvinfo : EIATTR_FRAME_SIZE
	.align		4
.L_120:
        /*01f8*/ 	.byte	0x04, 0x11
        /*01fa*/ 	.short	(.L_122 - .L_121)
	.align		4
.L_121:
        /*01fc*/ 	.word	index@($__internal_138_$__cuda_sm20_div_s64)
        /*0200*/ 	.word	0x00000000


	//----- nvinfo : EIATTR_FRAME_SIZE
	.align		4
.L_122:
        /*0204*/ 	.byte	0x04, 0x11
        /*0206*/ 	.short	(.L_124 - .L_123)
	.align		4
.L_123:
        /*0208*/ 	.word	index@(_ZN2at6native60_GLOBAL__N__fdc43544_27_DistributionRandomKernel_cu_f88cee4443distribution_elementwise_grid_stride_kernelIjLi4EZZZNS0_9templates4cuda21random_from_to_kernelIPNS_17CUDAGeneratorImplEEEvRNS_18TensorIteratorBaseEmlT_ENKUlvE_clEvENKUlvE1_clEvEUlP24curandStatePhilox4_32_10E0_ZNS1_27distribution_nullary_kernelIij5uint4S7_SF_ZZZS5_IS7_EvS9_mlSA_ENKSB_clEvENKSC_clEvEUljE_EEvS9_T2_RKT3_T4_EUlijE_EEvlNS_15PhiloxCudaStateET1_SJ_)
        /*020c*/ 	.word	0x00000000


	//----- nvinfo : EIATTR_REGCOUNT
	.align		4
.L_124:
        /*0210*/ 	.byte	0x04, 0x2f
        /*0212*/ 	.short	(.L_126 - .L_125)
	.align		4
.L_125:
        /*0214*/ 	.word	index@(_ZN2at6native60_GLOBAL__N__fdc43544_27_DistributionRandomKernel_cu_f88cee4443distribution_elementwise_grid_stride_kernelIjLi4EZZZNS0_9templates4cuda21random_from_to_kernelIPNS_17CUDAGeneratorImplEEEvRNS_18TensorIteratorBaseEmlT_ENKUlvE_clEvENKUlvE1_clEvEUlP24curandStatePhilox4_32_10E0_ZNS1_27distribution_nullary_kernelIij5uint4S7_SF_ZZZS5_IS7_EvS9_mlSA_ENKSB_clEvENKSC_clEvEUljE_EEvS9_T2_RKT3_T4_EUlijE0_EEvlNS_15PhiloxCudaStateET1_SJ_)
        /*0218*/ 	.word	0x00000032


	//----- nvinfo : EIATTR_FRAME_SIZE
	.align		4
.L_126:
        /*021c*/ 	.byte	0x04, 0x11
        /*021e*/ 	.short	(.L_128 - .L_127)
	.align		4
.L_127:
        /*0220*/ 	.word	index@($__internal_137_$__cuda_sm20_rem_u64)
        /*0224*/ 	.word	0x00000000


	//----- nvinfo : EIATTR_FRAME_SIZE
	.align		4
.L_128:
        /*0228*/ 	.byte	0x04, 0x11
        /*022a*/ 	.short	(.L_130 - .L_129)
	.align		4
.L_129:
        /*022c*/ 	.word	index@($__internal_136_$__cuda_sm20_div_s64)
        /*0230*/ 	.word	0x00000000


	//----- nvinfo : EIATTR_FRAME_SIZE
	.align		4
.L_130:
        /*0234*/ 	.byte	0x04, 0x11
        /*0236*/ 	.short	(.L_132 - .L_131)
	.align		4
.L_131:
        /*0238*/ 	.word	index@(_ZN2at6native60_GLOBAL__N__fdc43544_27_DistributionRandomKernel_cu_f88cee4443distribution_elementwise_grid_stride_kernelIjLi4EZZZNS0_9templates4cuda21random_from_to_kernelIPNS_17CUDAGeneratorImplEEEvRNS_18TensorIteratorBaseEmlT_ENKUlvE_clEvENKUlvE1_clEvEUlP24curandStatePhilox4_32_10E0_ZNS1_27distribution_nullary_kernelIij5uint4S7_SF_ZZZS5_IS7_EvS9_mlSA_ENKSB_clEvENKSC_clEvEUljE_EEvS9_T2_RKT3_T4_EUlijE0_EEvlNS_15PhiloxCudaStateET1_SJ_)
        /*023c*/ 	.word	0x00000000


	//----- nvinfo : EIATTR_REGCOUNT
	.align		4
.L_132:
        /*0240*/ 	.byte	0x04, 0x2f
        /*0242*/ 	.short	(.L_134 - .L_133)
	.align		4
.L_133:
        /*0244*/ 	.word	index@(_ZN2at6native60_GLOBAL__N__fdc43544_27_DistributionRandomKernel_cu_f88cee4443distribution_elementwise_grid_stride_kernelImLi2EZZZNS0_9templates4cuda21random_from_to_kernelIPNS_17CUDAGeneratorImplEEEvRNS_18TensorIteratorBaseEmlT_ENKUlvE_clEvENKUlvE2_clEvEUlP24curandStatePhilox4_32_10E_ZNS1_27distribution_nullary_kernelIlm10ulonglong2S7_SF_ZZZS5_IS7_EvS9_mlSA_ENKSB_clEvENKSC_clEvEUlmE_EEvS9_T2_RKT3_T4_EUlimE_EEvlNS_15PhiloxCudaStateET1_SJ_)
        /*0248*/ 	.word	0x00000038


	//----- nvinfo : EIATTR_FRAME_SIZE
	.align		4
.L_134:
        /*024c*/ 	.byte	0x04, 0x11
        /*024e*/ 	.short	(.L_136 - .L_135)
	.align		4
.L_135:
        /*0250*/ 	.word	index@($__internal_135_$__cuda_sm20_rem_u64)
        /*0254*/ 	.word	0x00000000


	//----- nvinfo : EIATTR_FRAME_SIZE
	.align		4
.L_136:
        /*0258*/ 	.byte	0x04, 0x11
        /*025a*/ 	.short	(.L_138 - .L_137)
	.align		4
.L_137:
        /*025c*/ 	.word	index@($__internal_134_$__cuda_sm20_div_s64)
        /*0260*/ 	.word	0x00000000


	//----- nvinfo : EIATTR_FRAME_SIZE
	.align		4
.L_138:
        /*0264*/ 	.byte	0x04, 0x11
        /*0266*/ 	.short	(.L_140 - .L_139)
	.align		4
.L_139:
        /*0268*/ 	.word	index@(_ZN2at6native60_GLOBAL__N__fdc43544_27_DistributionRandomKernel_cu_f88cee4443distribution_elementwise_grid_stride_kernelImLi2EZZZNS0_9templates4cuda21random_from_to_kernelIPNS_17CUDAGeneratorImplEEEvRNS_18TensorIteratorBaseEmlT_ENKUlvE_clEvENKUlvE2_clEvEUlP24curandStatePhilox4_32_10E_ZNS1_27distribution_nullary_kernelIlm10ulonglong2S7_SF_ZZZS5_IS7_EvS9_mlSA_ENKSB_clEvENKSC_clEvEUlmE_EEvS9_T2_RKT3_T4_EUlimE_EEvlNS_15PhiloxCudaStateET1_SJ_)
        /*026c*/ 	.word	0x00000000


	//----- nvinfo : EIATTR_REGCOUNT
	.align		4
.L_140:
        /*0270*/ 	.byte	0x04, 0x2f
        /*0272*/ 	.short	(.L_142 - .L_141)
	.align		4
.L_141:
        /*0274*/ 	.word	index@(_ZN2at6native60_GLOBAL__N__fdc43544_27_DistributionRandomKernel_cu_f88cee4443distribution_elementwise_grid_stride_kernelImLi2EZZZNS0_9templates4cuda21random_from_to_kernelIPNS_17CUDAGeneratorImplEEEvRNS_18TensorIteratorBaseEmlT_ENKUlvE_clEvENKUlvE2_clEvEUlP24curandStatePhilox4_32_10E_ZNS1_27distribution_nullary_kernelIlm10ulonglong2S7_SF_ZZZS5_IS7_EvS9_mlSA_ENKSB_clEvENKSC_clEvEUlmE_EEvS9_T2_RKT3_T4_EUlimE0_EEvlNS_15PhiloxCudaStateET1_SJ_)
        /*0278*/ 	.word	0x00000030


	//----- nvinfo : EIATTR_FRAME_SIZE
	.align		4
.L_142:
        /*027c*/ 	.byte	0x04, 0x11
        /*027e*/ 	.short	(.L_144 - .L_143)
	.align		4
.L_143:
        /*0280*/ 	.word	index@($__internal_133_$__cuda_sm20_rem_u64)
        /*0284*/ 	.word	0x00000000


	//----- nvinfo : EIATTR_FRAME_SIZE
	.align		4
.L_144:
        /*0288*/ 	.byte	0x04, 0x11
        /*028a*/ 	.short	(.L_146 - .L_145)
	.align		4
.L_145:
        /*028c*/ 	.word	index@($__internal_132_$__cuda_sm20_div_s64)
        /*0290*/ 	.word	0x00000000


	//----- nvinfo : EIATTR_FRAME_SIZE
	.align		4
.L_146:
        /*0294*/ 	.byte	0x04, 0x11
        /*0296*/ 	.short	(.L_148 - .L_147)
	.align		4
.L_147:
        /*0298*/ 	.word	index@(_ZN2at6native60_GLOBAL__N__fdc43544_27_DistributionRandomKernel_cu_f88cee4443distribution_elementwise_grid_stride_kernelImLi2EZZZNS0_9templates4cuda21random_from_to_kernelIPNS_17CUDAGeneratorImplEEEvRNS_18TensorIteratorBaseEmlT_ENKUlvE_clEvENKUlvE2_clEvEUlP24curandStatePhilox4_32_10E_ZNS1_27distribution_nullary_kernelIlm10ulonglong2S7_SF_ZZZS5_IS7_EvS9_mlSA_ENKSB_clEvENKSC_clEvEUlmE_EEvS9_T2_RKT3_T4_EUlimE0_EEvlNS_15PhiloxCudaStateET1_SJ_)
        /*029c*/ 	.word	0x00000000


	//----- nvinfo : EIATTR_REGCOUNT
	.align		4
.L_148:
        /*02a0*/ 	.byte	0x04, 0x2f
        /*02a2*/ 	.short	(.L_150 - .L_149)
	.align		4
.L_149:
        /*02a4*/ 	.word	index@(_ZN2at6native60_GLOBAL__N__fdc43544_27_DistributionRandomKernel_cu_f88cee4443distribution_elementwise_grid_stride_kernelIjLi4EZZZNS0_9templates4cuda21random_from_to_kernelIPNS_17CUDAGeneratorImplEEEvRNS_18TensorIteratorBaseEmlT_ENKUlvE_clEvENKUlvE2_clEvEUlP24curandStatePhilox4_32_10E0_ZNS1_27distribution_nullary_kernelIlj5uint4S7_SF_ZZZS5_IS7_EvS9_mlSA_ENKSB_clEvENKSC_clEvEUljE_EEvS9_T2_RKT3_T4_EUlijE_EEvlNS_15PhiloxCudaStateET1_SJ_)
        /*02a8*/ 	.word	0x00000038


	//----- nvinfo : EIATTR_FRAME_SIZE
	.align		4
.L_150:
        /*02ac*/ 	.byte	0x04, 0x11
        /*02ae*/ 	.short	(.L_152 - .L_151)
	.align		4
.L_151:
        /*02b0*/ 	.word	index@($__internal_131_$__cuda_sm20_rem_u64)
        /*02b4*/ 	.word	0x00000000


	//----- nvinfo : EIATTR_FRAME_SIZE
	.align		4
.L_152:
        /*02b8*/ 	.byte	0x04, 0x11
        /*02ba*/ 	.short	(.L_154 - .L_153)
	.align		4
.L_153:
        /*02bc*/ 	.word	index@($__internal_130_$__cuda_sm20_div_s64)
        /*02c0*/ 	.word	0x00000000


	//----- nvinfo : EIATTR_FRAME_SIZE
	.align		4
.L_154:
        /*02c4*/ 	.byte	0x04, 0x11
        /*02c6*/ 	.short	(.L_156 - .L_155)
	.align		4
.L_155:
        /*02c8*/ 	.word	index@(_ZN2at6native60_GLOBAL__N__fdc43544_27_DistributionRandomKernel_cu_f88cee4443distribution_elementwise_grid_stride_kernelIjLi4EZZZNS0_9templates4cuda21random_from_to_kernelIPNS_17CUDAGeneratorImplEEEvRNS_18TensorIteratorBaseEmlT_ENKUlvE_clEvENKUlvE2_clEvEUlP24curandStatePhilox4_32_10E0_ZNS1_27distribution_nullary_kernelIlj5uint4S7_SF_ZZZS5_IS7_EvS9_mlSA_ENKSB_clEvENKSC_clEvEUljE_EEvS9_T2_RKT3_T4_EUlijE_EEvlNS_15PhiloxCudaStateET1_SJ_)
        /*02cc*/ 	.word	0x00000000


	//----- nvinfo : EIATTR_REGCOUNT
	.align		4
.L_156:
        /*02d0*/ 	.byte	0x04, 0x2f
        /*02d2*/ 	.short	(.L_158 - .L_157)
	.align		4
.L_157:
        /*02d4*/ 	.word	index@(_ZN2at6native60_GLOBAL__N__fdc43544_27_DistributionRandomKernel_cu_f88cee4443distribution_elementwise_grid_stride_kernelIjLi4EZZZNS0_9templates4cuda21random_from_to_kernelIPNS_17CUDAGeneratorImplEEEvRNS_18TensorIteratorBaseEmlT_ENKUlvE_clEvENKUlvE2_clEvEUlP24curandStatePhilox4_32_10E0_ZNS1_27distribution_nullary_kernelIlj5uint4S7_SF_ZZZS5_IS7_EvS9_mlSA_ENKSB_clEvENKSC_clEvEUljE_EEvS9_T2_RKT3_T4_EUlijE0_EEvlNS_15PhiloxCudaStateET1_SJ_)
        /*02d8*/ 	.word	0x00000032


	//----- nvinfo : EIATTR_FRAME_SIZE
	.align		4
.L_158:
        /*02dc*/ 	.byte	0x04, 0x11
        /*02de*/ 	.short	(.L_160 - .L_159)
	.align		4
.L_159:
        /*02e0*/ 	.word	index@($__internal_129_$__cuda_sm20_rem_u64)
        /*02e4*/ 	.word	0x00000000


	//----- nvinfo : EIATTR_FRAME_SIZE
	.align		4
.L_160:
        /*02e8*/ 	.byte	0x04, 0x11
        /*02ea*/ 	.short	(.L_162 - .L_161)
	.align		4
.L_161:
        /*02ec*/ 	.word	index@($__internal_128_$__cuda_sm20_div_s64)
        /*02f0*/ 	.word	0x00000000


	//----- nvinfo : EIATTR_FRAME_SIZE
	.align		4
.L_162:
        /*02f4*/ 	.byte	0x04, 0x11
        /*02f6*/ 	.short	(.L_164 - .L_163)
	.align		4
.L_163:
        /*02f8*/ 	.word	index@(_ZN2at6native60_GLOBAL__N__fdc43544_27_DistributionRandomKernel_cu_f88cee4443distribution_elementwise_grid_stride_kernelIjLi4EZZZNS0_9templates4cuda21random_from_to_kernelIPNS_17CUDAGeneratorImplEEEvRNS_18TensorIteratorBaseEmlT_ENKUlvE_clEvENKUlvE2_clEvEUlP24curandStatePhilox4_32_10E0_ZNS1_27distribution_nullary_kernelIlj5uint4S7_SF_ZZZS5_IS7_EvS9_mlSA_ENKSB_clEvENKSC_clEvEUljE_EEvS9_T2_RKT3_T4_EUlijE0_EEvlNS_15PhiloxCudaStateET1_SJ_)
        /*02fc*/ 	.word	0x00000000


	//----- nvinfo : EIATTR_REGCOUNT
	.align		4
.L_164:
        /*0300*/ 	.byte	0x04, 0x2f
        /*0302*/ 	.short	(.L_166 - .L_165)
	.align		4
.L_165:
        /*0304*/ 	.word	index@(_ZN2at6native60_GLOBAL__N__fdc43544_27_DistributionRandomKernel_cu_f88cee4443distribution_elementwise_grid_stride_kernelImLi2EZZZNS0_9templates4cuda21random_from_to_kernelIPNS_17CUDAGeneratorImplEEEvRNS_18TensorIteratorBaseEmlT_ENKUlvE_clEvENKUlvE3_clEvEUlP24curandStatePhilox4_32_10E_ZNS1_27distribution_nullary_kernelIsm10ulonglong2S7_SF_ZZZS5_IS7_EvS9_mlSA_ENKSB_clEvENKSC_clEvEUlmE_EEvS9_T2_RKT3_T4_EUlimE_EEvlNS_15PhiloxCudaStateET1_SJ_)
        /*0308*/ 	.word	0x00000038


	//----- nvinfo : EIATTR_FRAME_SIZE
	.align		4
.L_166:
        /*030c*/ 	.byte	0x04, 0x11
        /*030e*/ 	.short	(.L_168 - .L_167)
	.align		4
.L_167:
        /*0310*/ 	.word	index@($__internal_127_$__cuda_sm20_rem_u64)
        /*0314*/ 	.word	0x00000000


	//----- nvinfo : EIATTR_FRAME_SIZE
	.align		4
.L_168:
        /*0318*/ 	.byte	0x04, 0x11
        /*031a*/ 	.short	(.L_170 - .L_169)
	.align		4
.L_169:
        /*031c*/ 	.word	index@($__internal_126_$__cuda_sm20_div_s64)
        /*0320*/ 	.word	0x00000000


	//----- nvinfo : EIATTR_FRAME_SIZE
	.align		4
.L_170:
        /*0324*/ 	.byte	0x04, 0x11
        /*0326*/ 	.short	(.L_172 - .L_171)
	.align		4
.L_171:
        /*0328*/ 	.word	index@(_ZN2at6native60_GLOBAL__N__fdc43544_27_DistributionRandomKernel_cu_f88cee4443distribution_elementwise_grid_stride_kernelImLi2EZZZNS0_9templates4cuda21random_from_to_kernelIPNS_17CUDAGeneratorImplEEEvRNS_18TensorIteratorBaseEmlT_ENKUlvE_clEvENKUlvE3_clEvEUlP24curandStatePhilox4_32_10E_ZNS1_27distribution_nullary_kernelIsm10ulonglong2S7_SF_ZZZS5_IS7_EvS9_mlSA_ENKSB_clEvENKSC_clEvEUlmE_EEvS9_T2_RKT3_T4_EUlimE_EEvlNS_15PhiloxCudaStateET1_SJ_)
        /*032c*/ 	.word	0x00000000


	//----- nvinfo : EIATTR_REGCOUNT
	.align		4
.L_172:
        /*0330*/ 	.byte	0x04, 0x2f
        /*0332*/ 	.short	(.L_174 - .L_173)
	.align		4
.L_173:
        /*0334*/ 	.word	index@(_ZN2at6native60_GLOBAL__N__fdc43544_27_DistributionRandomKernel_cu_f88cee4443distribution_elementwise_grid_stride_kernelImLi2EZZZNS0_9templates4cuda21random_from_to_kernelIPNS_17CUDAGeneratorImplEEEvRNS_18TensorIteratorBaseEmlT_ENKUlvE_clEvENKUlvE3_clEvEUlP24curandStatePhilox4_32_10E_ZNS1_27distribution_nullary_kernelIsm10ulonglong2S7_SF_ZZZS5_IS7_EvS9_mlSA_ENKSB_clEvENKSC_clEvEUlmE_EEvS9_T2_RKT3_T4_EUlimE0_EEvlNS_15PhiloxCudaStateET1_SJ_)
        /*0338*/ 	.word	0x00000030


	//----- nvinfo : EIATTR_FRAME_SIZE
	.align		4
.L_174:
        /*033c*/ 	.byte	0x04, 0x11
        /*033e*/ 	.short	(.L_176 - .L_175)
	.align		4
.L_175:
        /*0340*/ 	.word	index@($__internal_125_$__cuda_sm20_rem_u64)
        /*0344*/ 	.word	0x00000000


	//----- nvinfo : EIATTR_FRAME_SIZE
	.align		4
.L_176:
        /*0348*/ 	.byte	0x04, 0x11
        /*034a*/ 	.short	(.L_178 - .L_177)
	.align		4
.L_177:
        /*034c*/ 	.word	index@($__internal_124_$__cuda_sm20_div_s64)
        /*0350*/ 	.word	0x00000000


	//----- nvinfo : EIATTR_FRAME_SIZE
	.align		4
.L_178:
        /*0354*/ 	.byte	0x04, 0x11
        /*0356*/ 	.short	(.L_180 - .L_179)
	.align		4
.L_179:
        /*0358*/ 	.word	index@(_ZN2at6native60_GLOBAL__N__fdc43544_27_DistributionRandomKernel_cu_f88cee4443distribution_elementwise_grid_stride_kernelImLi2EZZZNS0_9templates4cuda21random_from_to_kernelIPNS_17CUDAGeneratorImplEEEvRNS_18TensorIteratorBaseEmlT_ENKUlvE_clEvENKUlvE3_clEvEUlP24curandStatePhilox4_32_10E_ZNS1_27distribution_nullary_kernelIsm10ulonglong2S7_SF_ZZZS5_IS7_EvS9_mlSA_ENKSB_clEvENKSC_clEvEUlmE_EEvS9_T2_RKT3_T4_EUlimE0_EEvlNS_15PhiloxCudaStateET1_SJ_)
        /*035c*/ 	.word	0x00000000


	//----- nvinfo : EIATTR_REGCOUNT
	.align		4
.L_180:
        /*0360*/ 	.byte	0x04, 0x2f
        /*0362*/ 	.short	(.L_182 - .L_181)
	.align		4
.L_181:
        /*0364*/ 	.word	index@(_ZN2at6native60_GLOBAL__N__fdc43544_27_DistributionRandomKernel_cu_f88cee4443distribution_elementwise_grid_stride_kernelIjLi4EZZZNS0_9templates4cuda21random_from_to_kernelIPNS_17CUDAGeneratorImplEEEvRNS_18TensorIteratorBaseEmlT_ENKUlvE_clEvENKUlvE3_clEvEUlP24curandStatePhilox4_32_10E0_ZNS1_27distribution_nullary_kernelIsj5uint4S7_SF_ZZZS5_IS7_EvS9_mlSA_ENKSB_clEvENKSC_clEvEUljE_EEvS9_T2_RKT3_T4_EUlijE_EEvlNS_15PhiloxCudaStateET1_SJ_)
        /*0368*/ 	.word	0x00000038


	//----- nvinfo : EIATTR_FRAME_SIZE
	.align		4
.L_182:
        /*036c*/ 	.byte	0x04, 0x11
        /*036e*/ 	.short	(.L_184 - .L_183)
	.align		4
.L_183:
        /*0370*/ 	.word	index@($__internal_123_$__cuda_sm20_rem_u64)
        /*0374*/ 	.word	0x00000000


	//----- nvinfo : EIATTR_FRAME_SIZE
	.align		4
.L_184:
        /*0378*/ 	.byte	0x04, 0x11
        /*037a*/ 	.short	(.L_186 - .L_185)
	.align		4
.L_185:
        /*037c*/ 	.word	index@($__internal_122_$__cuda_sm20_div_s64)
        /*0380*/ 	.word	0x00000000


	//----- nvinfo : EIATTR_FRAME_SIZE
	.align		4
.L_186:
        /*0384*/ 	.byte	0x04, 0x11
        /*0386*/ 	.short	(.L_188 - .L_187)
	.align		4
.L_187:
        /*0388*/ 	.word	index@(_ZN2at6native60_GLOBAL__N__fdc43544_27_DistributionRandomKernel_cu_f88cee4443distribution_elementwise_grid_stride_kernelIjLi4EZZZNS0_9templates4cuda21random_from_to_kernelIPNS_17CUDAGeneratorImplEEEvRNS_18TensorIteratorBaseEmlT_ENKUlvE_clEvENKUlvE3_clEvEUlP24curandStatePhilox4_32_10E0_ZNS1_27distribution_nullary_kernelIsj5uint4S7_SF_ZZZS5_IS7_EvS9_mlSA_ENKSB_clEvENKSC_clEvEUljE_EEvS9_T2_RKT3_T4_EUlijE_EEvlNS_15PhiloxCudaStateET1_SJ_)
        /*038c*/ 	.word	0x00000000


	//----- nvinfo : EIATTR_REGCOUNT
	.align		4
.L_188:
        /*0390*/ 	.byte	0x04, 0x2f
        /*0392*/ 	.short	(.L_190 - .L_189)
	.align		4
.L_189:
        /*0394*/ 	.word	index@(_ZN2at6native60_GLOBAL__N__fdc43544_27_DistributionRandomKernel_cu_f88cee4443distribution_elementwise_grid_stride_kernelIjLi4EZZZNS0_9templates4cuda21random_from_to_kernelIPNS_17CUDAGeneratorImplEEEvRNS_18TensorIteratorBaseEmlT_ENKUlvE_clEvENKUlvE3_clEvEUlP24curandStatePhilox4_32_10E0_ZNS1_27distribution_nullary_kernelIsj5uint4S7_SF_ZZZS5_IS7_EvS9_mlSA_ENKSB_clEvENKSC_clEvEUljE_EEvS9_T2_RKT3_T4_EUlijE0_EEvlNS_15PhiloxCudaStateET1_SJ_)
        /*0398*/ 	.word	0x00000032


	//----- nvinfo : EIATTR_FRAME_SIZE
	.align		4
.L_190:
        /*039c*/ 	.byte	0x04, 0x11
        /*039e*/ 	.short	(.L_192 - .L_191)
	.align		4
.L_191:
        /*03a0*/ 	.word	index@($__internal_121_$__cuda_sm20_rem_u64)
        /*03a4*/ 	.word	0x00000000


	//----- nvinfo : EIATTR_FRAME_SIZE
	.align		4
.L_192:
        /*03a8*/ 	.byte	0x04, 0x11
        /*03aa*/ 	.short	(.L_194 - .L_193)
	.align		4
.L_193:
        /*03ac*/ 	.word	index@($__internal_120_$__cuda_sm20_div_s64)
        /*03b0*/ 	.word	0x00000000


	//----- nvinfo : EIATTR_FRAME_SIZE
	.align		4
.L_194:
        /*03b4*/ 	.byte	0x04, 0x11
        /*03b6*/ 	.short	(.L_196 - .L_195)
	.align		4
.L_195:
        /*03b8*/ 	.word	index@(_ZN2at6native60_GLOBAL__N__fdc43544_27_DistributionRandomKernel_cu_f88cee4443distribution_elementwise_grid_stride_kernelIjLi4EZZZNS0_9templates4cuda21random_from_to_kernelIPNS_17CUDAGeneratorImplEEEvRNS_18TensorIteratorBaseEmlT_ENKUlvE_clEvENKUlvE3_clEvEUlP24curandStatePhilox4_32_10E0_ZNS1_27distribution_nullary_kernelIsj5uint4S7_SF_ZZZS5_IS7_EvS9_mlSA_ENKSB_clEvENKSC_clEvEUljE_EEvS9_T2_RKT3_T4_EUlijE0_EEvlNS_15PhiloxCudaStateET1_SJ_)
        /*03bc*/ 	.word	0x00000000


	//----- nvinfo : EIATTR_REGCOUNT
	.align		4
.L_196:
        /*03c0*/ 	.byte	0x04, 0x2f
        /*03c2*/ 	.short	(.L_198 - .L_197)
	.align		4
.L_197:
        /*03c4*/ 	.word	index@(_ZN2at6native60_GLOBAL__N__fdc43544_27_DistributionRandomKernel_cu_f88cee4443distribution_elementwise_grid_stride_kernelImLi2EZZZNS0_9templates4cuda21random_from_to_kernelIPNS_17CUDAGeneratorImplEEEvRNS_18TensorIteratorBaseEmlT_ENKUlvE_clEvENKUlvE4_clEvEUlP24curandStatePhilox4_32_10E_ZNS1_27distribution_nullary_kernelIdm10ulonglong2S7_SF_ZZZS5_IS7_EvS9_mlSA_ENKSB_clEvENKSC_clEvEUlmE_EEvS9_T2_RKT3_T4_EUlimE_EEvlNS_15PhiloxCudaStateET1_SJ_)
        /*03c8*/ 	.word	0x00000038


	//----- nvinfo : EIATTR_FRAME_SIZE
	.align		4
.L_198:
        /*03cc*/ 	.byte	0x04, 0x11
        /*03ce*/ 	.short	(.L_200 - .L_199)
	.align		4
.L_199:
        /*03d0*/ 	.word	index@($__internal_119_$__cuda_sm20_rem_u64)
        /*03d4*/ 	.word	0x00000000


	//----- nvinfo : EIATTR_FRAME_SIZE
	.align		4
.L_200:
        /*03d8*/ 	.byte	0x04, 0x11
        /*03da*/ 	.short	(.L_202 - .L_201)
	.align		4
.L_201:
        /*03dc*/ 	.word	index@($__internal_118_$__cuda_sm20_div_s64)
        /*03e0*/ 	.word	0x00000000


	//----- nvinfo : EIATTR_FRAME_SIZE
	.align		4
.L_202:
        /*03e4*/ 	.byte	0x04, 0x11
        /*03e6*/ 	.short	(.L_204 - .L_203)
	.align		4
.L_203:
        /*03e8*/ 	.word	index@(_ZN2at6native60_GLOBAL__N__fdc43544_27_DistributionRandomKernel_cu_f88cee4443distribution_elementwise_grid_stride_kernelImLi2EZZZNS0_9templates4cuda21random_from_to_kernelIPNS_17CUDAGeneratorImplEEEvRNS_18TensorIteratorBaseEmlT_ENKUlvE_clEvENKUlvE4_clEvEUlP24curandStatePhilox4_32_10E_ZNS1_27distribution_nullary_kernelIdm10ulonglong2S7_SF_ZZZS5_IS7_EvS9_mlSA_ENKSB_clEvENKSC_clEvEUlmE_EEvS9_T2_RKT3_T4_EUlimE_EEvlNS_15PhiloxCudaStateET1_SJ_)
        /*03ec*/ 	.word	0x00000000


	//----- nvinfo : EIATTR_REGCOUNT
	.align		4
.L_204:
        /*03f0*/ 	.byte	0x04, 0x2f
        /*03f2*/ 	.short	(.L_206 - .L_205)
	.align		4
.L_205:
        /*03f4*/ 	.word	index@(_ZN2at6native60_GLOBAL__N__fdc43544_27_DistributionRandomKernel_cu_f88cee4443distribution_elementwise_grid_stride_kernelImLi2EZZZNS0_9templates4cuda21random_from_to_kernelIPNS_17CUDAGeneratorImplEEEvRNS_18TensorIteratorBaseEmlT_ENKUlvE_clEvENKUlvE4_clEvEUlP24curandStatePhilox4_32_10E_ZNS1_27distribution_nullary_kernelIdm10ulonglong2S7_SF_ZZZS5_IS7_EvS9_mlSA_ENKSB_clEvENKSC_clEvEUlmE_EEvS9_T2_RKT3_T4_EUlimE0_EEvlNS_15PhiloxCudaStateET1_SJ_)
        /*03f8*/ 	.word	0x00000030


	//----- nvinfo : EIATTR_FRAME_SIZE
	.align		4
.L_206:
        /*03fc*/ 	.byte	0x04, 0x11
        /*03fe*/ 	.short	(.L_208 - .L_207)
	.align		4
.L_207:
        /*0400*/ 	.word	index@($__internal_117_$__cuda_sm20_rem_u64)
        /*0404*/ 	.word	0x00000000


	//----- nvinfo : EIATTR_FRAME_SIZE
	.align		4
.L_208:
        /*0408*/ 	.byte	0x04, 0x11
        /*040a*/ 	.short	(.L_210 - .L_209)
	.align		4
.L_209:
        /*040c*/ 	.word	index@($__internal_116_$__cuda_sm20_div_s64)
        /*0410*/ 	.word	0x00000000


	//----- nvinfo : EIATTR_FRAME_SIZE
	.align		4
.L_210:
        /*0414*/ 	.byte	0x04, 0x11
        /*0416*/ 	.short	(.L_212 - .L_211)
	.align		4
.L_211:
        /*0418*/ 	.word	index@(_ZN2at6native60_GLOBAL__N__fdc43544_27_DistributionRandomKernel_cu_f88cee4443distribution_elementwise_grid_stride_kernelImLi2EZZZNS0_9templates4cuda21random_from_to_kernelIPNS_17CUDAGeneratorImplEEEvRNS_18TensorIteratorBaseEmlT_ENKUlvE_clEvENKUlvE4_clEvEUlP24curandStatePhilox4_32_10E_ZNS1_27distribution_nullary_kernelIdm10ulonglong2S7_SF_ZZZS5_IS7_EvS9_mlSA_ENKSB_clEvENKSC_clEvEUlmE_EEvS9_T2_RKT3_T4_EUlimE0_EEvlNS_15PhiloxCudaStateET1_SJ_)
        /*041c*/ 	.word	0x00000000


	//----- nvinfo : EIATTR_REGCOUNT
	.align		4
.L_212:
        /*0420*/ 	.byte	0x04, 0x2f
        /*0422*/ 	.short	(.L_214 - .L_213)
	.align		4
.L_213:
        /*0424*/ 	.word	index@(_ZN2at6native60_GLOBAL__N__fdc43544_27_DistributionRandomKernel_cu_f88cee4443distribution_elementwise_grid_stride_kernelIjLi4EZZZNS0_9templates4cuda21random_from_to_kernelIPNS_17CUDAGeneratorImplEEEvRNS_18TensorIteratorBaseEmlT_ENKUlvE_clEvENKUlvE4_clEvEUlP24curandStatePhilox4_32_10E0_ZNS1_27distribution_nullary_kernelIdj5uint4S7_SF_ZZZS5_IS7_EvS9_mlSA_ENKSB_clEvENKSC_clEvEUljE_EEvS9_T2_RKT3_T4_EUlijE_EEvlNS_15PhiloxCudaStateET1_SJ_)
        /*0428*/ 	.word	0x00000038


	//----- nvinfo : EIATTR_FRAME_SIZE
	.align		4
.L_214:
        /*042c*/ 	.byte	0x04, 0x11
        /*042e*/ 	.short	(.L_216 - .L_215)
	.align		4
.L_215:
        /*0430*/ 	.word	index@($__internal_115_$__cuda_sm20_rem_u64)
        /*0434*/ 	.word	0x00000000


	//----- nvinfo : EIATTR_FRAME_SIZE
	.align		4
.L_216:
        /*0438*/ 	.byte	0x04, 0x11
        /*043a*/ 	.short	(.L_218 - .L_217)
	.align		4
.L_217:
        /*043c*/ 	.word	index@($__internal_114_$__cuda_sm20_div_s64)
        /*0440*/ 	.word	0x00000000


	//----- nvinfo : EIATTR_FRAME_SIZE
	.align		4
.L_218:
        /*0444*/ 	.byte	0x04, 0x11
        /*0446*/ 	.short	(.L_220 - .L_219)
	.align		4
.L_219:
        /*0448*/ 	.word	index@(_ZN2at6native60_GLOBAL__N__fdc43544_27_DistributionRandomKernel_cu_f88cee4443distribution_elementwise_grid_stride_kernelIjLi4EZZZNS0_9templates4cuda21random_from_to_kernelIPNS_17CUDAGeneratorImplEEEvRNS_18TensorIteratorBaseEmlT_ENKUlvE_clEvENKUlvE4_clEvEUlP24curandStatePhilox4_32_10E0_ZNS1_27distribution_nullary_kernelIdj5uint4S7_SF_ZZZS5_IS7_EvS9_mlSA_ENKSB_clEvENKSC_clEvEUljE_EEvS9_T2_RKT3_T4_EUlijE_EEvlNS_15PhiloxCudaStateET1_SJ_)
        /*044c*/ 	.word	0x00000000


	//----- nvinfo : EIATTR_REGCOUNT
	.align		4
.L_220:
        /*0450*/ 	.byte	0x04, 0x2f
        /*0452*/ 	.short	(.L_222 - .L_221)
	.align		4
.L_221:
        /*0454*/ 	.word	index@(_ZN2at6native60_GLOBAL__N__fdc43544_27_DistributionRandomKernel_cu_f88cee4443distribution_elementwise_grid_stride_kernelIjLi4EZZZNS0_9templates4cuda21random_from_to_kernelIPNS_17CUDAGeneratorImplEEEvRNS_18TensorIteratorBaseEmlT_ENKUlvE_clEvENKUlvE4_clEvEUlP24curandStatePhilox4_32_10E0_ZNS1_27distribution_nullary_kernelIdj5uint4S7_SF_ZZZS5_IS7_EvS9_mlSA_ENKSB_clEvENKSC_clEvEUljE_EEvS9_T2_RKT3_T4_EUlijE0_EEvlNS_15PhiloxCudaStateET1_SJ_)
        /*0458*/ 	.word	0x00000032


	//----- nvinfo : EIATTR_FRAME_SIZE
	.align		4
.L_222:
        /*045c*/ 	.byte	0x04, 0x11
        /*045e*/ 	.short	(.L_224 - .L_223)
	.align		4
.L_223:
        /*0460*/ 	.word	index@($__internal_113_$__cuda_sm20_rem_u64)
        /*0464*/ 	.word	0x00000000


	//----- nvinfo : EIATTR_FRAME_SIZE
	.align		4
.L_224:
        /*0468*/ 	.byte	0x04, 0x11
        /*046a*/ 	.short	(.L_226 - .L_225)
	.align		4
.L_225:
        /*046c*/ 	.word	index@($__internal_112_$__cuda_sm20_div_s64)
        /*0470*/ 	.word	0x00000000


	//----- nvinfo : EIATTR_FRAME_SIZE
	.align		4
.L_226:
        /*0474*/ 	.byte	0x04, 0x11
        /*0476*/ 	.short	(.L_228 - .L_227)
	.align		4
.L_227:
        /*0478*/ 	.word	index@(_ZN2at6native60_GLOBAL__N__fdc43544_27_DistributionRandomKernel_cu_f88cee4443distribution_elementwise_grid_stride_kernelIjLi4EZZZNS0_9templates4cuda21random_from_to_kernelIPNS_17CUDAGeneratorImplEEEvRNS_18TensorIteratorBaseEmlT_ENKUlvE_clEvENKUlvE4_clEvEUlP24curandStatePhilox4_32_10E0_ZNS1_27distribution_nullary_kernelIdj5uint4S7_SF_ZZZS5_IS7_EvS9_mlSA_ENKSB_clEvENKSC_clEvEUljE_EEvS9_T2_RKT3_T4_EUlijE0_EEvlNS_15PhiloxCudaStateET1_SJ_)
        /*047c*/ 	.word	0x00000000


	//----- nvinfo : EIATTR_REGCOUNT
	.align		4
.L_228:
        /*0480*/ 	.byte	0x04, 0x2f
        /*0482*/ 	.short	(.L_230 - .L_229)
	.align		4
.L_229:
        /*0484*/ 	.word	index@(_ZN2at6native60_GLOBAL__N__fdc43544_27_DistributionRandomKernel_cu_f88cee4443distribution_elementwise_grid_stride_kernelImLi2EZZZNS0_9templates4cuda21random_from_to_kernelIPNS_17CUDAGeneratorImplEEEvRNS_18TensorIteratorBaseEmlT_ENKUlvE_clEvENKUlvE5_clEvEUlP24curandStatePhilox4_32_10E_ZNS1_27distribution_nullary_kernelIfm10ulonglong2S7_SF_ZZZS5_IS7_EvS9_mlSA_ENKSB_clEvENKSC_clEvEUlmE_EEvS9_T2_RKT3_T4_EUlimE_EEvlNS_15PhiloxCudaStateET1_SJ_)
        /*0488*/ 	.word	0x00000038


	//----- nvinfo : EIATTR_FRAME_SIZE
	.align		4
.L_230:
        /*048c*/ 	.byte	0x04, 0x11
        /*048e*/ 	.short	(.L_232 - .L_231)
	.align		4
.L_231:
        /*0490*/ 	.word	index@($__internal_111_$__cuda_sm20_rem_u64)
        /*0494*/ 	.word	0x00000000


	//----- nvinfo : EIATTR_FRAME_SIZE
	.align		4
.L_232:
        /*0498*/ 	.byte	0x04, 0x11
        /*049a*/ 	.short	(.L_234 - .L_233)
	.align		4
.L_233:
        /*049c*/ 	.word	index@($__internal_110_$__cuda_sm20_div_s64)
        /*04a0*/ 	.word	0x00000000


	//----- nvinfo : EIATTR_FRAME_SIZE
	.align		4
.L_234:
        /*04a4*/ 	.byte	0x04, 0x11
        /*04a6*/ 	.short	(.L_236 - .L_235)
	.align		4
.L_235:
        /*04a8*/ 	.word	index@(_ZN2at6native60_GLOBAL__N__fdc43544_27_DistributionRandomKernel_cu_f88cee4443distribution_elementwise_grid_stride_kernelImLi2EZZZNS0_9templates4cuda21random_from_to_kernelIPNS_17CUDAGeneratorImplEEEvRNS_18TensorIteratorBaseEmlT_ENKUlvE_clEvENKUlvE5_clEvEUlP24curandStatePhilox4_32_10E_ZNS1_27distribution_nullary_kernelIfm10ulonglong2S7_SF_ZZZS5_IS7_EvS9_mlSA_ENKSB_clEvENKSC_clEvEUlmE_EEvS9_T2_RKT3_T4_EUlimE_EEvlNS_15PhiloxCudaStateET1_SJ_)
        /*04ac*/ 	.word	0x00000000


	//----- nvinfo : EIATTR_REGCOUNT
	.align		4
.L_236:
        /*04b0*/ 	.byte	0x04, 0x2f
        /*04b2*/ 	.short	(.L_238 - .L_237)
	.align		4
.L_237:
        /*04b4*/ 	.word	index@(_ZN2at6native60_GLOBAL__N__fdc43544_27_DistributionRandomKernel_cu_f88cee4443distribution_elementwise_grid_stride_kernelImLi2EZZZNS0_9templates4cuda21random_from_to_kernelIPNS_17CUDAGeneratorImplEEEvRNS_18TensorIteratorBaseEmlT_ENKUlvE_clEvENKUlvE5_clEvEUlP24curandStatePhilox4_32_10E_ZNS1_27distribution_nullary_kernelIfm10ulonglong2S7_SF_ZZZS5_IS7_EvS9_mlSA_ENKSB_clEvENKSC_clEvEUlmE_EEvS9_T2_RKT3_T4_EUlimE0_EEvlNS_15PhiloxCudaStateET1_SJ_)
        /*04b8*/ 	.word	0x00000030


	//----- nvinfo : EIATTR_FRAME_SIZE
	.align		4
.L_238:
        /*04bc*/ 	.byte	0x04, 0x11
        /*04be*/ 	.short	(.L_240 - .L_239)
	.align		4
.L_239:
        /*04c0*/ 	.word	index@($__internal_109_$__cuda_sm20_rem_u64)
        /*04c4*/ 	.word	0x00000000


	//----- nvinfo : EIATTR_FRAME_SIZE
	.align		4
.L_240:
        /*04c8*/ 	.byte	0x04, 0x11
        /*04ca*/ 	.short	(.L_242 - .L_241)
	.align		4
.L_241:
        /*04cc*/ 	.word	index@($__internal_108_$__cuda_sm20_div_s64)
        /*04d0*/ 	.word	0x00000000


	//----- nvinfo : EIATTR_FRAME_SIZE
	.align		4
.L_242:
        /*04d4*/ 	.byte	0x04, 0x11
        /*04d6*/ 	.short	(.L_244 - .L_243)
	.align		4
.L_243:
        /*04d8*/ 	.word	index@(_ZN2at6native60_GLOBAL__N__fdc43544_27_DistributionRandomKernel_cu_f88cee4443distribution_elementwise_grid_stride_kernelImLi2EZZZNS0_9templates4cuda21random_from_to_kernelIPNS_17CUDAGeneratorImplEEEvRNS_18TensorIteratorBaseEmlT_ENKUlvE_clEvENKUlvE5_clEvEUlP24curandStatePhilox4_32_10E_ZNS1_27distribution_nullary_kernelIfm10ulonglong2S7_SF_ZZZS5_IS7_EvS9_mlSA_ENKSB_clEvENKSC_clEvEUlmE_EEvS9_T2_RKT3_T4_EUlimE0_EEvlNS_15PhiloxCudaStateET1_SJ_)
        /*04dc*/ 	.word	0x00000000


	//----- nvinfo : EIATTR_REGCOUNT
	.align		4
.L_244:
        /*04e0*/ 	.byte	0x04, 0x2f
        /*04e2*/ 	.short	(.L_246 - .L_245)
	.align		4
.L_245:
        /*04e4*/ 	.word	index@(_ZN2at6native60_GLOBAL__N__fdc43544_27_DistributionRandomKernel_cu_f88cee4443distribution_elementwise_grid_stride_kernelIjLi4EZZZNS0_9templates4cuda21random_from_to_kernelIPNS_17CUDAGeneratorImplEEEvRNS_18TensorIteratorBaseEmlT_ENKUlvE_clEvENKUlvE5_clEvEUlP24curandStatePhilox4_32_10E0_ZNS1_27distribution_nullary_kernelIfj5uint4S7_SF_ZZZS5_IS7_EvS9_mlSA_ENKSB_clEvENKSC_clEvEUljE_EEvS9_T2_RKT3_T4_EUlijE_EEvlNS_15PhiloxCudaStateET1_SJ_)
        /*04e8*/ 	.word	0x00000038


	//----- nvinfo : EIATTR_FRAME_SIZE
	.align		4
.L_246:
        /*04ec*/ 	.byte	0x04, 0x11
        /*04ee*/ 	.short	(.L_248 - .L_247)
	.align		4
.L_247:
        /*04f0*/ 	.word	index@($__internal_107_$__cuda_sm20_rem_u64)
        /*04f4*/ 	.word	0x00000000


	//----- nvinfo : EIATTR_FRAME_SIZE
	.align		4
.L_248:
        /*04f8*/ 	.byte	0x04, 0x11
        /*04fa*/ 	.short	(.L_250 - .L_249)
	.align		4
.L_249:
        /*04fc*/ 	.word	index@($__internal_106_$__cuda_sm20_div_s64)
        /*0500*/ 	.word	0x00000000


	//----- nvinfo : EIATTR_FRAME_SIZE
	.align		4
.L_250:
        /*0504*/ 	.byte	0x04, 0x11
        /*0506*/ 	.short	(.L_252 - .L_251)
	.align		4
.L_251:
        /*0508*/ 	.word	index@(_ZN2at6native60_GLOBAL__N__fdc43544_27_DistributionRandomKernel_cu_f88cee4443distribution_elementwise_grid_stride_kernelIjLi4EZZZNS0_9templates4cuda21random_from_to_kernelIPNS_17CUDAGeneratorImplEEEvRNS_18TensorIteratorBaseEmlT_ENKUlvE_clEvENKUlvE5_clEvEUlP24curandStatePhilox4_32_10E0_ZNS1_27distribution_nullary_kernelIfj5uint4S7_SF_ZZZS5_IS7_EvS9_mlSA_ENKSB_clEvENKSC_clEvEUljE_EEvS9_T2_RKT3_T4_EUlijE_EEvlNS_15PhiloxCudaStateET1_SJ_)
        /*050c*/ 	.word	0x00000000


	//----- nvinfo : EIATTR_REGCOUNT
	.align		4
.L_252:
        /*0510*/ 	.byte	0x04, 0x2f
        /*0512*/ 	.short	(.L_254 - .L_253)
	.align		4
.L_253:
        /*0514*/ 	.word	index@(_ZN2at6native60_GLOBAL__N__fdc43544_27_DistributionRandomKernel_cu_f88cee4443distribution_elementwise_grid_stride_kernelIjLi4EZZZNS0_9templates4cuda21random_from_to_kernelIPNS_17CUDAGeneratorImplEEEvRNS_18TensorIteratorBaseEmlT_ENKUlvE_clEvENKUlvE5_clEvEUlP24curandStatePhilox4_32_10E0_ZNS1_27distribution_nullary_kernelIfj5uint4S7_SF_ZZZS5_IS7_EvS9_mlSA_ENKSB_clEvENKSC_clEvEUljE_EEvS9_T2_RKT3_T4_EUlijE0_EEvlNS_15PhiloxCudaStateET1_SJ_)
        /*0518*/ 	.word	0x00000032


	//----- nvinfo : EIATTR_FRAME_SIZE
	.align		4
.L_254:
        /*051c*/ 	.byte	0x04, 0x11
        /*051e*/ 	.short	(.L_256 - .L_255)
	.align		4
.L_255:
        /*0520*/ 	.word	index@($__internal_105_$__cuda_sm20_rem_u64)
        /*0524*/ 	.word	0x00000000


	//----- nvinfo : EIATTR_FRAME_SIZE
	.align		4
.L_256:
        /*0528*/ 	.byte	0x04, 0x11
        /*052a*/ 	.short	(.L_258 - .L_257)
	.align		4
.L_257:
        /*052c*/ 	.word	index@($__internal_104_$__cuda_sm20_div_s64)
        /*0530*/ 	.word	0x00000000


	//----- nvinfo : EIATTR_FRAME_SIZE
	.align		4
.L_258:
        /*0534*/ 	.byte	0x04, 0x11
        /*0536*/ 	.short	(.L_260 - .L_259)
	.align		4
.L_259:
        /*0538*/ 	.word	index@(_ZN2at6native60_GLOBAL__N__fdc43544_27_DistributionRandomKernel_cu_f88cee4443distribution_elementwise_grid_stride_kernelIjLi4EZZZNS0_9templates4cuda21random_from_to_kernelIPNS_17CUDAGeneratorImplEEEvRNS_18TensorIteratorBaseEmlT_ENKUlvE_clEvENKUlvE5_clEvEUlP24curandStatePhilox4_32_10E0_ZNS1_27distribution_nullary_kernelIfj5uint4S7_SF_ZZZS5_IS7_EvS9_mlSA_ENKSB_clEvENKSC_clEvEUljE_EEvS9_T2_RKT3_T4_EUlijE0_EEvlNS_15PhiloxCudaStateET1_SJ_)
        /*053c*/ 	.word	0x00000000


	//----- nvinfo : EIATTR_REGCOUNT
	.align		4
.L_260:
        /*0540*/ 	.byte	0x04, 0x2f
        /*0542*/ 	.short	(.L_262 - .L_261)
	.align		4
.L_261:
        /*0544*/ 	.word	index@(_ZN2at6native60_GLOBAL__N__fdc43544_27_DistributionRandomKernel_cu_f88cee4443distribution_elementwise_grid_stride_kernelImLi2EZZZNS0_9templates4cuda21random_from_to_kernelIPNS_17CUDAGeneratorImplEEEvRNS_18TensorIteratorBaseEmlT_ENKUlvE_clEvENKUlvE6_clEvEUlP24curandStatePhilox4_32_10E_ZNS1_27distribution_nullary_kernelIbm10ulonglong2S7_SF_ZZZS5_IS7_EvS9_mlSA_ENKSB_clEvENKSC_clEvEUlmE_EEvS9_T2_RKT3_T4_EUlimE_EEvlNS_15PhiloxCudaStateET1_SJ_)
        /*0548*/ 	.word	0x00000038


	//----- nvinfo : EIATTR_FRAME_SIZE
	.align		4
.L_262:
        /*054c*/ 	.byte	0x04, 0x11
        /*054e*/ 	.short	(.L_264 - .L_263)
	.align		4
.L_263:
        /*0550*/ 	.word	index@($__internal_103_$__cuda_sm20_rem_u64)
        /*0554*/ 	.word	0x00000000


	//----- nvinfo : EIATTR_FRAME_SIZE
	.align		4
.L_264:
        /*0558*/ 	.byte	0x04, 0x11
        /*055a*/ 	.short	(.L_266 - .L_265)
	.align		4
.L_265:
        /*055c*/ 	.word	index@($__internal_102_$__cuda_sm20_div_s64)
        /*0560*/ 	.word	0x00000000


	//----- nvinfo : EIATTR_FRAME_SIZE
	.align		4
.L_266:
        /*0564*/ 	.byte	0x04, 0x11
        /*0566*/ 	.short	(.L_268 - .L_267)
	.align		4
.L_267:
        /*0568*/ 	.word	index@(_ZN2at6native60_GLOBAL__N__fdc43544_27_DistributionRandomKernel_cu_f88cee4443distribution_elementwise_grid_stride_kernelImLi2EZZZNS0_9templates4cuda21random_from_to_kernelIPNS_17CUDAGeneratorImplEEEvRNS_18TensorIteratorBaseEmlT_ENKUlvE_clEvENKUlvE6_clEvEUlP24curandStatePhilox4_32_10E_ZNS1_27distribution_nullary_kernelIbm10ulonglong2S7_SF_ZZZS5_IS7_EvS9_mlSA_ENKSB_clEvENKSC_clEvEUlmE_EEvS9_T2_RKT3_T4_EUlimE_EEvlNS_15PhiloxCudaStateET1_SJ_)
        /*056c*/ 	.word	0x00000000


	//----- nvinfo : EIATTR_REGCOUNT
	.align		4
.L_268:
        /*0570*/ 	.byte	0x04, 0x2f
        /*0572*/ 	.short	(.L_270 - .L_269)
	.align		4
.L_269:
        /*0574*/ 	.word	index@(_ZN2at6native60_GLOBAL__N__fdc43544_27_DistributionRandomKernel_cu_f88cee4443distribution_elementwise_grid_stride_kernelImLi2EZZZNS0_9templates4cuda21random_from_to_kernelIPNS_17CUDAGeneratorImplEEEvRNS_18TensorIteratorBaseEmlT_ENKUlvE_clEvENKUlvE6_clEvEUlP24curandStatePhilox4_32_10E_ZNS1_27distribution_nullary_kernelIbm10ulonglong2S7_SF_ZZZS5_IS7_EvS9_mlSA_ENKSB_clEvENKSC_clEvEUlmE_EEvS9_T2_RKT3_T4_EUlimE0_EEvlNS_15PhiloxCudaStateET1_SJ_)
        /*0578*/ 	.word	0x00000030


	//----- nvinfo : EIATTR_FRAME_SIZE
	.align		4
.L_270:
        /*057c*/ 	.byte	0x04, 0x11
        /*057e*/ 	.short	(.L_272 - .L_271)
	.align		4
.L_271:
        /*0580*/ 	.word	index@($__internal_101_$__cuda_sm20_rem_u64)
        /*0584*/ 	.word	0x00000000


	//----- nvinfo : EIATTR_FRAME_SIZE
	.align		4
.L_272:
        /*0588*/ 	.byte	0x04, 0x11
        /*058a*/ 	.short	(.L_274 - .L_273)
	.align		4
.L_273:
        /*058c*/ 	.word	index@($__internal_100_$__cuda_sm20_div_s64)
        /*0590*/ 	.word	0x00000000


	//----- nvinfo : EIATTR_FRAME_SIZE
	.align		4
.L_274:
        /*0594*/ 	.byte	0x04, 0x11
        /*0596*/ 	.short	(.L_276 - .L_275)
	.align		4
.L_275:
        /*0598*/ 	.word	index@(_ZN2at6native60_GLOBAL__N__fdc43544_27_DistributionRandomKernel_cu_f88cee4443distribution_elementwise_grid_stride_kernelImLi2EZZZNS0_9templates4cuda21random_from_to_kernelIPNS_17CUDAGeneratorImplEEEvRNS_18TensorIteratorBaseEmlT_ENKUlvE_clEvENKUlvE6_clEvEUlP24curandStatePhilox4_32_10E_ZNS1_27distribution_nullary_kernelIbm10ulonglong2S7_SF_ZZZS5_IS7_EvS9_mlSA_ENKSB_clEvENKSC_clEvEUlmE_EEvS9_T2_RKT3_T4_EUlimE0_EEvlNS_15PhiloxCudaStateET1_SJ_)
        /*059c*/ 	.word	0x00000000


	//----- nvinfo : EIATTR_REGCOUNT
	.align		4
.L_276:
        /*05a0*/ 	.byte	0x04, 0x2f
        /*05a2*/ 	.short	(.L_278 - .L_277)
	.align		4
.L_277:
        /*05a4*/ 	.word	index@(_ZN2at6native60_GLOBAL__N__fdc43544_27_DistributionRandomKernel_cu_f88cee4443distribution_elementwise_grid_stride_kernelIjLi4EZZZNS0_9templates4cuda21random_from_to_kernelIPNS_17CUDAGeneratorImplEEEvRNS_18TensorIteratorBaseEmlT_ENKUlvE_clEvENKUlvE6_clEvEUlP24curandStatePhilox4_32_10E0_ZNS1_27distribution_nullary_kernelIbj5uint4S7_SF_ZZZS5_IS7_EvS9_mlSA_ENKSB_clEvENKSC_clEvEUljE_EEvS9_T2_RKT3_T4_EUlijE_EEvlNS_15PhiloxCudaStateET1_SJ_)
        /*05a8*/ 	.word	0x00000038


	//----- nvinfo : EIATTR_FRAME_SIZE
	.align		4
.L_278:
        /*05ac*/ 	.byte	0x04, 0x11
        /*05ae*/ 	.short	(.L_280 - .L_279)
	.align		4
.L_279:
        /*05b0*/ 	.word	index@($__internal_99_$__cuda_sm20_rem_u64)
        /*05b4*/ 	.word	0x00000000


	//----- nvinfo : EIATTR_FRAME_SIZE
	.align		4
.L_280:
        /*05b8*/ 	.byte	0x04, 0x11
        /*05ba*/ 	.short	(.L_282 - .L_281)
	.align		4
.L_281:
        /*05bc*/ 	.word	index@($__internal_98_$__cuda_sm20_div_s64)
        /*05c0*/ 	.word	0x00000000


	//----- nvinfo : EIATTR_FRAME_SIZE
	.align		4
.L_282:
        /*05c4*/ 	.byte	0x04, 0x11
        /*05c6*/ 	.short	(.L_284 - .L_283)
	.align		4
.L_283:
        /*05c8*/ 	.word	index@(_ZN2at6native60_GLOBAL__N__fdc43544_27_DistributionRandomKernel_cu_f88cee4443distribution_elementwise_grid_stride_kernelIjLi4EZZZNS0_9templates4cuda21random_from_to_kernelIPNS_17CUDAGeneratorImplEEEvRNS_18TensorIteratorBaseEmlT_ENKUlvE_clEvENKUlvE6_clEvEUlP24curandStatePhilox4_32_10E0_ZNS1_27distribution_nullary_kernelIbj5uint4S7_SF_ZZZS5_IS7_EvS9_mlSA_ENKSB_clEvENKSC_clEvEUljE_EEvS9_T2_RKT3_T4_EUlijE_EEvlNS_15PhiloxCudaStateET1_SJ_)
        /*05cc*/ 	.word	0x00000000


	//----- nvinfo : EIATTR_REGCOUNT
	.align		4
.L_284:
        /*05d0*/ 	.byte	0x04, 0x2f
        /*05d2*/ 	.short	(.L_286 - .L_285)
	.align		4
.L_285:
        /*05d4*/ 	.word	index@(_ZN2at6native60_GLOBAL__N__fdc43544_27_DistributionRandomKernel_cu_f88cee4443distribution_elementwise_grid_stride_kernelIjLi4EZZZNS0_9templates4cuda21random_from_to_kernelIPNS_17CUDAGeneratorImplEEEvRNS_18TensorIteratorBaseEmlT_ENKUlvE_clEvENKUlvE6_clEvEUlP24curandStatePhilox4_32_10E0_ZNS1_27distribution_nullary_kernelIbj5uint4S7_SF_ZZZS5_IS7_EvS9_mlSA_ENKSB_clEvENKSC_clEvEUljE_EEvS9_T2_RKT3_T4_EUlijE0_EEvlNS_15PhiloxCudaStateET1_SJ_)
        /*05d8*/ 	.word	0x00000032


	//----- nvinfo : EIATTR_FRAME_SIZE
	.align		4
.L_286:
        /*05dc*/ 	.byte	0x04, 0x11
        /*05de*/ 	.short	(.L_288 - .L_287)
	.align		4
.L_287:
        /*05e0*/ 	.word	index@($__internal_97_$__cuda_sm20_rem_u64)
        /*05e4*/ 	.word	0x00000000


	//----- nvinfo : EIATTR_FRAME_SIZE
	.align		4
.L_288:
        /*05e8*/ 	.byte	0x04, 0x11
        /*05ea*/ 	.short	(.L_290 - .L_289)
	.align		4
.L_289:
        /*05ec*/ 	.word	index@($__internal_96_$__cuda_sm20_div_s64)
        /*05f0*/ 	.word	0x00000000


	//----- nvinfo : EIATTR_FRAME_SIZE
	.align		4
.L_290:
        /*05f4*/ 	.byte	0x04, 0x11
        /*05f6*/ 	.short	(.L_292 - .L_291)
	.align		4
.L_291:
        /*05f8*/ 	.word	index@(_ZN2at6native60_GLOBAL__N__fdc43544_27_DistributionRandomKernel_cu_f88cee4443distribution_elementwise_grid_stride_kernelIjLi4EZZZNS0_9templates4cuda21random_from_to_kernelIPNS_17CUDAGeneratorImplEEEvRNS_18TensorIteratorBaseEmlT_ENKUlvE_clEvENKUlvE6_clEvEUlP24curandStatePhilox4_32_10E0_ZNS1_27distribution_nullary_kernelIbj5uint4S7_SF_ZZZS5_IS7_EvS9_mlSA_ENKSB_clEvENKSC_clEvEUljE_EEvS9_T2_RKT3_T4_EUlijE0_EEvlNS_15PhiloxCudaStateET1_SJ_)
        /*05fc*/ 	.word	0x00000000


	//----- nvinfo : EIATTR_REGCOUNT
	.align		4
.L_292:
        /*0600*/ 	.byte	0x04, 0x2f
        /*0602*/ 	.short	(.L_294 - .L_293)
	.align		4
.L_293:
        /*0604*/ 	.word	index@(_ZN2at6native60_GLOBAL__N__fdc43544_27_DistributionRandomKernel_cu_f88cee4443distribution_elementwise_grid_stride_kernelImLi2EZZZNS0_9templates4cuda21random_from_to_kernelIPNS_17CUDAGeneratorImplEEEvRNS_18TensorIteratorBaseEmlT_ENKUlvE_clEvENKUlvE7_clEvEUlP24curandStatePhilox4_32_10E_ZNS1_27distribution_nullary_kernelIN3c104HalfEm10ulonglong2S7_SF_ZZZS5_IS7_EvS9_mlSA_ENKSB_clEvENKSC_clEvEUlmE_EEvS9_T2_RKT3_T4_EUlimE_EEvlNS_15PhiloxCudaStateET1_SL_)
        /*0608*/ 	.word	0x00000038


	//----- nvinfo : EIATTR_FRAME_SIZE
	.align		4
.L_294:
        /*060c*/ 	.byte	0x04, 0x11
        /*060e*/ 	.short	(.L_296 - .L_295)
	.align		4
.L_295:
        /*0610*/ 	.word	index@($__internal_95_$__cuda_sm20_rem_u64)
        /*0614*/ 	.word	0x00000000


	//----- nvinfo : EIATTR_FRAME_SIZE
	.align		4
.L_296:
        /*0618*/ 	.byte	0x04, 0x11
        /*061a*/ 	.short	(.L_298 - .L_297)
	.align		4
.L_297:
        /*061c*/ 	.word	index@($__internal_94_$__cuda_sm20_div_s64)
        /*0620*/ 	.word	0x00000000


	//----- nvinfo : EIATTR_FRAME_SIZE
	.align		4
.L_298:
        /*0624*/ 	.byte	0x04, 0x11
        /*0626*/ 	.short	(.L_300 - .L_299)
	.align		4
.L_299:
        /*0628*/ 	.word	index@(_ZN2at6native60_GLOBAL__N__fdc43544_27_DistributionRandomKernel_cu_f88cee4443distribution_elementwise_grid_stride_kernelImLi2EZZZNS0_9templates4cuda21random_from_to_kernelIPNS_17CUDAGeneratorImplEEEvRNS_18TensorIteratorBaseEmlT_ENKUlvE_clEvENKUlvE7_clEvEUlP24curandStatePhilox4_32_10E_ZNS1_27distribution_nullary_kernelIN3c104HalfEm10ulonglong2S7_SF_ZZZS5_IS7_EvS9_mlSA_ENKSB_clEvENKSC_clEvEUlmE_EEvS9_T2_RKT3_T4_EUlimE_EEvlNS_15PhiloxCudaStateET1_SL_)
        /*062c*/ 	.word	0x00000000


	//----- nvinfo : EIATTR_REGCOUNT
	.align		4
.L_300:
        /*0630*/ 	.byte	0x04, 0x2f
        /*0632*/ 	.short	(.L_302 - .L_301)
	.align		4
.L_301:
        /*0634*/ 	.word	index@(_ZN2at6native60_GLOBAL__N__fdc43544_27_DistributionRandomKernel_cu_f88cee4443distribution_elementwise_grid_stride_kernelImLi2EZZZNS0_9templates4cuda21random_from_to_kernelIPNS_17CUDAGeneratorImplEEEvRNS_18TensorIteratorBaseEmlT_ENKUlvE_clEvENKUlvE7_clEvEUlP24curandStatePhilox4_32_10E_ZNS1_27distribution_nullary_kernelIN3c104HalfEm10ulonglong2S7_SF_ZZZS5_IS7_EvS9_mlSA_ENKSB_clEvENKSC_clEvEUlmE_EEvS9_T2_RKT3_T4_EUlimE0_EEvlNS_15PhiloxCudaStateET1_SL_)
        /*0638*/ 	.word	0x00000030


	//----- nvinfo : EIATTR_FRAME_SIZE
	.align		4
.L_302:
        /*063c*/ 	.byte	0x04, 0x11
        /*063e*/ 	.short	(.L_304 - .L_303)
	.align		4
.L_303:
        /*0640*/ 	.word	index@($__internal_93_$__cuda_sm20_rem_u64)
        /*0644*/ 	.word	0x00000000


	//----- nvinfo : EIATTR_FRAME_SIZE
	.align		4
.L_304:
        /*0648*/ 	.byte	0x04, 0x11
        /*064a*/ 	.short	(.L_306 - .L_305)
	.align		4
.L_305:
        /*064c*/ 	.word	index@($__internal_92_$__cuda_sm20_div_s64)
        /*0650*/ 	.word	0x00000000


	//----- nvinfo : EIATTR_FRAME_SIZE
	.align		4
.L_306:
        /*0654*/ 	.byte	0x04, 0x11
        /*0656*/ 	.short	(.L_308 - .L_307)
	.align		4
.L_307:
        /*0658*/ 	.word	index@(_ZN2at6native60_GLOBAL__N__fdc43544_27_DistributionRandomKernel_cu_f88cee4443distribution_elementwise_grid_stride_kernelImLi2EZZZNS0_9templates4cuda21random_from_to_kernelIPNS_17CUDAGeneratorImplEEEvRNS_18TensorIteratorBaseEmlT_ENKUlvE_clEvENKUlvE7_clEvEUlP24curandStatePhilox4_32_10E_ZNS1_27distribution_nullary_kernelIN3c104HalfEm10ulonglong2S7_SF_ZZZS5_IS7_EvS9_mlSA_ENKSB_clEvENKSC_clEvEUlmE_EEvS9_T2_RKT3_T4_EUlimE0_EEvlNS_15PhiloxCudaStateET1_SL_)
        /*065c*/ 	.word	0x00000000


	//----- nvinfo : EIATTR_REGCOUNT
	.align		4
.L_308:
        /*0660*/ 	.byte	0x04, 0x2f
        /*0662*/ 	.short	(.L_310 - .L_309)
	.align		4
.L_309:
        /*0664*/ 	.word	index@(_ZN2at6native60_GLOBAL__N__fdc43544_27_DistributionRandomKernel_cu_f88cee4443distribution_elementwise_grid_stride_kernelIjLi4EZZZNS0_9templates4cuda21random_from_to_kernelIPNS_17CUDAGeneratorImplEEEvRNS_18TensorIteratorBaseEmlT_ENKUlvE_clEvENKUlvE7_clEvEUlP24curandStatePhilox4_32_10E0_ZNS1_27distribution_nullary_kernelIN3c104HalfEj5uint4S7_SF_ZZZS5_IS7_EvS9_mlSA_ENKSB_clEvENKSC_clEvEUljE_EEvS9_T2_RKT3_T4_EUlijE_EEvlNS_15PhiloxCudaStateET1_SL_)
        /*0668*/ 	.word	0x00000038


	//----- nvinfo : EIATTR_FRAME_SIZE
	.align		4
.L_310:
        /*066c*/ 	.byte	0x04, 0x11
        /*066e*/ 	.short	(.L_312 - .L_311)
	.align		4
.L_311:
        /*0670*/ 	.word	index@($__internal_91_$__cuda_sm20_rem_u64)
        /*0674*/ 	.word	0x00000000


	//----- nvinfo : EIATTR_FRAME_SIZE
	.align		4
.L_312:
        /*0678*/ 	.byte	0x04, 0x11
        /*067a*/ 	.short	(.L_314 - .L_313)
	.align		4
.L_313:
        /*067c*/ 	.word	index@($__internal_90_$__cuda_sm20_div_s64)
        /*0680*/ 	.word	0x00000000


	//----- nvinfo : EIATTR_FRAME_SIZE
	.align		4
.L_314:
        /*0684*/ 	.byte	0x04, 0x11
        /*0686*/ 	.short	(.L_316 - .L_315)
	.align		4
.L_315:
        /*0688*/ 	.word	index@(_ZN2at6native60_GLOBAL__N__fdc43544_27_DistributionRandomKernel_cu_f88cee4443distribution_elementwise_grid_stride_kernelIjLi4EZZZNS0_9templates4cuda21random_from_to_kernelIPNS_17CUDAGeneratorImplEEEvRNS_18TensorIteratorBaseEmlT_ENKUlvE_clEvENKUlvE7_clEvEUlP24curandStatePhilox4_32_10E0_ZNS1_27distribution_nullary_kernelIN3c104HalfEj5uint4S7_SF_ZZZS5_IS7_EvS9_mlSA_ENKSB_clEvENKSC_clEvEUljE_EEvS9_T2_RKT3_T4_EUlijE_EEvlNS_15PhiloxCudaStateET1_SL_)
        /*068c*/ 	.word	0x00000000


	//----- nvinfo : EIATTR_REGCOUNT
	.align		4
.L_316:
        /*0690*/ 	.byte	0x04, 0x2f
        /*0692*/ 	.short	(.L_318 - .L_317)
	.align		4
.L_317:
        /*0694*/ 	.word	index@(_ZN2at6native60_GLOBAL__N__fdc43544_27_DistributionRandomKernel_cu_f88cee4443distribution_elementwise_grid_stride_kernelIjLi4EZZZNS0_9templates4cuda21random_from_to_kernelIPNS_17CUDAGeneratorImplEEEvRNS_18TensorIteratorBaseEmlT_ENKUlvE_clEvENKUlvE7_clEvEUlP24curandStatePhilox4_32_10E0_ZNS1_27distribution_nullary_kernelIN3c104HalfEj5uint4S7_SF_ZZZS5_IS7_EvS9_mlSA_ENKSB_clEvENKSC_clEvEUljE_EEvS9_T2_RKT3_T4_EUlijE0_EEvlNS_15PhiloxCudaStateET1_SL_)
        /*0698*/ 	.word	0x00000032


	//----- nvinfo : EIATTR_FRAME_SIZE
	.align		4
.L_318:
        /*069c*/ 	.byte	0x04, 0x11
        /*069e*/ 	.short	(.L_320 - .L_319)
	.align		4
.L_319:
        /*06a0*/ 	.word	index@($__internal_89_$__cuda_sm20_rem_u64)
        /*06a4*/ 	.word	0x00000000


	//----- nvinfo : EIATTR_FRAME_SIZE
	.align		4
.L_320:
        /*06a8*/ 	.byte	0x04, 0x11
        /*06aa*/ 	.short	(.L_322 - .L_321)
	.align		4
.L_321:
        /*06ac*/ 	.word	index@($__internal_88_$__cuda_sm20_div_s64)
        /*06b0*/ 	.word	0x00000000


	//----- nvinfo : EIATTR_FRAME_SIZE
	.align		4
.L_322:
        /*06b4*/ 	.byte	0x04, 0x11
        /*06b6*/ 	.short	(.L_324 - .L_323)
	.align		4
.L_323:
        /*06b8*/ 	.word	index@(_ZN2at6native60_GLOBAL__N__fdc43544_27_DistributionRandomKernel_cu_f88cee4443distribution_elementwise_grid_stride_kernelIjLi4EZZZNS0_9templates4cuda21random_from_to_kernelIPNS_17CUDAGeneratorImplEEEvRNS_18TensorIteratorBaseEmlT_ENKUlvE_clEvENKUlvE7_clEvEUlP24curandStatePhilox4_32_10E0_ZNS1_27distribution_nullary_kernelIN3c104HalfEj5uint4S7_SF_ZZZS5_IS7_EvS9_mlSA_ENKSB_clEvENKSC_clEvEUljE_EEvS9_T2_RKT3_T4_EUlijE0_EEvlNS_15PhiloxCudaStateET1_SL_)
        /*06bc*/ 	.word	0x00000000


	//----- nvinfo : EIATTR_REGCOUNT
	.align		4
.L_324:
        /*06c0*/ 	.byte	0x04, 0x2f
        /*06c2*/ 	.short	(.L_326 - .L_325)
	.align		4
.L_325:
        /*06c4*/ 	.word	index@(_ZN2at6native60_GLOBAL__N__fdc43544_27_DistributionRandomKernel_cu_f88cee4443distribution_elementwise_grid_stride_kernelImLi2EZZZNS0_9templates4cuda21random_from_to_kernelIPNS_17CUDAGeneratorImplEEEvRNS_18TensorIteratorBaseEmlT_ENKUlvE_clEvENKUlvE8_clEvEUlP24curandStatePhilox4_32_10E_ZNS1_27distribution_nullary_kernelIN3c108BFloat16Em10ulonglong2S7_SF_ZZZS5_IS7_EvS9_mlSA_ENKSB_clEvENKSC_clEvEUlmE_EEvS9_T2_RKT3_T4_EUlimE_EEvlNS_15PhiloxCudaStateET1_SL_)
        /*06c8*/ 	.word	0x00000038


	//----- nvinfo : EIATTR_FRAME_SIZE
	.align		4
.L_326:
        /*06cc*/ 	.byte	0x04, 0x11
        /*06ce*/ 	.short	(.L_328 - .L_327)
	.align		4
.L_327:
        /*06d0*/ 	.word	index@($__internal_87_$__cuda_sm20_rem_u64)
        /*06d4*/ 	.word	0x00000000


	//----- nvinfo : EIATTR_FRAME_SIZE
	.align		4
.L_328:
        /*06d8*/ 	.byte	0x04, 0x11
        /*06da*/ 	.short	(.L_330 - .L_329)
	.align		4
.L_329:
        /*06dc*/ 	.word	index@($__internal_86_$__cuda_sm20_div_s64)
        /*06e0*/ 	.word	0x00000000


	//----- nvinfo : EIATTR_FRAME_SIZE
	.align		4
.L_330:
        /*06e4*/ 	.byte	0x04, 0x11
        /*06e6*/ 	.short	(.L_332 - .L_331)
	.align		4
.L_331:
        /*06e8*/ 	.word	index@(_ZN2at6native60_GLOBAL__N__fdc43544_27_DistributionRandomKernel_cu_f88cee4443distribution_elementwise_grid_stride_kernelImLi2EZZZNS0_9templates4cuda21random_from_to_kernelIPNS_17CUDAGeneratorImplEEEvRNS_18TensorIteratorBaseEmlT_ENKUlvE_clEvENKUlvE8_clEvEUlP24curandStatePhilox4_32_10E_ZNS1_27distribution_nullary_kernelIN3c108BFloat16Em10ulonglong2S7_SF_ZZZS5_IS7_EvS9_mlSA_ENKSB_clEvENKSC_clEvEUlmE_EEvS9_T2_RKT3_T4_EUlimE_EEvlNS_15PhiloxCudaStateET1_SL_)
        /*06ec*/ 	.word	0x00000000


	//----- nvinfo : EIATTR_REGCOUNT
	.align		4
.L_332:
        /*06f0*/ 	.byte	0x04, 0x2f
        /*06f2*/ 	.short	(.L_334 - .L_333)
	.align		4
.L_333:
        /*06f4*/ 	.word	index@(_ZN2at6native60_GLOBAL__N__fdc43544_27_DistributionRandomKernel_cu_f88cee4443distribution_elementwise_grid_stride_kernelImLi2EZZZNS0_9templates4cuda21random_from_to_kernelIPNS_17CUDAGeneratorImplEEEvRNS_18TensorIteratorBaseEmlT_ENKUlvE_clEvENKUlvE8_clEvEUlP24curandStatePhilox4_32_10E_ZNS1_27distribution_nullary_kernelIN3c108BFloat16Em10ulonglong2S7_SF_ZZZS5_IS7_EvS9_mlSA_ENKSB_clEvENKSC_clEvEUlmE_EEvS9_T2_RKT3_T4_EUlimE0_EEvlNS_15PhiloxCudaStateET1_SL_)
        /*06f8*/ 	.word	0x00000030


	//----- nvinfo : EIATTR_FRAME_SIZE
	.align		4
.L_334:
        /*06fc*/ 	.byte	0x04, 0x11
        /*06fe*/ 	.short	(.L_336 - .L_335)
	.align		4
.L_335:
        /*0700*/ 	.word	index@($__internal_85_$__cuda_sm20_rem_u64)
        /*0704*/ 	.word	0x00000000


	//----- nvinfo : EIATTR_FRAME_SIZE
	.align		4
.L_336:
        /*0708*/ 	.byte	0x04, 0x11
        /*070a*/ 	.short	(.L_338 - .L_337)
	.align		4
.L_337:
        /*070c*/ 	.word	index@($__internal_84_$__cuda_sm20_div_s64)
        /*0710*/ 	.word	0x00000000


	//----- nvinfo : EIATTR_FRAME_SIZE
	.align		4
.L_338:
        /*0714*/ 	.byte	0x04, 0x11
        /*0716*/ 	.short	(.L_340 - .L_339)
	.align		4
.L_339:
        /*0718*/ 	.word	index@(_ZN2at6native60_GLOBAL__N__fdc43544_27_DistributionRandomKernel_cu_f88cee4443distribution_elementwise_grid_stride_kernelImLi2EZZZNS0_9templates4cuda21random_from_to_kernelIPNS_17CUDAGeneratorImplEEEvRNS_18TensorIteratorBaseEmlT_ENKUlvE_clEvENKUlvE8_clEvEUlP24curandStatePhilox4_32_10E_ZNS1_27distribution_nullary_kernelIN3c108BFloat16Em10ulonglong2S7_SF_ZZZS5_IS7_EvS9_mlSA_ENKSB_clEvENKSC_clEvEUlmE_EEvS9_T2_RKT3_T4_EUlimE0_EEvlNS_15PhiloxCudaStateET1_SL_)
        /*071c*/ 	.word	0x00000000


	//----- nvinfo : EIATTR_REGCOUNT
	.align		4
.L_340:
        /*0720*/ 	.byte	0x04, 0x2f
        /*0722*/ 	.short	(.L_342 - .L_341)
	.align		4
.L_341:
        /*0724*/ 	.word	index@(_ZN2at6native60_GLOBAL__N__fdc43544_27_DistributionRandomKernel_cu_f88cee4443distribution_elementwise_grid_stride_kernelIjLi4EZZZNS0_9templates4cuda21random_from_to_kernelIPNS_17CUDAGeneratorImplEEEvRNS_18TensorIteratorBaseEmlT_ENKUlvE_clEvENKUlvE8_clEvEUlP24curandStatePhilox4_32_10E0_ZNS1_27distribution_nullary_kernelIN3c108BFloat16Ej5uint4S7_SF_ZZZS5_IS7_EvS9_mlSA_ENKSB_clEvENKSC_clEvEUljE_EEvS9_T2_RKT3_T4_EUlijE_EEvlNS_15PhiloxCudaStateET1_SL_)
        /*0728*/ 	.word	0x00000038


	//----- nvinfo : EIATTR_FRAME_SIZE
	.align		4
.L_342:
        /*072c*/ 	.byte	0x04, 0x11
        /*072e*/ 	.short	(.L_344 - .L_343)
	.align		4
.L_343:
        /*0730*/ 	.word	index@($__internal_83_$__cuda_sm20_rem_u64)
        /*0734*/ 	.word	0x00000000


	//----- nvinfo : EIATTR_FRAME_SIZE
	.align		4
.L_344:
        /*0738*/ 	.byte	0x04, 0x11
        /*073a*/ 	.short	(.L_346 - .L_345)
	.align		4
.L_345:
        /*073c*/ 	.word	index@($__internal_82_$__cuda_sm20_div_s64)
        /*0740*/ 	.word	0x00000000


	//----- nvinfo : EIATTR_FRAME_SIZE
	.align		4
.L_346:
        /*0744*/ 	.byte	0x04, 0x11
        /*0746*/ 	.short	(.L_348 - .L_347)
	.align		4
.L_347:
        /*0748*/ 	.word	index@(_ZN2at6native60_GLOBAL__N__fdc43544_27_DistributionRandomKernel_cu_f88cee4443distribution_elementwise_grid_stride_kernelIjLi4EZZZNS0_9templates4cuda21random_from_to_kernelIPNS_17CUDAGeneratorImplEEEvRNS_18TensorIteratorBaseEmlT_ENKUlvE_clEvENKUlvE8_clEvEUlP24curandStatePhilox4_32_10E0_ZNS1_27distribution_nullary_kernelIN3c108BFloat16Ej5uint4S7_SF_ZZZS5_IS7_EvS9_mlSA_ENKSB_clEvENKSC_clEvEUljE_EEvS9_T2_RKT3_T4_EUlijE_EEvlNS_15PhiloxCudaStateET1_SL_)
        /*074c*/ 	.word	0x00000000


	//----- nvinfo : EIATTR_REGCOUNT
	.align		4
.L_348:
        /*0750*/ 	.byte	0x04, 0x2f
        /*0752*/ 	.short	(.L_350 - .L_349)
	.align		4
.L_349:
        /*0754*/ 	.word	index@(_ZN2at6native60_GLOBAL__N__fdc43544_27_DistributionRandomKernel_cu_f88cee4443distribution_elementwise_grid_stride_kernelIjLi4EZZZNS0_9templates4cuda21random_from_to_kernelIPNS_17CUDAGeneratorImplEEEvRNS_18TensorIteratorBaseEmlT_ENKUlvE_clEvENKUlvE8_clEvEUlP24curandStatePhilox4_32_10E0_ZNS1_27distribution_nullary_kernelIN3c108BFloat16Ej5uint4S7_SF_ZZZS5_IS7_EvS9_mlSA_ENKSB_clEvENKSC_clEvEUljE_EEvS9_T2_RKT3_T4_EUlijE0_EEvlNS_15PhiloxCudaStateET1_SL_)
        /*0758*/ 	.word	0x00000032


	//----- nvinfo : EIATTR_FRAME_SIZE
	.align		4
.L_350:
        /*075c*/ 	.byte	0x04, 0x11
        /*075e*/ 	.short	(.L_352 - .L_351)
	.align		4
.L_351:
        /*0760*/ 	.word	index@($__internal_81_$__cuda_sm20_rem_u64)
        /*0764*/ 	.word	0x00000000


	//----- nvinfo : EIATTR_FRAME_SIZE
	.align		4
.L_352:
        /*0768*/ 	.byte	0x04, 0x11
        /*076a*/ 	.short	(.L_354 - .L_353)
	.align		4
.L_353:
        /*076c*/ 	.word	index@($__internal_80_$__cuda_sm20_div_s64)
        /*0770*/ 	.word	0x00000000


	//----- nvinfo : EIATTR_FRAME_SIZE
	.align		4
.L_354:
        /*0774*/ 	.byte	0x04, 0x11
        /*0776*/ 	.short	(.L_356 - .L_355)
	.align		4
.L_355:
        /*0778*/ 	.word	index@(_ZN2at6native60_GLOBAL__N__fdc43544_27_DistributionRandomKernel_cu_f88cee4443distribution_elementwise_grid_stride_kernelIjLi4EZZZNS0_9templates4cuda21random_from_to_kernelIPNS_17CUDAGeneratorImplEEEvRNS_18TensorIteratorBaseEmlT_ENKUlvE_clEvENKUlvE8_clEvEUlP24curandStatePhilox4_32_10E0_ZNS1_27distribution_nullary_kernelIN3c108BFloat16Ej5uint4S7_SF_ZZZS5_IS7_EvS9_mlSA_ENKSB_clEvENKSC_clEvEUljE_EEvS9_T2_RKT3_T4_EUlijE0_EEvlNS_15PhiloxCudaStateET1_SL_)
        /*077c*/ 	.word	0x00000000


	//----- nvinfo : EIATTR_REGCOUNT
	.align		4
.L_356:
        /*0780*/ 	.byte	0x04, 0x2f
        /*0782*/ 	.short	(.L_358 - .L_357)
	.align		4
.L_357:
        /*0784*/ 	.word	index@(_ZN2at6native60_GLOBAL__N__fdc43544_27_DistributionRandomKernel_cu_f88cee4443distribution_elementwise_grid_stride_kernelImLi2EZZZNS0_9templates4cuda21random_from_to_kernelIPNS_17CUDAGeneratorImplEEEvRNS_18TensorIteratorBaseEmlT_ENKUlvE_clEvENKUlvE9_clEvEUlP24curandStatePhilox4_32_10E_ZNS1_27distribution_nullary_kernelItm10ulonglong2S7_SF_ZZZS5_IS7_EvS9_mlSA_ENKSB_clEvENKSC_clEvEUlmE_EEvS9_T2_RKT3_T4_EUlimE_EEvlNS_15PhiloxCudaStateET1_SJ_)
        /*0788*/ 	.word	0x00000038


	//----- nvinfo : EIATTR_FRAME_SIZE
	.align		4
.L_358:
        /*078c*/ 	.byte	0x04, 0x11
        /*078e*/ 	.short	(.L_360 - .L_359)
	.align		4
.L_359:
        /*0790*/ 	.word	index@($__internal_79_$__cuda_sm20_rem_u64)
        /*0794*/ 	.word	0x00000000


	//----- nvinfo : EIATTR_FRAME_SIZE
	.align		4
.L_360:
        /*0798*/ 	.byte	0x04, 0x11
        /*079a*/ 	.short	(.L_362 - .L_361)
	.align		4
.L_361:
        /*079c*/ 	.word	index@($__internal_78_$__cuda_sm20_div_s64)
        /*07a0*/ 	.word	0x00000000


	//----- nvinfo : EIATTR_FRAME_SIZE
	.align		4
.L_362:
        /*07a4*/ 	.byte	0x04, 0x11
        /*07a6*/ 	.short	(.L_364 - .L_363)
	.align		4
.L_363:
        /*07a8*/ 	.word	index@(_ZN2at6native60_GLOBAL__N__fdc43544_27_DistributionRandomKernel_cu_f88cee4443distribution_elementwise_grid_stride_kernelImLi2EZZZNS0_9templates4cuda21random_from_to_kernelIPNS_17CUDAGeneratorImplEEEvRNS_18TensorIteratorBaseEmlT_ENKUlvE_clEvENKUlvE9_clEvEUlP24curandStatePhilox4_32_10E_ZNS1_27distribution_nullary_kernelItm10ulonglong2S7_SF_ZZZS5_IS7_EvS9_mlSA_ENKSB_clEvENKSC_clEvEUlmE_EEvS9_T2_RKT3_T4_EUlimE_EEvlNS_15PhiloxCudaStateET1_SJ_)
        /*07ac*/ 	.word	0x00000000


	//----- nvinfo : EIATTR_REGCOUNT
	.align		4
.L_364:
        /*07b0*/ 	.byte	0x04, 0x2f
        /*07b2*/ 	.short	(.L_366 - .L_365)
	.align		4
.L_365:
        /*07b4*/ 	.word	index@(_ZN2at6native60_GLOBAL__N__fdc43544_27_DistributionRandomKernel_cu_f88cee4443distribution_elementwise_grid_stride_kernelImLi2EZZZNS0_9templates4cuda21random_from_to_kernelIPNS_17CUDAGeneratorImplEEEvRNS_18TensorIteratorBaseEmlT_ENKUlvE_clEvENKUlvE9_clEvEUlP24curandStatePhilox4_32_10E_ZNS1_27distribution_nullary_kernelItm10ulonglong2S7_SF_ZZZS5_IS7_EvS9_mlSA_ENKSB_clEvENKSC_clEvEUlmE_EEvS9_T2_RKT3_T4_EUlimE0_EEvlNS_15PhiloxCudaStateET1_SJ_)
        /*07b8*/ 	.word	0x00000030


	//----- nvinfo : EIATTR_FRAME_SIZE
	.align		4
.L_366:
        /*07bc*/ 	.byte	0x04, 0x11
        /*07be*/ 	.short	(.L_368 - .L_367)
	.align		4
.L_367:
        /*07c0*/ 	.word	index@($__internal_77_$__cuda_sm20_rem_u64)
        /*07c4*/ 	.word	0x00000000


	//----- nvinfo : EIATTR_FRAME_SIZE
	.align		4
.L_368:
        /*07c8*/ 	.byte	0x04, 0x11
        /*07ca*/ 	.short	(.L_370 - .L_369)
	.align		4
.L_369:
        /*07cc*/ 	.word	index@($__internal_76_$__cuda_sm20_div_s64)
        /*07d0*/ 	.word	0x00000000


	//----- nvinfo : EIATTR_FRAME_SIZE
	.align		4
.L_370:
        /*07d4*/ 	.byte	0x04, 0x11
        /*07d6*/ 	.short	(.L_372 - .L_371)
	.align		4
.L_371:
        /*07d8*/ 	.word	index@(_ZN2at6native60_GLOBAL__N__fdc43544_27_DistributionRandomKernel_cu_f88cee4443distribution_elementwise_grid_stride_kernelImLi2EZZZNS0_9templates4cuda21random_from_to_kernelIPNS_17CUDAGeneratorImplEEEvRNS_18TensorIteratorBaseEmlT_ENKUlvE_clEvENKUlvE9_clEvEUlP24curandStatePhilox4_32_10E_ZNS1_27distribution_nullary_kernelItm10ulonglong2S7_SF_ZZZS5_IS7_EvS9_mlSA_ENKSB_clEvENKSC_clEvEUlmE_EEvS9_T2_RKT3_T4_EUlimE0_EEvlNS_15PhiloxCudaStateET1_SJ_)
        /*07dc*/ 	.word	0x00000000


	//----- nvinfo : EIATTR_REGCOUNT
	.align		4
.L_372:
        /*07e0*/ 	.byte	0x04, 0x2f
        /*07e2*/ 	.short	(.L_374 - .L_373)
	.align		4
.L_373:
        /*07e4*/ 	.word	index@(_ZN2at6native60_GLOBAL__N__fdc43544_27_DistributionRandomKernel_cu_f88cee4443distribution_elementwise_grid_stride_kernelIjLi4EZZZNS0_9templates4cuda21random_from_to_kernelIPNS_17CUDAGeneratorImplEEEvRNS_18TensorIteratorBaseEmlT_ENKUlvE_clEvENKUlvE9_clEvEUlP24curandStatePhilox4_32_10E0_ZNS1_27distribution_nullary_kernelItj5uint4S7_SF_ZZZS5_IS7_EvS9_mlSA_ENKSB_clEvENKSC_clEvEUljE_EEvS9_T2_RKT3_T4_EUlijE_EEvlNS_15PhiloxCudaStateET1_SJ_)
        /*07e8*/ 	.word	0x00000038


	//----- nvinfo : EIATTR_FRAME_SIZE
	.align		4
.L_374:
        /*07ec*/ 	.byte	0x04, 0x11
        /*07ee*/ 	.short	(.L_376 - .L_375)
	.align		4
.L_375:
        /*07f0*/ 	.word	index@($__internal_75_$__cuda_sm20_rem_u64)
        /*07f4*/ 	.word	0x00000000


	//----- nvinfo : EIATTR_FRAME_SIZE
	.align		4
.L_376:
        /*07f8*/ 	.byte	0x04, 0x11
        /*07fa*/ 	.short	(.L_378 - .L_377)
	.align		4
.L_377:
        /*07fc*/ 	.word	index@($__internal_74_$__cuda_sm20_div_s64)
        /*0800*/ 	.word	0x00000000


	//----- nvinfo : EIATTR_FRAME_SIZE
	.align		4
.L_378:
        /*0804*/ 	.byte	0x04, 0x11
        /*0806*/ 	.short	(.L_380 - .L_379)
	.align		4
.L_379:
        /*0808*/ 	.word	index@(_ZN2at6native60_GLOBAL__N__fdc43544_27_DistributionRandomKernel_cu_f88cee4443distribution_elementwise_grid_stride_kernelIjLi4EZZZNS0_9templates4cuda21random_from_to_kernelIPNS_17CUDAGeneratorImplEEEvRNS_18TensorIteratorBaseEmlT_ENKUlvE_clEvENKUlvE9_clEvEUlP24curandStatePhilox4_32_10E0_ZNS1_27distribution_nullary_kernelItj5uint4S7_SF_ZZZS5_IS7_EvS9_mlSA_ENKSB_clEvENKSC_clEvEUljE_EEvS9_T2_RKT3_T4_EUlijE_EEvlNS_15PhiloxCudaStateET1_SJ_)
        /*080c*/ 	.word	0x00000000


	//----- nvinfo : EIATTR_REGCOUNT
	.align		4
.L_380:
        /*0810*/ 	.byte	0x04, 0x2f
        /*0812*/ 	.short	(.L_382 - .L_381)
	.align		4
.L_381:
        /*0814*/ 	.word	index@(_ZN2at6native60_GLOBAL__N__fdc43544_27_DistributionRandomKernel_cu_f88cee4443distribution_elementwise_grid_stride_kernelIjLi4EZZZNS0_9templates4cuda21random_from_to_kernelIPNS_17CUDAGeneratorImplEEEvRNS_18TensorIteratorBaseEmlT_ENKUlvE_clEvENKUlvE9_clEvEUlP24curandStatePhilox4_32_10E0_ZNS1_27distribution_nullary_kernelItj5uint4S7_SF_ZZZS5_IS7_EvS9_mlSA_ENKSB_clEvENKSC_clEvEUljE_EEvS9_T2_RKT3_T4_EUlijE0_EEvlNS_15PhiloxCudaStateET1_SJ_)
        /*0818*/ 	.word	0x00000032


	//----- nvinfo : EIATTR_FRAME_SIZE
	.align		4
.L_382:
        /*081c*/ 	.byte	0x04, 0x11
        /*081e*/ 	.short	(.L_384 - .L_383)
	.align		4
.L_383:
        /*0820*/ 	.word	index@($__internal_73_$__cuda_sm20_rem_u64)
        /*0824*/ 	.word	0x00000000


	//----- nvinfo : EIATTR_FRAME_SIZE
	.align		4
.L_384:
        /*0828*/ 	.byte	0x04, 0x11
        /*082a*/ 	.short	(.L_386 - .L_385)
	.align		4
.L_385:
        /*082c*/ 	.word	index@($__internal_72_$__cuda_sm20_div_s64)
        /*0830*/ 	.word	0x00000000


	//----- nvinfo : EIATTR_FRAME_SIZE
	.align		4
.L_386:
        /*0834*/ 	.byte	0x04, 0x11
        /*0836*/ 	.short	(.L_388 - .L_387)
	.align		4
.L_387:
        /*0838*/ 	.word	index@(_ZN2at6native60_GLOBAL__N__fdc43544_27_DistributionRandomKernel_cu_f88cee4443distribution_elementwise_grid_stride_kernelIjLi4EZZZNS0_9templates4cuda21random_from_to_kernelIPNS_17CUDAGeneratorImplEEEvRNS_18TensorIteratorBaseEmlT_ENKUlvE_clEvENKUlvE9_clEvEUlP24curandStatePhilox4_32_10E0_ZNS1_27distribution_nullary_kernelItj5uint4S7_SF_ZZZS5_IS7_EvS9_mlSA_ENKSB_clEvENKSC_clEvEUljE_EEvS9_T2_RKT3_T4_EUlijE0_EEvlNS_15PhiloxCudaStateET1_SJ_)
        /*083c*/ 	.word	0x00000000


	//----- nvinfo : EIATTR_REGCOUNT
	.align		4
.L_388:
        /*0840*/ 	.byte	0x04, 0x2f
        /*0842*/ 	.short	(.L_390 - .L_389)
	.align		4
.L_389:
        /*0844*/ 	.word	index@(_ZN2at6native60_GLOBAL__N__fdc43544_27_DistributionRandomKernel_cu_f88cee4443distribution_elementwise_grid_stride_kernelImLi2EZZZNS0_9templates4cuda21random_from_to_kernelIPNS_17CUDAGeneratorImplEEEvRNS_18TensorIteratorBaseEmlT_ENKUlvE_clEvENKUlvE10_clEvEUlP24curandStatePhilox4_32_10E_ZNS1_27distribution_nullary_kernelIjm10ulonglong2S7_SF_ZZZS5_IS7_EvS9_mlSA_ENKSB_clEvENKSC_clEvEUlmE_EEvS9_T2_RKT3_T4_EUlimE_EEvlNS_15PhiloxCudaStateET1_SJ_)
        /*0848*/ 	.word	0x00000038


	//----- nvinfo : EIATTR_FRAME_SIZE
	.align		4
.L_390:
        /*084c*/ 	.byte	0x04, 0x11
        /*084e*/ 	.short	(.L_392 - .L_391)
	.align		4
.L_391:
        /*0850*/ 	.word	index@($__internal_71_$__cuda_sm20_rem_u64)
        /*0854*/ 	.word	0x00000000


	//----- nvinfo : EIATTR_FRAME_SIZE
	.align		4
.L_392:
        /*0858*/ 	.byte	0x04, 0x11
        /*085a*/ 	.short	(.L_394 - .L_393)
	.align		4
.L_393:
        /*085c*/ 	.word	index@($__internal_70_$__cuda_sm20_div_s64)
        /*0860*/ 	.word	0x00000000


	//----- nvinfo : EIATTR_FRAME_SIZE
	.align		4
.L_394:
        /*0864*/ 	.byte	0x04, 0x11
        /*0866*/ 	.short	(.L_396 - .L_395)
	.align		4
.L_395:
        /*0868*/ 	.word	index@(_ZN2at6native60_GLOBAL__N__fdc43544_27_DistributionRandomKernel_cu_f88cee4443distribution_elementwise_grid_stride_kernelImLi2EZZZNS0_9templates4cuda21random_from_to_kernelIPNS_17CUDAGeneratorImplEEEvRNS_18TensorIteratorBaseEmlT_ENKUlvE_clEvENKUlvE10_clEvEUlP24curandStatePhilox4_32_10E_ZNS1_27distribution_nullary_kernelIjm10ulonglong2S7_SF_ZZZS5_IS7_EvS9_mlSA_ENKSB_clEvENKSC_clEvEUlmE_EEvS9_T2_RKT3_T4_EUlimE_EEvlNS_15PhiloxCudaStateET1_SJ_)
        /*086c*/ 	.word	0x00000000


	//----- nvinfo : EIATTR_REGCOUNT
	.align		4
.L_396:
        /*0870*/ 	.byte	0x04, 0x2f
        /*0872*/ 	.short	(.L_398 - .L_397)
	.align		4
.L_397:
        /*0874*/ 	.word	index@(_ZN2at6native60_GLOBAL__N__fdc43544_27_DistributionRandomKernel_cu_f88cee4443distribution_elementwise_grid_stride_kernelImLi2EZZZNS0_9templates4cuda21random_from_to_kernelIPNS_17CUDAGeneratorImplEEEvRNS_18TensorIteratorBaseEmlT_ENKUlvE_clEvENKUlvE10_clEvEUlP24curandStatePhilox4_32_10E_ZNS1_27distribution_nullary_kernelIjm10ulonglong2S7_SF_ZZZS5_IS7_EvS9_mlSA_ENKSB_clEvENKSC_clEvEUlmE_EEvS9_T2_RKT3_T4_EUlimE0_EEvlNS_15PhiloxCudaStateET1_SJ_)
        /*0878*/ 	.word	0x00000030


	//----- nvinfo : EIATTR_FRAME_SIZE
	.align		4
.L_398:
        /*087c*/ 	.byte	0x04, 0x11
        /*087e*/ 	.short	(.L_400 - .L_399)
	.align		4
.L_399:
        /*0880*/ 	.word	index@($__internal_69_$__cuda_sm20_rem_u64)
        /*0884*/ 	.word	0x00000000


	//----- nvinfo : EIATTR_FRAME_SIZE
	.align		4
.L_400:
        /*0888*/ 	.byte	0x04, 0x11
        /*088a*/ 	.short	(.L_402 - .L_401)
	.align		4
.L_401:
        /*088c*/ 	.word	index@($__internal_68_$__cuda_sm20_div_s64)
        /*0890*/ 	.word	0x00000000


	//----- nvinfo : EIATTR_FRAME_SIZE
	.align		4
.L_402:
        /*0894*/ 	.byte	0x04, 0x11
        /*0896*/ 	.short	(.L_404 - .L_403)
	.align		4
.L_403:
        /*0898*/ 	.word	index@(_ZN2at6native60_GLOBAL__N__fdc43544_27_DistributionRandomKernel_cu_f88cee4443distribution_elementwise_grid_stride_kernelImLi2EZZZNS0_9templates4cuda21random_from_to_kernelIPNS_17CUDAGeneratorImplEEEvRNS_18TensorIteratorBaseEmlT_ENKUlvE_clEvENKUlvE10_clEvEUlP24curandStatePhilox4_32_10E_ZNS1_27distribution_nullary_kernelIjm10ulonglong2S7_SF_ZZZS5_IS7_EvS9_mlSA_ENKSB_clEvENKSC_clEvEUlmE_EEvS9_T2_RKT3_T4_EUlimE0_EEvlNS_15PhiloxCudaStateET1_SJ_)
        /*089c*/ 	.word	0x00000000


	//----- nvinfo : EIATTR_REGCOUNT
	.align		4
.L_404:
        /*08a0*/ 	.byte	0x04, 0x2f
        /*08a2*/ 	.short	(.L_406 - .L_405)
	.align		4
.L_405:
        /*08a4*/ 	.word	index@(_ZN2at6native60_GLOBAL__N__fdc43544_27_DistributionRandomKernel_cu_f88cee4443distribution_elementwise_grid_stride_kernelIjLi4EZZZNS0_9templates4cuda21random_from_to_kernelIPNS_17CUDAGeneratorImplEEEvRNS_18TensorIteratorBaseEmlT_ENKUlvE_clEvENKUlvE10_clEvEUlP24curandStatePhilox4_32_10E0_ZNS1_27distribution_nullary_kernelIjj5uint4S7_SF_ZZZS5_IS7_EvS9_mlSA_ENKSB_clEvENKSC_clEvEUljE_EEvS9_T2_RKT3_T4_EUlijE_EEvlNS_15PhiloxCudaStateET1_SJ_)
        /*08a8*/ 	.word	0x00000038


	//----- nvinfo : EIATTR_FRAME_SIZE
	.align		4
.L_406:
        /*08ac*/ 	.byte	0x04, 0x11
        /*08ae*/ 	.short	(.L_408 - .L_407)
	.align		4
.L_407:
        /*08b0*/ 	.word	index@($__internal_67_$__cuda_sm20_rem_u64)
        /*08b4*/ 	.word	0x00000000


	//----- nvinfo : EIATTR_FRAME_SIZE
	.align		4
.L_408:
        /*08b8*/ 	.byte	0x04, 0x11
        /*08ba*/ 	.short	(.L_410 - .L_409)
	.align		4
.L_409:
        /*08bc*/ 	.word	index@($__internal_66_$__cuda_sm20_div_s64)
        /*08c0*/ 	.word	0x00000000


	//----- nvinfo : EIATTR_FRAME_SIZE
	.align		4
.L_410:
        /*08c4*/ 	.byte	0x04, 0x11
        /*08c6*/ 	.short	(.L_412 - .L_411)
	.align		4
.L_411:
        /*08c8*/ 	.word	index@(_ZN2at6native60_GLOBAL__N__fdc43544_27_DistributionRandomKernel_cu_f88cee4443distribution_elementwise_grid_stride_kernelIjLi4EZZZNS0_9templates4cuda21random_from_to_kernelIPNS_17CUDAGeneratorImplEEEvRNS_18TensorIteratorBaseEmlT_ENKUlvE_clEvENKUlvE10_clEvEUlP24curandStatePhilox4_32_10E0_ZNS1_27distribution_nullary_kernelIjj5uint4S7_SF_ZZZS5_IS7_EvS9_mlSA_ENKSB_clEvENKSC_clEvEUljE_EEvS9_T2_RKT3_T4_EUlijE_EEvlNS_15PhiloxCudaStateET1_SJ_)
        /*08cc*/ 	.word	0x00000000


	//----- nvinfo : EIATTR_REGCOUNT
	.align		4
.L_412:
        /*08d0*/ 	.byte	0x04, 0x2f
        /*08d2*/ 	.short	(.L_414 - .L_413)
	.align		4
.L_413:
        /*08d4*/ 	.word	index@(_ZN2at6native60_GLOBAL__N__fdc43544_27_DistributionRandomKernel_cu_f88cee4443distribution_elementwise_grid_stride_kernelIjLi4EZZZNS0_9templates4cuda21random_from_to_kernelIPNS_17CUDAGeneratorImplEEEvRNS_18TensorIteratorBaseEmlT_ENKUlvE_clEvENKUlvE10_clEvEUlP24curandStatePhilox4_32_10E0_ZNS1_27distribution_nullary_kernelIjj5uint4S7_SF_ZZZS5_IS7_EvS9_mlSA_ENKSB_clEvENKSC_clEvEUljE_EEvS9_T2_RKT3_T4_EUlijE0_EEvlNS_15PhiloxCudaStateET1_SJ_)
        /*08d8*/ 	.word	0x00000032


	//----- nvinfo : EIATTR_FRAME_SIZE
	.align		4
.L_414:
        /*08dc*/ 	.byte	0x04, 0x11
        /*08de*/ 	.short	(.L_416 - .L_415)
	.align		4
.L_415:
        /*08e0*/ 	.word	index@($__internal_65_$__cuda_sm20_rem_u64)
        /*08e4*/ 	.word	0x00000000


	//----- nvinfo : EIATTR_FRAME_SIZE
	.align		4
.L_416:
        /*08e8*/ 	.byte	0x04, 0x11
        /*08ea*/ 	.short	(.L_418 - .L_417)
	.align		4
.L_417:
        /*08ec*/ 	.word	index@($__internal_64_$__cuda_sm20_div_s64)
        /*08f0*/ 	.word	0x00000000


	//----- nvinfo : EIATTR_FRAME_SIZE
	.align		4
.L_418:
        /*08f4*/ 	.byte	0x04, 0x11
        /*08f6*/ 	.short	(.L_420 - .L_419)
	.align		4
.L_419:
        /*08f8*/ 	.word	index@(_ZN2at6native60_GLOBAL__N__fdc43544_27_DistributionRandomKernel_cu_f88cee4443distribution_elementwise_grid_stride_kernelIjLi4EZZZNS0_9templates4cuda21random_from_to_kernelIPNS_17CUDAGeneratorImplEEEvRNS_18TensorIteratorBaseEmlT_ENKUlvE_clEvENKUlvE10_clEvEUlP24curandStatePhilox4_32_10E0_ZNS1_27distribution_nullary_kernelIjj5uint4S7_SF_ZZZS5_IS7_EvS9_mlSA_ENKSB_clEvENKSC_clEvEUljE_EEvS9_T2_RKT3_T4_EUlijE0_EEvlNS_15PhiloxCudaStateET1_SJ_)
        /*08fc*/ 	.word	0x00000000


	//----- nvinfo : EIATTR_REGCOUNT
	.align		4
.L_420:
        /*0900*/ 	.byte	0x04, 0x2f
        /*0902*/ 	.short	(.L_422 - .L_421)
	.align		4
.L_421:
        /*0904*/ 	.word	index@(_ZN2at6native60_GLOBAL__N__fdc43544_27_DistributionRandomKernel_cu_f88cee4443distribution_elementwise_grid_stride_kernelImLi2EZZZNS0_9templates4cuda21random_from_to_kernelIPNS_17CUDAGeneratorImplEEEvRNS_18TensorIteratorBaseEmlT_ENKUlvE_clEvENKUlvE11_clEvEUlP24curandStatePhilox4_32_10E_ZNS1_27distribution_nullary_kernelImm10ulonglong2S7_SF_ZZZS5_IS7_EvS9_mlSA_ENKSB_clEvENKSC_clEvEUlmE_EEvS9_T2_RKT3_T4_EUlimE_EEvlNS_15PhiloxCudaStateET1_SJ_)
        /*0908*/ 	.word	0x00000038


	//----- nvinfo : EIATTR_FRAME_SIZE
	.align		4
.L_422:
        /*090c*/ 	.byte	0x04, 0x11
        /*090e*/ 	.short	(.L_424 - .L_423)
	.align		4
.L_423:
        /*0910*/ 	.word	index@($__internal_63_$__cuda_sm20_rem_u64)
        /*0914*/ 	.word	0x00000000


	//----- nvinfo : EIATTR_FRAME_SIZE
	.align		4
.L_424:
        /*0918*/ 	.byte	0x04, 0x11
        /*091a*/ 	.short	(.L_426 - .L_425)
	.align		4
.L_425:
        /*091c*/ 	.word	index@($__internal_62_$__cuda_sm20_div_s64)
        /*0920*/ 	.word	0x00000000


	//----- nvinfo : EIATTR_FRAME_SIZE
	.align		4
.L_426:
        /*0924*/ 	.byte	0x04, 0x11
        /*0926*/ 	.short	(.L_428 - .L_427)
	.align		4
.L_427:
        /*0928*/ 	.word	index@(_ZN2at6native60_GLOBAL__N__fdc43544_27_DistributionRandomKernel_cu_f88cee4443distribution_elementwise_grid_stride_kernelImLi2EZZZNS0_9templates4cuda21random_from_to_kernelIPNS_17CUDAGeneratorImplEEEvRNS_18TensorIteratorBaseEmlT_ENKUlvE_clEvENKUlvE11_clEvEUlP24curandStatePhilox4_32_10E_ZNS1_27distribution_nullary_kernelImm10ulonglong2S7_SF_ZZZS5_IS7_EvS9_mlSA_ENKSB_clEvENKSC_clEvEUlmE_EEvS9_T2_RKT3_T4_EUlimE_EEvlNS_15PhiloxCudaStateET1_SJ_)
        /*092c*/ 	.word	0x00000000


	//----- nvinfo : EIATTR_REGCOUNT
	.align		4
.L_428:
        /*0930*/ 	.byte	0x04, 0x2f
        /*0932*/ 	.short	(.L_430 - .L_429)
	.align		4
.L_429:
        /*0934*/ 	.word	index@(_ZN2at6native60_GLOBAL__N__fdc43544_27_DistributionRandomKernel_cu_f88cee4443distribution_elementwise_grid_stride_kernelImLi2EZZZNS0_9templates4cuda21random_from_to_kernelIPNS_17CUDAGeneratorImplEEEvRNS_18TensorIteratorBaseEmlT_ENKUlvE_clEvENKUlvE11_clEvEUlP24curandStatePhilox4_32_10E_ZNS1_27distribution_nullary_kernelImm10ulonglong2S7_SF_ZZZS5_IS7_EvS9_mlSA_ENKSB_clEvENKSC_clEvEUlmE_EEvS9_T2_RKT3_T4_EUlimE0_EEvlNS_15PhiloxCudaStateET1_SJ_)
        /*0938*/ 	.word	0x00000030


	//----- nvinfo : EIATTR_FRAME_SIZE
	.align		4
.L_430:
        /*093c*/ 	.byte	0x04, 0x11
        /*093e*/ 	.short	(.L_432 - .L_431)
	.align		4
.L_431:
        /*0940*/ 	.word	index@($__internal_61_$__cuda_sm20_rem_u64)
        /*0944*/ 	.word	0x00000000


	//----- nvinfo : EIATTR_FRAME_SIZE
	.align		4
.L_432:
        /*0948*/ 	.byte	0x04, 0x11
        /*094a*/ 	.short	(.L_434 - .L_433)
	.align		4
.L_433:
        /*094c*/ 	.word	index@($__internal_60_$__cuda_sm20_div_s64)
        /*0950*/ 	.word	0x00000000


	//----- nvinfo : EIATTR_FRAME_SIZE
	.align		4
.L_434:
        /*0954*/ 	.byte	0x04, 0x11
        /*0956*/ 	.short	(.L_436 - .L_435)
	.align		4
.L_435:
        /*0958*/ 	.word	index@(_ZN2at6native60_GLOBAL__N__fdc43544_27_DistributionRandomKernel_cu_f88cee4443distribution_elementwise_grid_stride_kernelImLi2EZZZNS0_9templates4cuda21random_from_to_kernelIPNS_17CUDAGeneratorImplEEEvRNS_18TensorIteratorBaseEmlT_ENKUlvE_clEvENKUlvE11_clEvEUlP24curandStatePhilox4_32_10E_ZNS1_27distribution_nullary_kernelImm10ulonglong2S7_SF_ZZZS5_IS7_EvS9_mlSA_ENKSB_clEvENKSC_clEvEUlmE_EEvS9_T2_RKT3_T4_EUlimE0_EEvlNS_15PhiloxCudaStateET1_SJ_)
        /*095c*/ 	.word	0x00000000


	//----- nvinfo : EIATTR_REGCOUNT
	.align		4
.L_436:
        /*0960*/ 	.byte	0x04, 0x2f
        /*0962*/ 	.short	(.L_438 - .L_437)
	.align		4
.L_437:
        /*0964*/ 	.word	index@(_ZN2at6native60_GLOBAL__N__fdc43544_27_DistributionRandomKernel_cu_f88cee4443distribution_elementwise_grid_stride_kernelIjLi4EZZZNS0_9templates4cuda21random_from_to_kernelIPNS_17CUDAGeneratorImplEEEvRNS_18TensorIteratorBaseEmlT_ENKUlvE_clEvENKUlvE11_clEvEUlP24curandStatePhilox4_32_10E0_ZNS1_27distribution_nullary_kernelImj5uint4S7_SF_ZZZS5_IS7_EvS9_mlSA_ENKSB_clEvENKSC_clEvEUljE_EEvS9_T2_RKT3_T4_EUlijE_EEvlNS_15PhiloxCudaStateET1_SJ_)
        /*0968*/ 	.word	0x00000038


	//----- nvinfo : EIATTR_FRAME_SIZE
	.align		4
.L_438:
        /*096c*/ 	.byte	0x04, 0x11
        /*096e*/ 	.short	(.L_440 - .L_439)
	.align		4
.L_439:
        /*0970*/ 	.word	index@($__internal_59_$__cuda_sm20_rem_u64)
        /*0974*/ 	.word	0x00000000


	//----- nvinfo : EIATTR_FRAME_SIZE
	.align		4
.L_440:
        /*0978*/ 	.byte	0x04, 0x11
        /*097a*/ 	.short	(.L_442 - .L_441)
	.align		4
.L_441:
        /*097c*/ 	.word	index@($__internal_58_$__cuda_sm20_div_s64)
        /*0980*/ 	.word	0x00000000


	//----- nvinfo : EIATTR_FRAME_SIZE
	.align		4
.L_442:
        /*0984*/ 	.byte	0x04, 0x11
        /*0986*/ 	.short	(.L_444 - .L_443)
	.align		4
.L_443:
        /*0988*/ 	.word	index@(_ZN2at6native60_GLOBAL__N__fdc43544_27_DistributionRandomKernel_cu_f88cee4443distribution_elementwise_grid_stride_kernelIjLi4EZZZNS0_9templates4cuda21random_from_to_kernelIPNS_17CUDAGeneratorImplEEEvRNS_18TensorIteratorBaseEmlT_ENKUlvE_clEvENKUlvE11_clEvEUlP24curandStatePhilox4_32_10E0_ZNS1_27distribution_nullary_kernelImj5uint4S7_SF_ZZZS5_IS7_EvS9_mlSA_ENKSB_clEvENKSC_clEvEUljE_EEvS9_T2_RKT3_T4_EUlijE_EEvlNS_15PhiloxCudaStateET1_SJ_)
        /*098c*/ 	.word	0x00000000


	//----- nvinfo : EIATTR_REGCOUNT
	.align		4
.L_444:
        /*0990*/ 	.byte	0x04, 0x2f
        /*0992*/ 	.short	(.L_446 - .L_445)
	.align		4
.L_445:
        /*0994*/ 	.word	index@(_ZN2at6native60_GLOBAL__N__fdc43544_27_DistributionRandomKernel_cu_f88cee4443distribution_elementwise_grid_stride_kernelIjLi4EZZZNS0_9templates4cuda21random_from_to_kernelIPNS_17CUDAGeneratorImplEEEvRNS_18TensorIteratorBaseEmlT_ENKUlvE_clEvENKUlvE11_clEvEUlP24curandStatePhilox4_32_10E0_ZNS1_27distribution_nullary_kernelImj5uint4S7_SF_ZZZS5_IS7_EvS9_mlSA_ENKSB_clEvENKSC_clEvEUljE_EEvS9_T2_RKT3_T4_EUlijE0_EEvlNS_15PhiloxCudaStateET1_SJ_)
        /*0998*/ 	.word	0x00000032


	//----- nvinfo : EIATTR_FRAME_SIZE
	.align		4
.L_446:
        /*099c*/ 	.byte	0x04, 0x11
        /*099e*/ 	.short	(.L_448 - .L_447)
	.align		4
.L_447:
        /*09a0*/ 	.word	index@($__internal_57_$__cuda_sm20_rem_u64)
        /*09a4*/ 	.word	0x00000000


	//----- nvinfo : EIATTR_FRAME_SIZE
	.align		4
.L_448:
        /*09a8*/ 	.byte	0x04, 0x11
        /*09aa*/ 	.short	(.L_450 - .L_449)
	.align		4
.L_449:
        /*09ac*/ 	.word	index@($__internal_56_$__cuda_sm20_div_s64)
        /*09b0*/ 	.word	0x00000000


	//----- nvinfo : EIATTR_FRAME_SIZE
	.align		4
.L_450:
        /*09b4*/ 	.byte	0x04, 0x11
        /*09b6*/ 	.short	(.L_452 - .L_451)
	.align		4
.L_451:
        /*09b8*/ 	.word	index@(_ZN2at6native60_GLOBAL__N__fdc43544_27_DistributionRandomKernel_cu_f88cee4443distribution_elementwise_grid_stride_kernelIjLi4EZZZNS0_9templates4cuda21random_from_to_kernelIPNS_17CUDAGeneratorImplEEEvRNS_18TensorIteratorBaseEmlT_ENKUlvE_clEvENKUlvE11_clEvEUlP24curandStatePhilox4_32_10E0_ZNS1_27distribution_nullary_kernelImj5uint4S7_SF_ZZZS5_IS7_EvS9_mlSA_ENKSB_clEvENKSC_clEvEUljE_EEvS9_T2_RKT3_T4_EUlijE0_EEvlNS_15PhiloxCudaStateET1_SJ_)
        /*09bc*/ 	.word	0x00000000


	//----- nvinfo : EIATTR_REGCOUNT
	.align		4
.L_452:
        /*09c0*/ 	.byte	0x04, 0x2f
        /*09c2*/ 	.short	(.L_454 - .L_453)
	.align		4
.L_453:
        /*09c4*/ 	.word	index@(_ZN2at6native60_GLOBAL__N__fdc43544_27_DistributionRandomKernel_cu_f88cee4443distribution_elementwise_grid_stride_kernelImLi2EZZZNS0_9templates4cuda32random_full_64_bits_range_kernelIPNS_17CUDAGeneratorImplEEEvRNS_18TensorIteratorBaseET_ENKUlvE_clEvENKUlvE_clEvEUlP24curandStatePhilox4_32_10E_ZNS1_27distribution_nullary_kernelIhm10ulonglong2S7_SF_ZZZS5_IS7_EvS9_SA_ENKSB_clEvENKSC_clEvEUlmE_EEvS9_T2_RKT3_T4_EUlimE_EEvlNS_15PhiloxCudaStateET1_SJ_)
        /*09c8*/ 	.word	0x0000002e


	//----- nvinfo : EIATTR_FRAME_SIZE
	.align		4
.L_454:
        /*09cc*/ 	.byte	0x04, 0x11
        /*09ce*/ 	.short	(.L_456 - .L_455)
	.align		4
.L_455:
        /*09d0*/ 	.word	index@($__internal_55_$__cuda_sm20_div_s64)
        /*09d4*/ 	.word	0x00000000


	//----- nvinfo : EIATTR_FRAME_SIZE
	.align		4
.L_456:
        /*09d8*/ 	.byte	0x04, 0x11
        /*09da*/ 	.short	(.L_458 - .L_457)
	.align		4
.L_457:
        /*09dc*/ 	.word	index@(_ZN2at6native60_GLOBAL__N__fdc43544_27_DistributionRandomKernel_cu_f88cee4443distribution_elementwise_grid_stride_kernelImLi2EZZZNS0_9templates4cuda32random_full_64_bits_range_kernelIPNS_17CUDAGeneratorImplEEEvRNS_18TensorIteratorBaseET_ENKUlvE_clEvENKUlvE_clEvEUlP24curandStatePhilox4_32_10E_ZNS1_27distribution_nullary_kernelIhm10ulonglong2S7_SF_ZZZS5_IS7_EvS9_SA_ENKSB_clEvENKSC_clEvEUlmE_EEvS9_T2_RKT3_T4_EUlimE_EEvlNS_15PhiloxCudaStateET1_SJ_)
        /*09e0*/ 	.word	0x00000000


	//----- nvinfo : EIATTR_REGCOUNT
	.align		4
.L_458:
        /*09e4*/ 	.byte	0x04, 0x2f
        /*09e6*/ 	.short	(.L_460 - .L_459)
	.align		4
.L_459:
        /*09e8*/ 	.word	index@(_ZN2at6native60_GLOBAL__N__fdc43544_27_DistributionRandomKernel_cu_f88cee4443distribution_elementwise_grid_stride_kernelImLi2EZZZNS0_9templates4cuda32random_full_64_bits_range_kernelIPNS_17CUDAGeneratorImplEEEvRNS_18TensorIteratorBaseET_ENKUlvE_clEvENKUlvE_clEvEUlP24curandStatePhilox4_32_10E_ZNS1_27distribution_nullary_kernelIhm10ulonglong2S7_SF_ZZZS5_IS7_EvS9_SA_ENKSB_clEvENKSC_clEvEUlmE_EEvS9_T2_RKT3_T4_EUlimE0_EEvlNS_15PhiloxCudaStateET1_SJ_)
        /*09ec*/ 	.word	0x00000026


	//----- nvinfo : EIATTR_FRAME_SIZE
	.align		4
.L_460:
        /*09f0*/ 	.byte	0x04, 0x11
        /*09f2*/ 	.short	(.L_462 - .L_461)
	.align		4
.L_461:
        /*09f4*/ 	.word	index@($__internal_54_$__cuda_sm20_div_s64)
        /*09f8*/ 	.word	0x00000000


	//----- nvinfo : EIATTR_FRAME_SIZE
	.align		4
.L_462:
        /*09fc*/ 	.byte	0x04, 0x11
        /*09fe*/ 	.short	(.L_464 - .L_463)
	.align		4
.L_463:
        /*0a00*/ 	.word	index@(_ZN2at6native60_GLOBAL__N__fdc43544_27_DistributionRandomKernel_cu_f88cee4443distribution_elementwise_grid_stride_kernelImLi2EZZZNS0_9templates4cuda32random_full_64_bits_range_kernelIPNS_17CUDAGeneratorImplEEEvRNS_18TensorIteratorBaseET_ENKUlvE_clEvENKUlvE_clEvEUlP24curandStatePhilox4_32_10E_ZNS1_27distribution_nullary_kernelIhm10ulonglong2S7_SF_ZZZS5_IS7_EvS9_SA_ENKSB_clEvENKSC_clEvEUlmE_EEvS9_T2_RKT3_T4_EUlimE0_EEvlNS_15PhiloxCudaStateET1_SJ_)
        /*0a04*/ 	.word	0x00000000


	//----- nvinfo : EIATTR_REGCOUNT
	.align		4
.L_464:
        /*0a08*/ 	.byte	0x04, 0x2f
        /*0a0a*/ 	.short	(.L_466 - .L_465)
	.align		4
.L_465:
        /*0a0c*/ 	.word	index@(_ZN2at6native60_GLOBAL__N__fdc43544_27_DistributionRandomKernel_cu_f88cee4443distribution_elementwise_grid_stride_kernelImLi2EZZZNS0_9templates4cuda32random_full_64_bits_range_kernelIPNS_17CUDAGeneratorImplEEEvRNS_18TensorIteratorBaseET_ENKUlvE_clEvENKUlvE0_clEvEUlP24curandStatePhilox4_32_10E_ZNS1_27distribution_nullary_kernelIam10ulonglong2S7_SF_ZZZS5_IS7_EvS9_SA_ENKSB_clEvENKSC_clEvEUlmE_EEvS9_T2_RKT3_T4_EUlimE_EEvlNS_15PhiloxCudaStateET1_SJ_)
        /*0a10*/ 	.word	0x0000002e


	//----- nvinfo : EIATTR_FRAME_SIZE
	.align		4
.L_466:
        /*0a14*/ 	.byte	0x04, 0x11
        /*0a16*/ 	.short	(.L_468 - .L_467)
	.align		4
.L_467:
        /*0a18*/ 	.word	index@($__internal_53_$__cuda_sm20_div_s64)
        /*0a1c*/ 	.word	0x00000000


	//----- nvinfo : EIATTR_FRAME_SIZE
	.align		4
.L_468:
        /*0a20*/ 	.byte	0x04, 0x11
        /*0a22*/ 	.short	(.L_470 - .L_469)
	.align		4
.L_469:
        /*0a24*/ 	.word	index@(_ZN2at6native60_GLOBAL__N__fdc43544_27_DistributionRandomKernel_cu_f88cee4443distribution_elementwise_grid_stride_kernelImLi2EZZZNS0_9templates4cuda32random_full_64_bits_range_kernelIPNS_17CUDAGeneratorImplEEEvRNS_18TensorIteratorBaseET_ENKUlvE_clEvENKUlvE0_clEvEUlP24curandStatePhilox4_32_10E_ZNS1_27distribution_nullary_kernelIam10ulonglong2S7_SF_ZZZS5_IS7_EvS9_SA_ENKSB_clEvENKSC_clEvEUlmE_EEvS9_T2_RKT3_T4_EUlimE_EEvlNS_15PhiloxCudaStateET1_SJ_)
        /*0a28*/ 	.word	0x00000000


	//----- nvinfo : EIATTR_REGCOUNT
	.align		4
.L_470:
        /*0a2c*/ 	.byte	0x04, 0x2f
        /*0a2e*/ 	.short	(.L_472 - .L_471)
	.align		4
.L_471:
        /*0a30*/ 	.word	index@(_ZN2at6native60_GLOBAL__N__fdc43544_27_DistributionRandomKernel_cu_f88cee4443distribution_elementwise_grid_stride_kernelImLi2EZZZNS0_9templates4cuda32random_full_64_bits_range_kernelIPNS_17CUDAGeneratorImplEEEvRNS_18TensorIteratorBaseET_ENKUlvE_clEvENKUlvE0_clEvEUlP24curandStatePhilox4_32_10E_ZNS1_27distribution_nullary_kernelIam10ulonglong2S7_SF_ZZZS5_IS7_EvS9_SA_ENKSB_clEvENKSC_clEvEUlmE_EEvS9_T2_RKT3_T4_EUlimE0_EEvlNS_15PhiloxCudaStateET1_SJ_)
        /*0a34*/ 	.word	0x00000026


	//----- nvinfo : EIATTR_FRAME_SIZE
	.align		4
.L_472:
        /*0a38*/ 	.byte	0x04, 0x11
        /*0a3a*/ 	.short	(.L_474 - .L_473)
	.align		4
.L_473:
        /*0a3c*/ 	.word	index@($__internal_52_$__cuda_sm20_div_s64)
        /*0a40*/ 	.word	0x00000000


	//----- nvinfo : EIATTR_FRAME_SIZE
	.align		4
.L_474:
        /*0a44*/ 	.byte	0x04, 0x11
        /*0a46*/ 	.short	(.L_476 - .L_475)
	.align		4
.L_475:
        /*0a48*/ 	.word	index@(_ZN2at6native60_GLOBAL__N__fdc43544_27_DistributionRandomKernel_cu_f88cee4443distribution_elementwise_grid_stride_kernelImLi2EZZZNS0_9templates4cuda32random_full_64_bits_range_kernelIPNS_17CUDAGeneratorImplEEEvRNS_18TensorIteratorBaseET_ENKUlvE_clEvENKUlvE0_clEvEUlP24curandStatePhilox4_32_10E_ZNS1_27distribution_nullary_kernelIam10ulonglong2S7_SF_ZZZS5_IS7_EvS9_SA_ENKSB_clEvENKSC_clEvEUlmE_EEvS9_T2_RKT3_T4_EUlimE0_EEvlNS_15PhiloxCudaStateET1_SJ_)
        /*0a4c*/ 	.word	0x00000000


	//----- nvinfo : EIATTR_REGCOUNT
	.align		4
.L_476:
        /*0a50*/ 	.byte	0x04, 0x2f
        /*0a52*/ 	.short	(.L_478 - .L_477)
	.align		4
.L_477:
        /*0a54*/ 	.word	index@(_ZN2at6native60_GLOBAL__N__fdc43544_27_DistributionRandomKernel_cu_f88cee4443distribution_elementwise_grid_stride_kernelImLi2EZZZNS0_9templates4cuda32random_full_64_bits_range_kernelIPNS_17CUDAGeneratorImplEEEvRNS_18TensorIteratorBaseET_ENKUlvE_clEvENKUlvE1_clEvEUlP24curandStatePhilox4_32_10E_ZNS1_27distribution_nullary_kernelIim10ulonglong2S7_SF_ZZZS5_IS7_EvS9_SA_ENKSB_clEvENKSC_clEvEUlmE_EEvS9_T2_RKT3_T4_EUlimE_EEvlNS_15PhiloxCudaStateET1_SJ_)
        /*0a58*/ 	.word	0x0000002e


	//----- nvinfo : EIATTR_FRAME_SIZE
	.align		4
.L_478:
        /*0a5c*/ 	.byte	0x04, 0x11
        /*0a5e*/ 	.short	(.L_480 - .L_479)
	.align		4
.L_479:
        /*0a60*/ 	.word	index@($__internal_51_$__cuda_sm20_div_s64)
        /*0a64*/ 	.word	0x00000000


	//----- nvinfo : EIATTR_FRAME_SIZE
	.align		4
.L_480:
        /*0a68*/ 	.byte	0x04, 0x11
        /*0a6a*/ 	.short	(.L_482 - .L_481)
	.align		4
.L_481:
        /*0a6c*/ 	.word	index@(_ZN2at6native60_GLOBAL__N__fdc43544_27_DistributionRandomKernel_cu_f88cee4443distribution_elementwise_grid_stride_kernelImLi2EZZZNS0_9templates4cuda32random_full_64_bits_range_kernelIPNS_17CUDAGeneratorImplEEEvRNS_18TensorIteratorBaseET_ENKUlvE_clEvENKUlvE1_clEvEUlP24curandStatePhilox4_32_10E_ZNS1_27distribution_nullary_kernelIim10ulonglong2S7_SF_ZZZS5_IS7_EvS9_SA_ENKSB_clEvENKSC_clEvEUlmE_EEvS9_T2_RKT3_T4_EUlimE_EEvlNS_15PhiloxCudaStateET1_SJ_)
        /*0a70*/ 	.word	0x00000000


	//----- nvinfo : EIATTR_REGCOUNT
	.align		4
.L_482:
        /*0a74*/ 	.byte	0x04, 0x2f
        /*0a76*/ 	.short	(.L_484 - .L_483)
	.align		4
.L_483:
        /*0a78*/ 	.word	index@(_ZN2at6native60_GLOBAL__N__fdc43544_27_DistributionRandomKernel_cu_f88cee4443distribution_elementwise_grid_stride_kernelImLi2EZZZNS0_9templates4cuda32random_full_64_bits_range_kernelIPNS_17CUDAGeneratorImplEEEvRNS_18TensorIteratorBaseET_ENKUlvE_clEvENKUlvE1_clEvEUlP24curandStatePhilox4_32_10E_ZNS1_27distribution_nullary_kernelIim10ulonglong2S7_SF_ZZZS5_IS7_EvS9_SA_ENKSB_clEvENKSC_clEvEUlmE_EEvS9_T2_RKT3_T4_EUlimE0_EEvlNS_15PhiloxCudaStateET1_SJ_)
        /*0a7c*/ 	.word	0x00000026


	//----- nvinfo : EIATTR_FRAME_SIZE
	.align		4
.L_484:
        /*0a80*/ 	.byte	0x04, 0x11
        /*0a82*/ 	.short	(.L_486 - .L_485)
	.align		4
.L_485:
        /*0a84*/ 	.word	index@($__internal_50_$__cuda_sm20_div_s64)
        /*0a88*/ 	.word	0x00000000


	//----- nvinfo : EIATTR_FRAME_SIZE
	.align		4
.L_486:
        /*0a8c*/ 	.byte	0x04, 0x11
        /*0a8e*/ 	.short	(.L_488 - .L_487)
	.align		4
.L_487:
        /*0a90*/ 	.word	index@(_ZN2at6native60_GLOBAL__N__fdc43544_27_DistributionRandomKernel_cu_f88cee4443distribution_elementwise_grid_stride_kernelImLi2EZZZNS0_9templates4cuda32random_full_64_bits_range_kernelIPNS_17CUDAGeneratorImplEEEvRNS_18TensorIteratorBaseET_ENKUlvE_clEvENKUlvE1_clEvEUlP24curandStatePhilox4_32_10E_ZNS1_27distribution_nullary_kernelIim10ulonglong2S7_SF_ZZZS5_IS7_EvS9_SA_ENKSB_clEvENKSC_clEvEUlmE_EEvS9_T2_RKT3_T4_EUlimE0_EEvlNS_15PhiloxCudaStateET1_SJ_)
        /*0a94*/ 	.word	0x00000000


	//----- nvinfo : EIATTR_REGCOUNT
	.align		4
.L_488:
        /*0a98*/ 	.byte	0x04, 0x2f
        /*0a9a*/ 	.short	(.L_490 - .L_489)
	.align		4
.L_489:
        /*0a9c*/ 	.word	index@(_ZN2at6native60_GLOBAL__N__fdc43544_27_DistributionRandomKernel_cu_f88cee4443distribution_elementwise_grid_stride_kernelImLi2EZZZNS0_9templates4cuda32random_full_64_bits_range_kernelIPNS_17CUDAGeneratorImplEEEvRNS_18TensorIteratorBaseET_ENKUlvE_clEvENKUlvE2_clEvEUlP24curandStatePhilox4_32_10E_ZNS1_27distribution_nullary_kernelIlm10ulonglong2S7_SF_ZZZS5_IS7_EvS9_SA_ENKSB_clEvENKSC_clEvEUlmE_EEvS9_T2_RKT3_T4_EUlimE_EEvlNS_15PhiloxCudaStateET1_SJ_)
        /*0aa0*/ 	.word	0x00000030


	//----- nvinfo : EIATTR_FRAME_SIZE
	.align		4
.L_490:
        /*0aa4*/ 	.byte	0x04, 0x11
        /*0aa6*/ 	.short	(.L_492 - .L_491)
	.align		4
.L_491:
        /*0aa8*/ 	.word	index@($__internal_49_$__cuda_sm20_div_s64)
        /*0aac*/ 	.word	0x00000000


	//----- nvinfo : EIATTR_FRAME_SIZE
	.align		4
.L_492:
        /*0ab0*/ 	.byte	0x04, 0x11
        /*0ab2*/ 	.short	(.L_494 - .L_493)
	.align		4
.L_493:
        /*0ab4*/ 	.word	index@(_ZN2at6native60_GLOBAL__N__fdc43544_27_DistributionRandomKernel_cu_f88cee4443distribution_elementwise_grid_stride_kernelImLi2EZZZNS0_9templates4cuda32random_full_64_bits_range_kernelIPNS_17CUDAGeneratorImplEEEvRNS_18TensorIteratorBaseET_ENKUlvE_clEvENKUlvE2_clEvEUlP24curandStatePhilox4_32_10E_ZNS1_27distribution_nullary_kernelIlm10ulonglong2S7_SF_ZZZS5_IS7_EvS9_SA_ENKSB_clEvENKSC_clEvEUlmE_EEvS9_T2_RKT3_T4_EUlimE_EEvlNS_15PhiloxCudaStateET1_SJ_)
        /*0ab8*/ 	.word	0x00000000


	//----- nvinfo : EIATTR_REGCOUNT
	.align		4
.L_494:
        /*0abc*/ 	.byte	0x04, 0x2f
        /*0abe*/ 	.short	(.L_496 - .L_495)
	.align		4
.L_495:
        /*0ac0*/ 	.word	index@(_ZN2at6native60_GLOBAL__N__fdc43544_27_DistributionRandomKernel_cu_f88cee4443distribution_elementwise_grid_stride_kernelImLi2EZZZNS0_9templates4cuda32random_full_64_bits_range_kernelIPNS_17CUDAGeneratorImplEEEvRNS_18TensorIteratorBaseET_ENKUlvE_clEvENKUlvE2_clEvEUlP24curandStatePhilox4_32_10E_ZNS1_27distribution_nullary_kernelIlm10ulonglong2S7_SF_ZZZS5_IS7_EvS9_SA_ENKSB_clEvENKSC_clEvEUlmE_EEvS9_T2_RKT3_T4_EUlimE0_EEvlNS_15PhiloxCudaStateET1_SJ_)
        /*0ac4*/ 	.word	0x0000002a


	//----- nvinfo : EIATTR_FRAME_SIZE
	.align		4
.L_496:
        /*0ac8*/ 	.byte	0x04, 0x11
        /*0aca*/ 	.short	(.L_498 - .L_497)
	.align		4
.L_497:
        /*0acc*/ 	.word	index@($__internal_48_$__cuda_sm20_div_s64)
        /*0ad0*/ 	.word	0x00000000


	//----- nvinfo : EIATTR_FRAME_SIZE
	.align		4
.L_498:
        /*0ad4*/ 	.byte	0x04, 0x11
        /*0ad6*/ 	.short	(.L_500 - .L_499)
	.align		4
.L_499:
        /*0ad8*/ 	.word	index@(_ZN2at6native60_GLOBAL__N__fdc43544_27_DistributionRandomKernel_cu_f88cee4443distribution_elementwise_grid_stride_kernelImLi2EZZZNS0_9templates4cuda32random_full_64_bits_range_kernelIPNS_17CUDAGeneratorImplEEEvRNS_18TensorIteratorBaseET_ENKUlvE_clEvENKUlvE2_clEvEUlP24curandStatePhilox4_32_10E_ZNS1_27distribution_nullary_kernelIlm10ulonglong2S7_SF_ZZZS5_IS7_EvS9_SA_ENKSB_clEvENKSC_clEvEUlmE_EEvS9_T2_RKT3_T4_EUlimE0_EEvlNS_15PhiloxCudaStateET1_SJ_)
        /*0adc*/ 	.word	0x00000000


	//----- nvinfo : EIATTR_REGCOUNT
	.align		4
.L_500:
        /*0ae0*/ 	.byte	0x04, 0x2f
        /*0ae2*/ 	.short	(.L_502 - .L_501)
	.align		4
.L_501:
        /*0ae4*/ 	.word	index@(_ZN2at6native60_GLOBAL__N__fdc43544_27_DistributionRandomKernel_cu_f88cee4443distribution_elementwise_grid_stride_kernelImLi2EZZZNS0_9templates4cuda32random_full_64_bits_range_kernelIPNS_17CUDAGeneratorImplEEEvRNS_18TensorIteratorBaseET_ENKUlvE_clEvENKUlvE3_clEvEUlP24curandStatePhilox4_32_10E_ZNS1_27distribution_nullary_kernelIsm10ulonglong2S7_SF_ZZZS5_IS7_EvS9_SA_ENKSB_clEvENKSC_clEvEUlmE_EEvS9_T2_RKT3_T4_EUlimE_EEvlNS_15PhiloxCudaStateET1_SJ_)
        /*0ae8*/ 	.word	0x0000002e


	//----- nvinfo : EIATTR_FRAME_SIZE
	.align		4
.L_502:
        /*0aec*/ 	.byte	0x04, 0x11
        /*0aee*/ 	.short	(.L_504 - .L_503)
	.align		4
.L_503:
        /*0af0*/ 	.word	index@($__internal_47_$__cuda_sm20_div_s64)
        /*0af4*/ 	.word	0x00000000


	//----- nvinfo : EIATTR_FRAME_SIZE
	.align		4
.L_504:
        /*0af8*/ 	.byte	0x04, 0x11
        /*0afa*/ 	.short	(.L_506 - .L_505)
	.align		4
.L_505:
        /*0afc*/ 	.word	index@(_ZN2at6native60_GLOBAL__N__fdc43544_27_DistributionRandomKernel_cu_f88cee4443distribution_elementwise_grid_stride_kernelImLi2EZZZNS0_9templates4cuda32random_full_64_bits_range_kernelIPNS_17CUDAGeneratorImplEEEvRNS_18TensorIteratorBaseET_ENKUlvE_clEvENKUlvE3_clEvEUlP24curandStatePhilox4_32_10E_ZNS1_27distribution_nullary_kernelIsm10ulonglong2S7_SF_ZZZS5_IS7_EvS9_SA_ENKSB_clEvENKSC_clEvEUlmE_EEvS9_T2_RKT3_T4_EUlimE_EEvlNS_15PhiloxCudaStateET1_SJ_)
        /*0b00*/ 	.word	0x00000000


	//----- nvinfo : EIATTR_REGCOUNT
	.align		4
.L_506:
        /*0b04*/ 	.byte	0x04, 0x2f
        /*0b06*/ 	.short	(.L_508 - .L_507)
	.align		4
.L_507:
        /*0b08*/ 	.word	index@(_ZN2at6native60_GLOBAL__N__fdc43544_27_DistributionRandomKernel_cu_f88cee4443distribution_elementwise_grid_stride_kernelImLi2EZZZNS0_9templates4cuda32random_full_64_bits_range_kernelIPNS_17CUDAGeneratorImplEEEvRNS_18TensorIteratorBaseET_ENKUlvE_clEvENKUlvE3_clEvEUlP24curandStatePhilox4_32_10E_ZNS1_27distribution_nullary_kernelIsm10ulonglong2S7_SF_ZZZS5_IS7_EvS9_SA_ENKSB_clEvENKSC_clEvEUlmE_EEvS9_T2_RKT3_T4_EUlimE0_EEvlNS_15PhiloxCudaStateET1_SJ_)
        /*0b0c*/ 	.word	0x00000026


	//----- nvinfo : EIATTR_FRAME_SIZE
	.align		4
.L_508:
        /*0b10*/ 	.byte	0x04, 0x11
        /*0b12*/ 	.short	(.L_510 - .L_509)
	.align		4
.L_509:
        /*0b14*/ 	.word	index@($__internal_46_$__cuda_sm20_div_s64)
        /*0b18*/ 	.word	0x00000000


	//----- nvinfo : EIATTR_FRAME_SIZE
	.align		4
.L_510:
        /*0b1c*/ 	.byte	0x04, 0x11
        /*0b1e*/ 	.short	(.L_512 - .L_511)
	.align		4
.L_511:
        /*0b20*/ 	.word	index@(_ZN2at6native60_GLOBAL__N__fdc43544_27_DistributionRandomKernel_cu_f88cee4443distribution_elementwise_grid_stride_kernelImLi2EZZZNS0_9templates4cuda32random_full_64_bits_range_kernelIPNS_17CUDAGeneratorImplEEEvRNS_18TensorIteratorBaseET_ENKUlvE_clEvENKUlvE3_clEvEUlP24curandStatePhilox4_32_10E_ZNS1_27distribution_nullary_kernelIsm10ulonglong2S7_SF_ZZZS5_IS7_EvS9_SA_ENKSB_clEvENKSC_clEvEUlmE_EEvS9_T2_RKT3_T4_EUlimE0_EEvlNS_15PhiloxCudaStateET1_SJ_)
        /*0b24*/ 	.word	0x00000000


	//----- nvinfo : EIATTR_REGCOUNT
	.align		4
.L_512:
        /*0b28*/ 	.byte	0x04, 0x2f
        /*0b2a*/ 	.short	(.L_514 - .L_513)
	.align		4
.L_513:
        /*0b2c*/ 	.word	index@(_ZN2at6native60_GLOBAL__N__fdc43544_27_DistributionRandomKernel_cu_f88cee4443distribution_elementwise_grid_stride_kernelImLi2EZZZNS0_9templates4cuda32random_full_64_bits_range_kernelIPNS_17CUDAGeneratorImplEEEvRNS_18TensorIteratorBaseET_ENKUlvE_clEvENKUlvE4_clEvEUlP24curandStatePhilox4_32_10E_ZNS1_27distribution_nullary_kernelIdm10ulonglong2S7_SF_ZZZS5_IS7_EvS9_SA_ENKSB_clEvENKSC_clEvEUlmE_EEvS9_T2_RKT3_T4_EUlimE_EEvlNS_15PhiloxCudaStateET1_SJ_)
        /*0b30*/ 	.word	0x00000032


	//----- nvinfo : EIATTR_FRAME_SIZE
	.align		4
.L_514:
        /*0b34*/ 	.byte	0x04, 0x11
        /*0b36*/ 	.short	(.L_516 - .L_515)
	.align		4
.L_515:
        /*0b38*/ 	.word	index@($__internal_45_$__cuda_sm20_div_s64)
        /*0b3c*/ 	.word	0x00000000


	//----- nvinfo : EIATTR_FRAME_SIZE
	.align		4
.L_516:
        /*0b40*/ 	.byte	0x04, 0x11
        /*0b42*/ 	.short	(.L_518 - .L_517)
	.align		4
.L_517:
        /*0b44*/ 	.word	index@(_ZN2at6native60_GLOBAL__N__fdc43544_27_DistributionRandomKernel_cu_f88cee4443distribution_elementwise_grid_stride_kernelImLi2EZZZNS0_9templates4cuda32random_full_64_bits_range_kernelIPNS_17CUDAGeneratorImplEEEvRNS_18TensorIteratorBaseET_ENKUlvE_clEvENKUlvE4_clEvEUlP24curandStatePhilox4_32_10E_ZNS1_27distribution_nullary_kernelIdm10ulonglong2S7_SF_ZZZS5_IS7_EvS9_SA_ENKSB_clEvENKSC_clEvEUlmE_EEvS9_T2_RKT3_T4_EUlimE_EEvlNS_15PhiloxCudaStateET1_SJ_)
        /*0b48*/ 	.word	0x00000000


	//----- nvinfo : EIATTR_REGCOUNT
	.align		4
.L_518:
        /*0b4c*/ 	.byte	0x04, 0x2f
        /*0b4e*/ 	.short	(.L_520 - .L_519)
	.align		4
.L_519:
        /*0b50*/ 	.word	index@(_ZN2at6native60_GLOBAL__N__fdc43544_27_DistributionRandomKernel_cu_f88cee4443distribution_elementwise_grid_stride_kernelImLi2EZZZNS0_9templates4cuda32random_full_64_bits_range_kernelIPNS_17CUDAGeneratorImplEEEvRNS_18TensorIteratorBaseET_ENKUlvE_clEvENKUlvE4_clEvEUlP24curandStatePhilox4_32_10E_ZNS1_27distribution_nullary_kernelIdm10ulonglong2S7_SF_ZZZS5_IS7_EvS9_SA_ENKSB_clEvENKSC_clEvEUlmE_EEvS9_T2_RKT3_T4_EUlimE0_EEvlNS_15PhiloxCudaStateET1_SJ_)
        /*0b54*/ 	.word	0x0000002a


	//----- nvinfo : EIATTR_FRAME_SIZE
	.align		4
.L_520:
        /*0b58*/ 	.byte	0x04, 0x11
        /*0b5a*/ 	.short	(.L_522 - .L_521)
	.align		4
.L_521:
        /*0b5c*/ 	.word	index@($__internal_44_$__cuda_sm20_div_s64)
        /*0b60*/ 	.word	0x00000000


	//----- nvinfo : EIATTR_FRAME_SIZE
	.align		4
.L_522:
        /*0b64*/ 	.byte	0x04, 0x11
        /*0b66*/ 	.short	(.L_524 - .L_523)
	.align		4
.L_523:
        /*0b68*/ 	.word	index@(_ZN2at6native60_GLOBAL__N__fdc43544_27_DistributionRandomKernel_cu_f88cee4443distribution_elementwise_grid_stride_kernelImLi2EZZZNS0_9templates4cuda32random_full_64_bits_range_kernelIPNS_17CUDAGeneratorImplEEEvRNS_18TensorIteratorBaseET_ENKUlvE_clEvENKUlvE4_clEvEUlP24curandStatePhilox4_32_10E_ZNS1_27distribution_nullary_kernelIdm10ulonglong2S7_SF_ZZZS5_IS7_EvS9_SA_ENKSB_clEvENKSC_clEvEUlmE_EEvS9_T2_RKT3_T4_EUlimE0_EEvlNS_15PhiloxCudaStateET1_SJ_)
        /*0b6c*/ 	.word	0x00000000


	//----- nvinfo : EIATTR_REGCOUNT
	.align		4
.L_524:
        /*0b70*/ 	.byte	0x04, 0x2f
        /*0b72*/ 	.short	(.L_526 - .L_525)
	.align		4
.L_525:
        /*0b74*/ 	.word	index@(_ZN2at6native60_GLOBAL__N__fdc43544_27_DistributionRandomKernel_cu_f88cee4443distribution_elementwise_grid_stride_kernelImLi2EZZZNS0_9templates4cuda32random_full_64_bits_range_kernelIPNS_17CUDAGeneratorImplEEEvRNS_18TensorIteratorBaseET_ENKUlvE_clEvENKUlvE5_clEvEUlP24curandStatePhilox4_32_10E_ZNS1_27distribution_nullary_kernelIfm10ulonglong2S7_SF_ZZZS5_IS7_EvS9_SA_ENKSB_clEvENKSC_clEvEUlmE_EEvS9_T2_RKT3_T4_EUlimE_EEvlNS_15PhiloxCudaStateET1_SJ_)
        /*0b78*/ 	.word	0x00000034


	//----- nvinfo : EIATTR_FRAME_SIZE
	.align		4
.L_526:
        /*0b7c*/ 	.byte	0x04, 0x11
        /*0b7e*/ 	.short	(.L_528 - .L_527)
	.align		4
.L_527:
        /*0b80*/ 	.word	index@($__internal_43_$__cuda_sm20_div_s64)
        /*0b84*/ 	.word	0x00000000


	//----- nvinfo : EIATTR_FRAME_SIZE
	.align		4
.L_528:
        /*0b88*/ 	.byte	0x04, 0x11
        /*0b8a*/ 	.short	(.L_530 - .L_529)
	.align		4
.L_529:
        /*0b8c*/ 	.word	index@(_ZN2at6native60_GLOBAL__N__fdc43544_27_DistributionRandomKernel_cu_f88cee4443distribution_elementwise_grid_stride_kernelImLi2EZZZNS0_9templates4cuda32random_full_64_bits_range_kernelIPNS_17CUDAGeneratorImplEEEvRNS_18TensorIteratorBaseET_ENKUlvE_clEvENKUlvE5_clEvEUlP24curandStatePhilox4_32_10E_ZNS1_27distribution_nullary_kernelIfm10ulonglong2S7_SF_ZZZS5_IS7_EvS9_SA_ENKSB_clEvENKSC_clEvEUlmE_EEvS9_T2_RKT3_T4_EUlimE_EEvlNS_15PhiloxCudaStateET1_SJ_)
        /*0b90*/ 	.word	0x00000000


	//----- nvinfo : EIATTR_REGCOUNT
	.align		4
.L_530:
        /*0b94*/ 	.byte	0x04, 0x2f
        /*0b96*/ 	.short	(.L_532 - .L_531)
	.align		4
.L_531:
        /*0b98*/ 	.word	index@(_ZN2at6native60_GLOBAL__N__fdc43544_27_DistributionRandomKernel_cu_f88cee4443distribution_elementwise_grid_stride_kernelImLi2EZZZNS0_9templates4cuda32random_full_64_bits_range_kernelIPNS_17CUDAGeneratorImplEEEvRNS_18TensorIteratorBaseET_ENKUlvE_clEvENKUlvE5_clEvEUlP24curandStatePhilox4_32_10E_ZNS1_27distribution_nullary_kernelIfm10ulonglong2S7_SF_ZZZS5_IS7_EvS9_SA_ENKSB_clEvENKSC_clEvEUlmE_EEvS9_T2_RKT3_T4_EUlimE0_EEvlNS_15PhiloxCudaStateET1_SJ_)
        /*0b9c*/ 	.word	0x0000002a


	//----- nvinfo : EIATTR_FRAME_SIZE
	.align		4
.L_532:
        /*0ba0*/ 	.byte	0x04, 0x11
        /*0ba2*/ 	.short	(.L_534 - .L_533)
	.align		4
.L_533:
        /*0ba4*/ 	.word	index@($__internal_42_$__cuda_sm20_div_s64)
        /*0ba8*/ 	.word	0x00000000


	//----- nvinfo : EIATTR_FRAME_SIZE
	.align		4
.L_534:
        /*0bac*/ 	.byte	0x04, 0x11
        /*0bae*/ 	.short	(.L_536 - .L_535)
	.align		4
.L_535:
        /*0bb0*/ 	.word	index@(_ZN2at6native60_GLOBAL__N__fdc43544_27_DistributionRandomKernel_cu_f88cee4443distribution_elementwise_grid_stride_kernelImLi2EZZZNS0_9templates4cuda32random_full_64_bits_range_kernelIPNS_17CUDAGeneratorImplEEEvRNS_18TensorIteratorBaseET_ENKUlvE_clEvENKUlvE5_clEvEUlP24curandStatePhilox4_32_10E_ZNS1_27distribution_nullary_kernelIfm10ulonglong2S7_SF_ZZZS5_IS7_EvS9_SA_ENKSB_clEvENKSC_clEvEUlmE_EEvS9_T2_RKT3_T4_EUlimE0_EEvlNS_15PhiloxCudaStateET1_SJ_)
        /*0bb4*/ 	.word	0x00000000


	//----- nvinfo : EIATTR_REGCOUNT
	.align		4
.L_536:
        /*0bb8*/ 	.byte	0x04, 0x2f
        /*0bba*/ 	.short	(.L_538 - .L_537)
	.align		4
.L_537:
        /*0bbc*/ 	.word	index@(_ZN2at6native60_GLOBAL__N__fdc43544_27_DistributionRandomKernel_cu_f88cee4443distribution_elementwise_grid_stride_kernelImLi2EZZZNS0_9templates4cuda32random_full_64_bits_range_kernelIPNS_17CUDAGeneratorImplEEEvRNS_18TensorIteratorBaseET_ENKUlvE_clEvENKUlvE6_clEvEUlP24curandStatePhilox4_32_10E_ZNS1_27distribution_nullary_kernelIN3c108BFloat16Em10ulonglong2S7_SF_ZZZS5_IS7_EvS9_SA_ENKSB_clEvENKSC_clEvEUlmE_EEvS9_T2_RKT3_T4_EUlimE_EEvlNS_15PhiloxCudaStateET1_SL_)
        /*0bc0*/ 	.word	0x00000034


	//----- nvinfo : EIATTR_FRAME_SIZE
	.align		4
.L_538:
        /*0bc4*/ 	.byte	0x04, 0x11
        /*0bc6*/ 	.short	(.L_540 - .L_539)
	.align		4
.L_539:
        /*0bc8*/ 	.word	index@($__internal_41_$__cuda_sm20_div_s64)
        /*0bcc*/ 	.word	0x00000000


	//----- nvinfo : EIATTR_FRAME_SIZE
	.align		4
.L_540:
        /*0bd0*/ 	.byte	0x04, 0x11
        /*0bd2*/ 	.short	(.L_542 - .L_541)
	.align		4
.L_541:
        /*0bd4*/ 	.word	index@(_ZN2at6native60_GLOBAL__N__fdc43544_27_DistributionRandomKernel_cu_f88cee4443distribution_elementwise_grid_stride_kernelImLi2EZZZNS0_9templates4cuda32random_full_64_bits_range_kernelIPNS_17CUDAGeneratorImplEEEvRNS_18TensorIteratorBaseET_ENKUlvE_clEvENKUlvE6_clEvEUlP24curandStatePhilox4_32_10E_ZNS1_27distribution_nullary_kernelIN3c108BFloat16Em10ulonglong2S7_SF_ZZZS5_IS7_EvS9_SA_ENKSB_clEvENKSC_clEvEUlmE_EEvS9_T2_RKT3_T4_EUlimE_EEvlNS_15PhiloxCudaStateET1_SL_)
        /*0bd8*/ 	.word	0x00000000


	//----- nvinfo : EIATTR_REGCOUNT
	.align		4
.L_542:
        /*0bdc*/ 	.byte	0x04, 0x2f
        /*0bde*/ 	.short	(.L_544 - .L_543)
	.align		4
.L_543:
        /*0be0*/ 	.word	index@(_ZN2at6native60_GLOBAL__N__fdc43544_27_DistributionRandomKernel_cu_f88cee4443distribution_elementwise_grid_stride_kernelImLi2EZZZNS0_9templates4cuda32random_full_64_bits_range_kernelIPNS_17CUDAGeneratorImplEEEvRNS_18TensorIteratorBaseET_ENKUlvE_clEvENKUlvE6_clEvEUlP24curandStatePhilox4_32_10E_ZNS1_27distribution_nullary_kernelIN3c108BFloat16Em10ulonglong2S7_SF_ZZZS5_IS7_EvS9_SA_ENKSB_clEvENKSC_clEvEUlmE_EEvS9_T2_RKT3_T4_EUlimE0_EEvlNS_15PhiloxCudaStateET1_SL_)
        /*0be4*/ 	.word	0x0000002a


	//----- nvinfo : EIATTR_FRAME_SIZE
	.align		4
.L_544:
        /*0be8*/ 	.byte	0x04, 0x11
        /*0bea*/ 	.short	(.L_546 - .L_545)
	.align		4
.L_545:
        /*0bec*/ 	.word	index@($__internal_40_$__cuda_sm20_div_s64)
        /*0bf0*/ 	.word	0x00000000


	//----- nvinfo : EIATTR_FRAME_SIZE
	.align		4
.L_546:
        /*0bf4*/ 	.byte	0x04, 0x11
        /*0bf6*/ 	.short	(.L_548 - .L_547)
	.align		4
.L_547:
        /*0bf8*/ 	.word	index@(_ZN2at6native60_GLOBAL__N__fdc43544_27_DistributionRandomKernel_cu_f88cee4443distribution_elementwise_grid_stride_kernelImLi2EZZZNS0_9templates4cuda32random_full_64_bits_range_kernelIPNS_17CUDAGeneratorImplEEEvRNS_18TensorIteratorBaseET_ENKUlvE_clEvENKUlvE6_clEvEUlP24curandStatePhilox4_32_10E_ZNS1_27distribution_nullary_kernelIN3c108BFloat16Em10ulonglong2S7_SF_ZZZS5_IS7_EvS9_SA_ENKSB_clEvENKSC_clEvEUlmE_EEvS9_T2_RKT3_T4_EUlimE0_EEvlNS_15PhiloxCudaStateET1_SL_)
        /*0bfc*/ 	.word	0x00000000


	//----- nvinfo : EIATTR_REGCOUNT
	.align		4
.L_548:
        /*0c00*/ 	.byte	0x04, 0x2f
        /*0c02*/ 	.short	(.L_550 - .L_549)
	.align		4
.L_549:
        /*0c04*/ 	.word	index@(_ZN2at6native60_GLOBAL__N__fdc43544_27_DistributionRandomKernel_cu_f88cee4443distribution_elementwise_grid_stride_kernelImLi2EZZZNS0_9templates4cuda13random_kernelIPNS_17CUDAGeneratorImplEEEvRNS_18TensorIteratorBaseET_ENKUlvE_clEvENKUlvE_clEvEUlP24curandStatePhilox4_32_10E_ZNS1_27distribution_nullary_kernelIhm10ulonglong2S7_SF_ZZZS5_IS7_EvS9_SA_ENKSB_clEvENKSC_clEvEUlmE_EEvS9_T2_RKT3_T4_EUlimE_EEvlNS_15PhiloxCudaStateET1_SJ_)
        /*0c08*/ 	.word	0x0000002e


	//----- nvinfo : EIATTR_FRAME_SIZE
	.align		4
.L_550:
        /*0c0c*/ 	.byte	0x04, 0x11
        /*0c0e*/ 	.short	(.L_552 - .L_551)
	.align		4
.L_551:
        /*0c10*/ 	.word	index@($__internal_39_$__cuda_sm20_div_s64)
        /*0c14*/ 	.word	0x00000000


	//----- nvinfo : EIATTR_FRAME_SIZE
	.align		4
.L_552:
        /*0c18*/ 	.byte	0x04, 0x11
        /*0c1a*/ 	.short	(.L_554 - .L_553)
	.align		4
.L_553:
        /*0c1c*/ 	.word	index@(_ZN2at6native60_GLOBAL__N__fdc43544_27_DistributionRandomKernel_cu_f88cee4443distribution_elementwise_grid_stride_kernelImLi2EZZZNS0_9templates4cuda13random_kernelIPNS_17CUDAGeneratorImplEEEvRNS_18TensorIteratorBaseET_ENKUlvE_clEvENKUlvE_clEvEUlP24curandStatePhilox4_32_10E_ZNS1_27distribution_nullary_kernelIhm10ulonglong2S7_SF_ZZZS5_IS7_EvS9_SA_ENKSB_clEvENKSC_clEvEUlmE_EEvS9_T2_RKT3_T4_EUlimE_EEvlNS_15PhiloxCudaStateET1_SJ_)
        /*0c20*/ 	.word	0x00000000


	//----- nvinfo : EIATTR_REGCOUNT
	.align		4
.L_554:
        /*0c24*/ 	.byte	0x04, 0x2f
        /*0c26*/ 	.short	(.L_556 - .L_555)
	.align		4
.L_555:
        /*0c28*/ 	.word	index@(_ZN2at6native60_GLOBAL__N__fdc43544_27_DistributionRandomKernel_cu_f88cee4443distribution_elementwise_grid_stride_kernelImLi2EZZZNS0_9templates4cuda13random_kernelIPNS_17CUDAGeneratorImplEEEvRNS_18TensorIteratorBaseET_ENKUlvE_clEvENKUlvE_clEvEUlP24curandStatePhilox4_32_10E_ZNS1_27distribution_nullary_kernelIhm10ulonglong2S7_SF_ZZZS5_IS7_EvS9_SA_ENKSB_clEvENKSC_clEvEUlmE_EEvS9_T2_RKT3_T4_EUlimE0_EEvlNS_15PhiloxCudaStateET1_SJ_)
        /*0c2c*/ 	.word	0x00000026


	//----- nvinfo : EIATTR_FRAME_SIZE
	.align		4
.L_556:
        /*0c30*/ 	.byte	0x04, 0x11
        /*0c32*/ 	.short	(.L_558 - .L_557)
	.align		4
.L_557:
        /*0c34*/ 	.word	index@($__internal_38_$__cuda_sm20_div_s64)
        /*0c38*/ 	.word	0x00000000


	//----- nvinfo : EIATTR_FRAME_SIZE
	.align		4
.L_558:
        /*0c3c*/ 	.byte	0x04, 0x11
        /*0c3e*/ 	.short	(.L_560 - .L_559)
	.align		4
.L_559:
        /*0c40*/ 	.word	index@(_ZN2at6native60_GLOBAL__N__fdc43544_27_DistributionRandomKernel_cu_f88cee4443distribution_elementwise_grid_stride_kernelImLi2EZZZNS0_9templates4cuda13random_kernelIPNS_17CUDAGeneratorImplEEEvRNS_18TensorIteratorBaseET_ENKUlvE_clEvENKUlvE_clEvEUlP24curandStatePhilox4_32_10E_ZNS1_27distribution_nullary_kernelIhm10ulonglong2S7_SF_ZZZS5_IS7_EvS9_SA_ENKSB_clEvENKSC_clEvEUlmE_EEvS9_T2_RKT3_T4_EUlimE0_EEvlNS_15PhiloxCudaStateET1_SJ_)
        /*0c44*/ 	.word	0x00000000


	//----- nvinfo : EIATTR_REGCOUNT
	.align		4
.L_560:
        /*0c48*/ 	.byte	0x04, 0x2f
        /*0c4a*/ 	.short	(.L_562 - .L_561)
	.align		4
.L_561:
        /*0c4c*/ 	.word	index@(_ZN2at6native60_GLOBAL__N__fdc43544_27_DistributionRandomKernel_cu_f88cee4443distribution_elementwise_grid_stride_kernelIjLi4EZZZNS0_9templates4cuda13random_kernelIPNS_17CUDAGeneratorImplEEEvRNS_18TensorIteratorBaseET_ENKUlvE_clEvENKUlvE_clEvEUlP24curandStatePhilox4_32_10E0_ZNS1_27distribution_nullary_kernelIhj5uint4S7_SF_ZZZS5_IS7_EvS9_SA_ENKSB_clEvENKSC_clEvEUljE_EEvS9_T2_RKT3_T4_EUlijE_EEvlNS_15PhiloxCudaStateET1_SJ_)
        /*0c50*/ 	.word	0x00000038


	//----- nvinfo : EIATTR_FRAME_SIZE
	.align		4
.L_562:
        /*0c54*/ 	.byte	0x04, 0x11
        /*0c56*/ 	.short	(.L_564 - .L_563)
	.align		4
.L_563:
        /*0c58*/ 	.word	index@($__internal_37_$__cuda_sm20_div_s64)
        /*0c5c*/ 	.word	0x00000000


	//----- nvinfo : EIATTR_FRAME_SIZE
	.align		4
.L_564:
        /*0c60*/ 	.byte	0x04, 0x11
        /*0c62*/ 	.short	(.L_566 - .L_565)
	.align		4
.L_565:
        /*0c64*/ 	.word	index@(_ZN2at6native60_GLOBAL__N__fdc43544_27_DistributionRandomKernel_cu_f88cee4443distribution_elementwise_grid_stride_kernelIjLi4EZZZNS0_9templates4cuda13random_kernelIPNS_17CUDAGeneratorImplEEEvRNS_18TensorIteratorBaseET_ENKUlvE_clEvENKUlvE_clEvEUlP24curandStatePhilox4_32_10E0_ZNS1_27distribution_nullary_kernelIhj5uint4S7_SF_ZZZS5_IS7_EvS9_SA_ENKSB_clEvENKSC_clEvEUljE_EEvS9_T2_RKT3_T4_EUlijE_EEvlNS_15PhiloxCudaStateET1_SJ_)
        /*0c68*/ 	.word	0x00000000


	//----- nvinfo : EIATTR_REGCOUNT
	.align		4
.L_566:
        /*0c6c*/ 	.byte	0x04, 0x2f
        /*0c6e*/ 	.short	(.L_568 - .L_567)
	.align		4
.L_567:
        /*0c70*/ 	.word	index@(_ZN2at6native60_GLOBAL__N__fdc43544_27_DistributionRandomKernel_cu_f88cee4443distribution_elementwise_grid_stride_kernelIjLi4EZZZNS0_9templates4cuda13random_kernelIPNS_17CUDAGeneratorImplEEEvRNS_18TensorIteratorBaseET_ENKUlvE_clEvENKUlvE_clEvEUlP24curandStatePhilox4_32_10E0_ZNS1_27distribution_nullary_kernelIhj5uint4S7_SF_ZZZS5_IS7_EvS9_SA_ENKSB_clEvENKSC_clEvEUljE_EEvS9_T2_RKT3_T4_EUlijE0_EEvlNS_15PhiloxCudaStateET1_SJ_)
        /*0c74*/ 	.word	0x00000028


	//----- nvinfo : EIATTR_FRAME_SIZE
	.align		4
.L_568:
        /*0c78*/ 	.byte	0x04, 0x11
        /*0c7a*/ 	.short	(.L_570 - .L_569)
	.align		4
.L_569:
        /*0c7c*/ 	.word	index@($__internal_36_$__cuda_sm20_div_s64)
        /*0c80*/ 	.word	0x00000000


	//----- nvinfo : EIATTR_FRAME_SIZE
	.align		4
.L_570:
        /*0c84*/ 	.byte	0x04, 0x11
        /*0c86*/ 	.short	(.L_572 - .L_571)
	.align		4
.L_571:
        /*0c88*/ 	.word	index@(_ZN2at6native60_GLOBAL__N__fdc43544_27_DistributionRandomKernel_cu_f88cee4443distribution_elementwise_grid_stride_kernelIjLi4EZZZNS0_9templates4cuda13random_kernelIPNS_17CUDAGeneratorImplEEEvRNS_18TensorIteratorBaseET_ENKUlvE_clEvENKUlvE_clEvEUlP24curandStatePhilox4_32_10E0_ZNS1_27distribution_nullary_kernelIhj5uint4S7_SF_ZZZS5_IS7_EvS9_SA_ENKSB_clEvENKSC_clEvEUljE_EEvS9_T2_RKT3_T4_EUlijE0_EEvlNS_15PhiloxCudaStateET1_SJ_)
        /*0c8c*/ 	.word	0x00000000


	//----- nvinfo : EIATTR_REGCOUNT
	.align		4
.L_572:
        /*0c90*/ 	.byte	0x04, 0x2f
        /*0c92*/ 	.short	(.L_574 - .L_573)
	.align		4
.L_573:
        /*0c94*/ 	.word	index@(_ZN2at6native60_GLOBAL__N__fdc43544_27_DistributionRandomKernel_cu_f88cee4443distribution_elementwise_grid_stride_kernelImLi2EZZZNS0_9templates4cuda13random_kernelIPNS_17CUDAGeneratorImplEEEvRNS_18TensorIteratorBaseET_ENKUlvE_clEvENKUlvE0_clEvEUlP24curandStatePhilox4_32_10E_ZNS1_27distribution_nullary_kernelIam10ulonglong2S7_SF_ZZZS5_IS7_EvS9_SA_ENKSB_clEvENKSC_clEvEUlmE_EEvS9_T2_RKT3_T4_EUlimE_EEvlNS_15PhiloxCudaStateET1_SJ_)
        /*0c98*/ 	.word	0x00000030


	//----- nvinfo : EIATTR_FRAME_SIZE
	.align		4
.L_574:
        /*0c9c*/ 	.byte	0x04, 0x11
        /*0c9e*/ 	.short	(.L_576 - .L_575)
	.align		4
.L_575:
        /*0ca0*/ 	.word	index@($__internal_35_$__cuda_sm20_div_s64)
        /*0ca4*/ 	.word	0x00000000


	//----- nvinfo : EIATTR_FRAME_SIZE
	.align		4
.L_576:
        /*0ca8*/ 	.byte	0x04, 0x11
        /*0caa*/ 	.short	(.L_578 - .L_577)
	.align		4
.L_577:
        /*0cac*/ 	.word	index@(_ZN2at6native60_GLOBAL__N__fdc43544_27_DistributionRandomKernel_cu_f88cee4443distribution_elementwise_grid_stride_kernelImLi2EZZZNS0_9templates4cuda13random_kernelIPNS_17CUDAGeneratorImplEEEvRNS_18TensorIteratorBaseET_ENKUlvE_clEvENKUlvE0_clEvEUlP24curandStatePhilox4_32_10E_ZNS1_27distribution_nullary_kernelIam10ulonglong2S7_SF_ZZZS5_IS7_EvS9_SA_ENKSB_clEvENKSC_clEvEUlmE_EEvS9_T2_RKT3_T4_EUlimE_EEvlNS_15PhiloxCudaStateET1_SJ_)
        /*0cb0*/ 	.word	0x00000000


	//----- nvinfo : EIATTR_REGCOUNT
	.align		4
.L_578:
        /*0cb4*/ 	.byte	0x04, 0x2f
        /*0cb6*/ 	.short	(.L_580 - .L_579)
	.align		4
.L_579:
        /*0cb8*/ 	.word	index@(_ZN2at6native60_GLOBAL__N__fdc43544_27_DistributionRandomKernel_cu_f88cee4443distribution_elementwise_grid_stride_kernelImLi2EZZZNS0_9templates4cuda13random_kernelIPNS_17CUDAGeneratorImplEEEvRNS_18TensorIteratorBaseET_ENKUlvE_clEvENKUlvE0_clEvEUlP24curandStatePhilox4_32_10E_ZNS1_27distribution_nullary_kernelIam10ulonglong2S7_SF_ZZZS5_IS7_EvS9_SA_ENKSB_clEvENKSC_clEvEUlmE_EEvS9_T2_RKT3_T4_EUlimE0_EEvlNS_15PhiloxCudaStateET1_SJ_)
        /*0cbc*/ 	.word	0x00000026


	//----- nvinfo : EIATTR_FRAME_SIZE
	.align		4
.L_580:
        /*0cc0*/ 	.byte	0x04, 0x11
        /*0cc2*/ 	.short	(.L_582 - .L_581)
	.align		4
.L_581:
        /*0cc4*/ 	.word	index@($__internal_34_$__cuda_sm20_div_s64)
        /*0cc8*/ 	.word	0x00000000


	//----- nvinfo : EIATTR_FRAME_SIZE
	.align		4
.L_582:
        /*0ccc*/ 	.byte	0x04, 0x11
        /*0cce*/ 	.short	(.L_584 - .L_583)
	.align		4
.L_583:
        /*0cd0*/ 	.word	index@(_ZN2at6native60_GLOBAL__N__fdc43544_27_DistributionRandomKernel_cu_f88cee4443distribution_elementwise_grid_stride_kernelImLi2EZZZNS0_9templates4cuda13random_kernelIPNS_17CUDAGeneratorImplEEEvRNS_18TensorIteratorBaseET_ENKUlvE_clEvENKUlvE0_clEvEUlP24curandStatePhilox4_32_10E_ZNS1_27distribution_nullary_kernelIam10ulonglong2S7_SF_ZZZS5_IS7_EvS9_SA_ENKSB_clEvENKSC_clEvEUlmE_EEvS9_T2_RKT3_T4_EUlimE0_EEvlNS_15PhiloxCudaStateET1_SJ_)
        /*0cd4*/ 	.word	0x00000000


	//----- nvinfo : EIATTR_REGCOUNT
	.align		4
.L_584:
        /*0cd8*/ 	.byte	0x04, 0x2f
        /*0cda*/ 	.short	(.L_586 - .L_585)
	.align		4
.L_585:
        /*0cdc*/ 	.word	index@(_ZN2at6native60_GLOBAL__N__fdc43544_27_DistributionRandomKernel_cu_f88cee4443distribution_elementwise_grid_stride_kernelIjLi4EZZZNS0_9templates4cuda13random_kernelIPNS_17CUDAGeneratorImplEEEvRNS_18TensorIteratorBaseET_ENKUlvE_clEvENKUlvE0_clEvEUlP24curandStatePhilox4_32_10E0_ZNS1_27distribution_nullary_kernelIaj5uint4S7_SF_ZZZS5_IS7_EvS9_SA_ENKSB_clEvENKSC_clEvEUljE_EEvS9_T2_RKT3_T4_EUlijE_EEvlNS_15PhiloxCudaStateET1_SJ_)
        /*0ce0*/ 	.word	0x00000038


	//----- nvinfo : EIATTR_FRAME_SIZE
	.align		4
.L_586:
        /*0ce4*/ 	.byte	0x04, 0x11
        /*0ce6*/ 	.short	(.L_588 - .L_587)
	.align		4
.L_587:
        /*0ce8*/ 	.word	index@($__internal_33_$__cuda_sm20_div_s64)
        /*0cec*/ 	.word	0x00000000


	//----- nvinfo : EIATTR_FRAME_SIZE
	.align		4
.L_588:
        /*0cf0*/ 	.byte	0x04, 0x11
        /*0cf2*/ 	.short	(.L_590 - .L_589)
	.align		4
.L_589:
        /*0cf4*/ 	.word	index@(_ZN2at6native60_GLOBAL__N__fdc43544_27_DistributionRandomKernel_cu_f88cee4443distribution_elementwise_grid_stride_kernelIjLi4EZZZNS0_9templates4cuda13random_kernelIPNS_17CUDAGeneratorImplEEEvRNS_18TensorIteratorBaseET_ENKUlvE_clEvENKUlvE0_clEvEUlP24curandStatePhilox4_32_10E0_ZNS1_27distribution_nullary_kernelIaj5uint4S7_SF_ZZZS5_IS7_EvS9_SA_ENKSB_clEvENKSC_clEvEUljE_EEvS9_T2_RKT3_T4_EUlijE_EEvlNS_15PhiloxCudaStateET1_SJ_)
        /*0cf8*/ 	.word	0x00000000


	//----- nvinfo : EIATTR_REGCOUNT
	.align		4
.L_590:
        /*0cfc*/ 	.byte	0x04, 0x2f
        /*0cfe*/ 	.short	(.L_592 - .L_591)
	.align		4
.L_591:
        /*0d00*/ 	.word	index@(_ZN2at6native60_GLOBAL__N__fdc43544_27_DistributionRandomKernel_cu_f88cee4443distribution_elementwise_grid_stride_kernelIjLi4EZZZNS0_9templates4cuda13random_kernelIPNS_17CUDAGeneratorImplEEEvRNS_18TensorIteratorBaseET_ENKUlvE_clEvENKUlvE0_clEvEUlP24curandStatePhilox4_32_10E0_ZNS1_27distribution_nullary_kernelIaj5uint4S7_SF_ZZZS5_IS7_EvS9_SA_ENKSB_clEvENKSC_clEvEUljE_EEvS9_T2_RKT3_T4_EUlijE0_EEvlNS_15PhiloxCudaStateET1_SJ_)
        /*0d04*/ 	.word	0x00000028


	//----- nvinfo : EIATTR_FRAME_SIZE
	.align		4
.L_592:
        /*0d08*/ 	.byte	0x04, 0x11
        /*0d0a*/ 	.short	(.L_594 - .L_593)
	.align		4
.L_593:
        /*0d0c*/ 	.word	index@($__internal_32_$__cuda_sm20_div_s64)
        /*0d10*/ 	.word	0x00000000


	//----- nvinfo : EIATTR_FRAME_SIZE
	.align		4
.L_594:
        /*0d14*/ 	.byte	0x04, 0x11
        /*0d16*/ 	.short	(.L_596 - .L_595)
	.align		4
.L_595:
        /*0d18*/ 	.word	index@(_ZN2at6native60_GLOBAL__N__fdc43544_27_DistributionRandomKernel_cu_f88cee4443distribution_elementwise_grid_stride_kernelIjLi4EZZZNS0_9templates4cuda13random_kernelIPNS_17CUDAGeneratorImplEEEvRNS_18TensorIteratorBaseET_ENKUlvE_clEvENKUlvE0_clEvEUlP24curandStatePhilox4_32_10E0_ZNS1_27distribution_nullary_kernelIaj5uint4S7_SF_ZZZS5_IS7_EvS9_SA_ENKSB_clEvENKSC_clEvEUljE_EEvS9_T2_RKT3_T4_EUlijE0_EEvlNS_15PhiloxCudaStateET1_SJ_)
        /*0d1c*/ 	.word	0x00000000


	//----- nvinfo : EIATTR_REGCOUNT
	.align		4
.L_596:
        /*0d20*/ 	.byte	0x04, 0x2f
        /*0d22*/ 	.short	(.L_598 - .L_597)
	.align		4
.L_597:
        /*0d24*/ 	.word	index@(_ZN2at6native60_GLOBAL__N__fdc43544_27_DistributionRandomKernel_cu_f88cee4443distribution_elementwise_grid_stride_kernelImLi2EZZZNS0_9templates4cuda13random_kernelIPNS_17CUDAGeneratorImplEEEvRNS_18TensorIteratorBaseET_ENKUlvE_clEvENKUlvE1_clEvEUlP24curandStatePhilox4_32_10E_ZNS1_27distribution_nullary_kernelIim10ulonglong2S7_SF_ZZZS5_IS7_EvS9_SA_ENKSB_clEvENKSC_clEvEUlmE_EEvS9_T2_RKT3_T4_EUlimE_EEvlNS_15PhiloxCudaStateET1_SJ_)
        /*0d28*/ 	.word	0x00000030


	//----- nvinfo : EIATTR_FRAME_SIZE
	.align		4
.L_598:
        /*0d2c*/ 	.byte	0x04, 0x11
        /*0d2e*/ 	.short	(.L_600 - .L_599)
	.align		4
.L_599:
        /*0d30*/ 	.word	index@($__internal_31_$__cuda_sm20_div_s64)
        /*0d34*/ 	.word	0x00000000


	//----- nvinfo : EIATTR_FRAME_SIZE
	.align		4
.L_600:
        /*0d38*/ 	.byte	0x04, 0x11
        /*0d3a*/ 	.short	(.L_602 - .L_601)
	.align		4
.L_601:
        /*0d3c*/ 	.word	index@(_ZN2at6native60_GLOBAL__N__fdc43544_27_DistributionRandomKernel_cu_f88cee4443distribution_elementwise_grid_stride_kernelImLi2EZZZNS0_9templates4cuda13random_kernelIPNS_17CUDAGeneratorImplEEEvRNS_18TensorIteratorBaseET_ENKUlvE_clEvENKUlvE1_clEvEUlP24curandStatePhilox4_32_10E_ZNS1_27distribution_nullary_kernelIim10ulonglong2S7_SF_ZZZS5_IS7_EvS9_SA_ENKSB_clEvENKSC_clEvEUlmE_EEvS9_T2_RKT3_T4_EUlimE_EEvlNS_15PhiloxCudaStateET1_SJ_)
        /*0d40*/ 	.word	0x00000000


	//----- nvinfo : EIATTR_REGCOUNT
	.align		4
.L_602:
        /*0d44*/ 	.byte	0x04, 0x2f
        /*0d46*/ 	.short	(.L_604 - .L_603)
	.align		4
.L_603:
        /*0d48*/ 	.word	index@(_ZN2at6native60_GLOBAL__N__fdc43544_27_DistributionRandomKernel_cu_f88cee4443distribution_elementwise_grid_stride_kernelImLi2EZZZNS0_9templates4cuda13random_kernelIPNS_17CUDAGeneratorImplEEEvRNS_18TensorIteratorBaseET_ENKUlvE_clEvENKUlvE1_clEvEUlP24curandStatePhilox4_32_10E_ZNS1_27distribution_nullary_kernelIim10ulonglong2S7_SF_ZZZS5_IS7_EvS9_SA_ENKSB_clEvENKSC_clEvEUlmE_EEvS9_T2_RKT3_T4_EUlimE0_EEvlNS_15PhiloxCudaStateET1_SJ_)
        /*0d4c*/ 	.word	0x00000026


	//----- nvinfo : EIATTR_FRAME_SIZE
	.align		4
.L_604:
        /*0d50*/ 	.byte	0x04, 0x11
        /*0d52*/ 	.short	(.L_606 - .L_605)
	.align		4
.L_605:
        /*0d54*/ 	.word	index@($__internal_30_$__cuda_sm20_div_s64)
        /*0d58*/ 	.word	0x00000000


	//----- nvinfo : EIATTR_FRAME_SIZE
	.align		4
.L_606:
        /*0d5c*/ 	.byte	0x04, 0x11
        /*0d5e*/ 	.short	(.L_608 - .L_607)
	.align		4
.L_607:
        /*0d60*/ 	.word	index@(_ZN2at6native60_GLOBAL__N__fdc43544_27_DistributionRandomKernel_cu_f88cee4443distribution_elementwise_grid_stride_kernelImLi2EZZZNS0_9templates4cuda13random_kernelIPNS_17CUDAGeneratorImplEEEvRNS_18TensorIteratorBaseET_ENKUlvE_clEvENKUlvE1_clEvEUlP24curandStatePhilox4_32_10E_ZNS1_27distribution_nullary_kernelIim10ulonglong2S7_SF_ZZZS5_IS7_EvS9_SA_ENKSB_clEvENKSC_clEvEUlmE_EEvS9_T2_RKT3_T4_EUlimE0_EEvlNS_15PhiloxCudaStateET1_SJ_)
        /*0d64*/ 	.word	0x00000000


	//----- nvinfo : EIATTR_REGCOUNT
	.align		4
.L_608:
        /*0d68*/ 	.byte	0x04, 0x2f
        /*0d6a*/ 	.short	(.L_610 - .L_609)
	.align		4
.L_609:
        /*0d6c*/ 	.word	index@(_ZN2at6native60_GLOBAL__N__fdc43544_27_DistributionRandomKernel_cu_f88cee4443distribution_elementwise_grid_stride_kernelIjLi4EZZZNS0_9templates4cuda13random_kernelIPNS_17CUDAGeneratorImplEEEvRNS_18TensorIteratorBaseET_ENKUlvE_clEvENKUlvE1_clEvEUlP24curandStatePhilox4_32_10E0_ZNS1_27distribution_nullary_kernelIij5uint4S7_SF_ZZZS5_IS7_EvS9_SA_ENKSB_clEvENKSC_clEvEUljE_EEvS9_T2_RKT3_T4_EUlijE_EEvlNS_15PhiloxCudaStateET1_SJ_)
        /*0d70*/ 	.word	0x00000038


	//----- nvinfo : EIATTR_FRAME_SIZE
	.align		4
.L_610:
        /*0d74*/ 	.byte	0x04, 0x11
        /*0d76*/ 	.short	(.L_612 - .L_611)
	.align		4
.L_611:
        /*0d78*/ 	.word	index@($__internal_29_$__cuda_sm20_div_s64)
        /*0d7c*/ 	.word	0x00000000


	//----- nvinfo : EIATTR_FRAME_SIZE
	.align		4
.L_612:
        /*0d80*/ 	.byte	0x04, 0x11
        /*0d82*/ 	.short	(.L_614 - .L_613)
	.align		4
.L_613:
        /*0d84*/ 	.word	index@(_ZN2at6native60_GLOBAL__N__fdc43544_27_DistributionRandomKernel_cu_f88cee4443distribution_elementwise_grid_stride_kernelIjLi4EZZZNS0_9templates4cuda13random_kernelIPNS_17CUDAGeneratorImplEEEvRNS_18TensorIteratorBaseET_ENKUlvE_clEvENKUlvE1_clEvEUlP24curandStatePhilox4_32_10E0_ZNS1_27distribution_nullary_kernelIij5uint4S7_SF_ZZZS5_IS7_EvS9_SA_ENKSB_clEvENKSC_clEvEUljE_EEvS9_T2_RKT3_T4_EUlijE_EEvlNS_15PhiloxCudaStateET1_SJ_)
        /*0d88*/ 	.word	0x00000000


	//----- nvinfo : EIATTR_REGCOUNT
	.align		4
.L_614:
        /*0d8c*/ 	.byte	0x04, 0x2f
        /*0d8e*/ 	.short	(.L_616 - .L_615)
	.align		4
.L_615:
        /*0d90*/ 	.word	index@(_ZN2at6native60_GLOBAL__N__fdc43544_27_DistributionRandomKernel_cu_f88cee4443distribution_elementwise_grid_stride_kernelIjLi4EZZZNS0_9templates4cuda13random_kernelIPNS_17CUDAGeneratorImplEEEvRNS_18TensorIteratorBaseET_ENKUlvE_clEvENKUlvE1_clEvEUlP24curandStatePhilox4_32_10E0_ZNS1_27distribution_nullary_kernelIij5uint4S7_SF_ZZZS5_IS7_EvS9_SA_ENKSB_clEvENKSC_clEvEUljE_EEvS9_T2_RKT3_T4_EUlijE0_EEvlNS_15PhiloxCudaStateET1_SJ_)
        /*0d94*/ 	.word	0x00000028


	//----- nvinfo : EIATTR_FRAME_SIZE
	.align		4
.L_616:
        /*0d98*/ 	.byte	0x04, 0x11
        /*0d9a*/ 	.short	(.L_618 - .L_617)
	.align		4
.L_617:
        /*0d9c*/ 	.word	index@($__internal_28_$__cuda_sm20_div_s64)
        /*0da0*/ 	.word	0x00000000


	//----- nvinfo : EIATTR_FRAME_SIZE
	.align		4
.L_618:
        /*0da4*/ 	.byte	0x04, 0x11
        /*0da6*/ 	.short	(.L_620 - .L_619)
	.align		4
.L_619:
        /*0da8*/ 	.word	index@(_ZN2at6native60_GLOBAL__N__fdc43544_27_DistributionRandomKernel_cu_f88cee4443distribution_elementwise_grid_stride_kernelIjLi4EZZZNS0_9templates4cuda13random_kernelIPNS_17CUDAGeneratorImplEEEvRNS_18TensorIteratorBaseET_ENKUlvE_clEvENKUlvE1_clEvEUlP24curandStatePhilox4_32_10E0_ZNS1_27distribution_nullary_kernelIij5uint4S7_SF_ZZZS5_IS7_EvS9_SA_ENKSB_clEvENKSC_clEvEUljE_EEvS9_T2_RKT3_T4_EUlijE0_EEvlNS_15PhiloxCudaStateET1_SJ_)
        /*0dac*/ 	.word	0x00000000


	//----- nvinfo : EIATTR_REGCOUNT
	.align		4
.L_620:
        /*0db0*/ 	.byte	0x04, 0x2f
        /*0db2*/ 	.short	(.L_622 - .L_621)
	.align		4
.L_621:
        /*0db4*/ 	.word	index@(_ZN2at6native60_GLOBAL__N__fdc43544_27_DistributionRandomKernel_cu_f88cee4443distribution_elementwise_grid_stride_kernelImLi2EZZZNS0_9templates4cuda13random_kernelIPNS_17CUDAGeneratorImplEEEvRNS_18TensorIteratorBaseET_ENKUlvE_clEvENKUlvE2_clEvEUlP24curandStatePhilox4_32_10E_ZNS1_27distribution_nullary_kernelIlm10ulonglong2S7_SF_ZZZS5_IS7_EvS9_SA_ENKSB_clEvENKSC_clEvEUlmE_EEvS9_T2_RKT3_T4_EUlimE_EEvlNS_15PhiloxCudaStateET1_SJ_)
        /*0db8*/ 	.word	0x00000032


	//----- nvinfo : EIATTR_FRAME_SIZE
	.align		4
.L_622:
        /*0dbc*/ 	.byte	0x04, 0x11
        /*0dbe*/ 	.short	(.L_624 - .L_623)
	.align		4
.L_623:
        /*0dc0*/ 	.word	index@($__internal_27_$__cuda_sm20_div_s64)
        /*0dc4*/ 	.word	0x00000000


	//----- nvinfo : EIATTR_FRAME_SIZE
	.align		4
.L_624:
        /*0dc8*/ 	.byte	0x04, 0x11
        /*0dca*/ 	.short	(.L_626 - .L_625)
	.align		4
.L_625:
        /*0dcc*/ 	.word	index@(_ZN2at6native60_GLOBAL__N__fdc43544_27_DistributionRandomKernel_cu_f88cee4443distribution_elementwise_grid_stride_kernelImLi2EZZZNS0_9templates4cuda13random_kernelIPNS_17CUDAGeneratorImplEEEvRNS_18TensorIteratorBaseET_ENKUlvE_clEvENKUlvE2_clEvEUlP24curandStatePhilox4_32_10E_ZNS1_27distribution_nullary_kernelIlm10ulonglong2S7_SF_ZZZS5_IS7_EvS9_SA_ENKSB_clEvENKSC_clEvEUlmE_EEvS9_T2_RKT3_T4_EUlimE_EEvlNS_15PhiloxCudaStateET1_SJ_)
        /*0dd0*/ 	.word	0x00000000


	//----- nvinfo : EIATTR_REGCOUNT
	.align		4
.L_626:
        /*0dd4*/ 	.byte	0x04, 0x2f
        /*0dd6*/ 	.short	(.L_628 - .L_627)
	.align		4
.L_627:
        /*0dd8*/ 	.word	index@(_ZN2at6native60_GLOBAL__N__fdc43544_27_DistributionRandomKernel_cu_f88cee4443distribution_elementwise_grid_stride_kernelImLi2EZZZNS0_9templates4cuda13random_kernelIPNS_17CUDAGeneratorImplEEEvRNS_18TensorIteratorBaseET_ENKUlvE_clEvENKUlvE2_clEvEUlP24curandStatePhilox4_32_10E_ZNS1_27distribution_nullary_kernelIlm10ulonglong2S7_SF_ZZZS5_IS7_EvS9_SA_ENKSB_clEvENKSC_clEvEUlmE_EEvS9_T2_RKT3_T4_EUlimE0_EEvlNS_15PhiloxCudaStateET1_SJ_)
        /*0ddc*/ 	.word	0x0000002a


	//----- nvinfo : EIATTR_FRAME_SIZE
	.align		4
.L_628:
        /*0de0*/ 	.byte	0x04, 0x11
        /*0de2*/ 	.short	(.L_630 - .L_629)
	.align		4
.L_629:
        /*0de4*/ 	.word	index@($__internal_26_$__cuda_sm20_div_s64)
        /*0de8*/ 	.word	0x00000000


	//----- nvinfo : EIATTR_FRAME_SIZE
	.align		4
.L_630:
        /*0dec*/ 	.byte	0x04, 0x11
        /*0dee*/ 	.short	(.L_632 - .L_631)
	.align		4
.L_631:
        /*0df0*/ 	.word	index@(_ZN2at6native60_GLOBAL__N__fdc43544_27_DistributionRandomKernel_cu_f88cee4443distribution_elementwise_grid_stride_kernelImLi2EZZZNS0_9templates4cuda13random_kernelIPNS_17CUDAGeneratorImplEEEvRNS_18TensorIteratorBaseET_ENKUlvE_clEvENKUlvE2_clEvEUlP24curandStatePhilox4_32_10E_ZNS1_27distribution_nullary_kernelIlm10ulonglong2S7_SF_ZZZS5_IS7_EvS9_SA_ENKSB_clEvENKSC_clEvEUlmE_EEvS9_T2_RKT3_T4_EUlimE0_EEvlNS_15PhiloxCudaStateET1_SJ_)
        /*0df4*/ 	.word	0x00000000


	//----- nvinfo : EIATTR_REGCOUNT
	.align		4
.L_632:
        /*0df8*/ 	.byte	0x04, 0x2f
        /*0dfa*/ 	.short	(.L_634 - .L_633)
	.align		4
.L_633:
        /*0dfc*/ 	.word	index@(_ZN2at6native60_GLOBAL__N__fdc43544_27_DistributionRandomKernel_cu_f88cee4443distribution_elementwise_grid_stride_kernelIjLi4EZZZNS0_9templates4cuda13random_kernelIPNS_17CUDAGeneratorImplEEEvRNS_18TensorIteratorBaseET_ENKUlvE_clEvENKUlvE2_clEvEUlP24curandStatePhilox4_32_10E0_ZNS1_27distribution_nullary_kernelIlj5uint4S7_SF_ZZZS5_IS7_EvS9_SA_ENKSB_clEvENKSC_clEvEUljE_EEvS9_T2_RKT3_T4_EUlijE_EEvlNS_15PhiloxCudaStateET1_SJ_)
        /*0e00*/ 	.word	0x00000038


	//----- nvinfo : EIATTR_FRAME_SIZE
	.align		4
.L_634:
        /*0e04*/ 	.byte	0x04, 0x11
        /*0e06*/ 	.short	(.L_636 - .L_635)
	.align		4
.L_635:
        /*0e08*/ 	.word	index@($__internal_25_$__cuda_sm20_div_s64)
        /*0e0c*/ 	.word	0x00000000


	//----- nvinfo : EIATTR_FRAME_SIZE
	.align		4
.L_636:
        /*0e10*/ 	.byte	0x04, 0x11
        /*0e12*/ 	.short	(.L_638 - .L_637)
	.align		4
.L_637:
        /*0e14*/ 	.word	index@(_ZN2at6native60_GLOBAL__N__fdc43544_27_DistributionRandomKernel_cu_f88cee4443distribution_elementwise_grid_stride_kernelIjLi4EZZZNS0_9templates4cuda13random_kernelIPNS_17CUDAGeneratorImplEEEvRNS_18TensorIteratorBaseET_ENKUlvE_clEvENKUlvE2_clEvEUlP24curandStatePhilox4_32_10E0_ZNS1_27distribution_nullary_kernelIlj5uint4S7_SF_ZZZS5_IS7_EvS9_SA_ENKSB_clEvENKSC_clEvEUljE_EEvS9_T2_RKT3_T4_EUlijE_EEvlNS_15PhiloxCudaStateET1_SJ_)
        /*0e18*/ 	.word	0x00000000


	//----- nvinfo : EIATTR_REGCOUNT
	.align		4
.L_638:
        /*0e1c*/ 	.byte	0x04, 0x2f
        /*0e1e*/ 	.short	(.L_640 - .L_639)
	.align		4
.L_639:
        /*0e20*/ 	.word	index@(_ZN2at6native60_GLOBAL__N__fdc43544_27_DistributionRandomKernel_cu_f88cee4443distribution_elementwise_grid_stride_kernelIjLi4EZZZNS0_9templates4cuda13random_kernelIPNS_17CUDAGeneratorImplEEEvRNS_18TensorIteratorBaseET_ENKUlvE_clEvENKUlvE2_clEvEUlP24curandStatePhilox4_32_10E0_ZNS1_27distribution_nullary_kernelIlj5uint4S7_SF_ZZZS5_IS7_EvS9_SA_ENKSB_clEvENKSC_clEvEUljE_EEvS9_T2_RKT3_T4_EUlijE0_EEvlNS_15PhiloxCudaStateET1_SJ_)
        /*0e24*/ 	.word	0x0000002a


	//----- nvinfo : EIATTR_FRAME_SIZE
	.align		4
.L_640:
        /*0e28*/ 	.byte	0x04, 0x11
        /*0e2a*/ 	.short	(.L_642 - .L_641)
	.align		4
.L_641:
        /*0e2c*/ 	.word	index@($__internal_24_$__cuda_sm20_div_s64)
        /*0e30*/ 	.word	0x00000000


	//----- nvinfo : EIATTR_FRAME_SIZE
	.align		4
.L_642:
        /*0e34*/ 	.byte	0x04, 0x11
        /*0e36*/ 	.short	(.L_644 - .L_643)
	.align		4
.L_643:
        /*0e38*/ 	.word	index@(_ZN2at6native60_GLOBAL__N__fdc43544_27_DistributionRandomKernel_cu_f88cee4443distribution_elementwise_grid_stride_kernelIjLi4EZZZNS0_9templates4cuda13random_kernelIPNS_17CUDAGeneratorImplEEEvRNS_18TensorIteratorBaseET_ENKUlvE_clEvENKUlvE2_clEvEUlP24curandStatePhilox4_32_10E0_ZNS1_27distribution_nullary_kernelIlj5uint4S7_SF_ZZZS5_IS7_EvS9_SA_ENKSB_clEvENKSC_clEvEUljE_EEvS9_T2_RKT3_T4_EUlijE0_EEvlNS_15PhiloxCudaStateET1_SJ_)
        /*0e3c*/ 	.word	0x00000000


	//----- nvinfo : EIATTR_REGCOUNT
	.align		4
.L_644:
        /*0e40*/ 	.byte	0x04, 0x2f
        /*0e42*/ 	.short	(.L_646 - .L_645)
	.align		4
.L_645:
        /*0e44*/ 	.word	index@(_ZN2at6native60_GLOBAL__N__fdc43544_27_DistributionRandomKernel_cu_f88cee4443distribution_elementwise_grid_stride_kernelImLi2EZZZNS0_9templates4cuda13random_kernelIPNS_17CUDAGeneratorImplEEEvRNS_18TensorIteratorBaseET_ENKUlvE_clEvENKUlvE3_clEvEUlP24curandStatePhilox4_32_10E_ZNS1_27distribution_nullary_kernelIsm10ulonglong2S7_SF_ZZZS5_IS7_EvS9_SA_ENKSB_clEvENKSC_clEvEUlmE_EEvS9_T2_RKT3_T4_EUlimE_EEvlNS_15PhiloxCudaStateET1_SJ_)
        /*0e48*/ 	.word	0x00000030


	//----- nvinfo : EIATTR_FRAME_SIZE
	.align		4
.L_646:
        /*0e4c*/ 	.byte	0x04, 0x11
        /*0e4e*/ 	.short	(.L_648 - .L_647)
	.align		4
.L_647:
        /*0e50*/ 	.word	index@($__internal_23_$__cuda_sm20_div_s64)
        /*0e54*/ 	.word	0x00000000


	//----- nvinfo : EIATTR_FRAME_SIZE
	.align		4
.L_648:
        /*0e58*/ 	.byte	0x04, 0x11
        /*0e5a*/ 	.short	(.L_650 - .L_649)
	.align		4
.L_649:
        /*0e5c*/ 	.word	index@(_ZN2at6native60_GLOBAL__N__fdc43544_27_DistributionRandomKernel_cu_f88cee4443distribution_elementwise_grid_stride_kernelImLi2EZZZNS0_9templates4cuda13random_kernelIPNS_17CUDAGeneratorImplEEEvRNS_18TensorIteratorBaseET_ENKUlvE_clEvENKUlvE3_clEvEUlP24curandStatePhilox4_32_10E_ZNS1_27distribution_nullary_kernelIsm10ulonglong2S7_SF_ZZZS5_IS7_EvS9_SA_ENKSB_clEvENKSC_clEvEUlmE_EEvS9_T2_RKT3_T4_EUlimE_EEvlNS_15PhiloxCudaStateET1_SJ_)
        /*0e60*/ 	.word	0x00000000


	//----- nvinfo : EIATTR_REGCOUNT
	.align		4
.L_650:
        /*0e64*/ 	.byte	0x04, 0x2f
        /*0e66*/ 	.short	(.L_652 - .L_651)
	.align		4
.L_651:
        /*0e68*/ 	.word	index@(_ZN2at6native60_GLOBAL__N__fdc43544_27_DistributionRandomKernel_cu_f88cee4443distribution_elementwise_grid_stride_kernelImLi2EZZZNS0_9templates4cuda13random_kernelIPNS_17CUDAGeneratorImplEEEvRNS_18TensorIteratorBaseET_ENKUlvE_clEvENKUlvE3_clEvEUlP24curandStatePhilox4_32_10E_ZNS1_27distribution_nullary_kernelIsm10ulonglong2S7_SF_ZZZS5_IS7_EvS9_SA_ENKSB_clEvENKSC_clEvEUlmE_EEvS9_T2_RKT3_T4_EUlimE0_EEvlNS_15PhiloxCudaStateET1_SJ_)
        /*0e6c*/ 	.word	0x00000026


	//----- nvinfo : EIATTR_FRAME_SIZE
	.align		4
.L_652:
        /*0e70*/ 	.byte	0x04, 0x11
        /*0e72*/ 	.short	(.L_654 - .L_653)
	.align		4
.L_653:
        /*0e74*/ 	.word	index@($__internal_22_$__cuda_sm20_div_s64)
        /*0e78*/ 	.word	0x00000000


	//----- nvinfo : EIATTR_FRAME_SIZE
	.align		4
.L_654:
        /*0e7c*/ 	.byte	0x04, 0x11
        /*0e7e*/ 	.short	(.L_656 - .L_655)
	.align		4
.L_655:
        /*0e80*/ 	.word	index@(_ZN2at6native60_GLOBAL__N__fdc43544_27_DistributionRandomKernel_cu_f88cee4443distribution_elementwise_grid_stride_kernelImLi2EZZZNS0_9templates4cuda13random_kernelIPNS_17CUDAGeneratorImplEEEvRNS_18TensorIteratorBaseET_ENKUlvE_clEvENKUlvE3_clEvEUlP24curandStatePhilox4_32_10E_ZNS1_27distribution_nullary_kernelIsm10ulonglong2S7_SF_ZZZS5_IS7_EvS9_SA_ENKSB_clEvENKSC_clEvEUlmE_EEvS9_T2_RKT3_T4_EUlimE0_EEvlNS_15PhiloxCudaStateET1_SJ_)
        /*0e84*/ 	.word	0x00000000


	//----- nvinfo : EIATTR_REGCOUNT
	.align		4
.L_656:
        /*0e88*/ 	.byte	0x04, 0x2f
        /*0e8a*/ 	.short	(.L_658 - .L_657)
	.align		4
.L_657:
        /*0e8c*/ 	.word	index@(_ZN2at6native60_GLOBAL__N__fdc43544_27_DistributionRandomKernel_cu_f88cee4443distribution_elementwise_grid_stride_kernelIjLi4EZZZNS0_9templates4cuda13random_kernelIPNS_17CUDAGeneratorImplEEEvRNS_18TensorIteratorBaseET_ENKUlvE_clEvENKUlvE3_clEvEUlP24curandStatePhilox4_32_10E0_ZNS1_27distribution_nullary_kernelIsj5uint4S7_SF_ZZZS5_IS7_EvS9_SA_ENKSB_clEvENKSC_clEvEUljE_EEvS9_T2_RKT3_T4_EUlijE_EEvlNS_15PhiloxCudaStateET1_SJ_)
        /*0e90*/ 	.word	0x00000038


	//----- nvinfo : EIATTR_FRAME_SIZE
	.align		4
.L_658:
        /*0e94*/ 	.byte	0x04, 0x11
        /*0e96*/ 	.short	(.L_660 - .L_659)
	.align		4
.L_659:
        /*0e98*/ 	.word	index@($__internal_21_$__cuda_sm20_div_s64)
        /*0e9c*/ 	.word	0x00000000


	//----- nvinfo : EIATTR_FRAME_SIZE
	.align		4
.L_660:
        /*0ea0*/ 	.byte	0x04, 0x11
        /*0ea2*/ 	.short	(.L_662 - .L_661)
	.align		4
.L_661:
        /*0ea4*/ 	.word	index@(_ZN2at6native60_GLOBAL__N__fdc43544_27_DistributionRandomKernel_cu_f88cee4443distribution_elementwise_grid_stride_kernelIjLi4EZZZNS0_9templates4cuda13random_kernelIPNS_17CUDAGeneratorImplEEEvRNS_18TensorIteratorBaseET_ENKUlvE_clEvENKUlvE3_clEvEUlP24curandStatePhilox4_32_10E0_ZNS1_27distribution_nullary_kernelIsj5uint4S7_SF_ZZZS5_IS7_EvS9_SA_ENKSB_clEvENKSC_clEvEUljE_EEvS9_T2_RKT3_T4_EUlijE_EEvlNS_15PhiloxCudaStateET1_SJ_)
        /*0ea8*/ 	.word	0x00000000


	//----- nvinfo : EIATTR_REGCOUNT
	.align		4
.L_662:
        /*0eac*/ 	.byte	0x04, 0x2f
        /*0eae*/ 	.short	(.L_664 - .L_663)
	.align		4
.L_663:
        /*0eb0*/ 	.word	index@(_ZN2at6native60_GLOBAL__N__fdc43544_27_DistributionRandomKernel_cu_f88cee4443distribution_elementwise_grid_stride_kernelIjLi4EZZZNS0_9templates4cuda13random_kernelIPNS_17CUDAGeneratorImplEEEvRNS_18TensorIteratorBaseET_ENKUlvE_clEvENKUlvE3_clEvEUlP24curandStatePhilox4_32_10E0_ZNS1_27distribution_nullary_kernelIsj5uint4S7_SF_ZZZS5_IS7_EvS9_SA_ENKSB_clEvENKSC_clEvEUljE_EEvS9_T2_RKT3_T4_EUlijE0_EEvlNS_15PhiloxCudaStateET1_SJ_)
        /*0eb4*/ 	.word	0x00000028


	//----- nvinfo : EIATTR_FRAME_SIZE
	.align		4
.L_664:
        /*0eb8*/ 	.byte	0x04, 0x11
        /*0eba*/ 	.short	(.L_666 - .L_665)
	.align		4
.L_665:
        /*0ebc*/ 	.word	index@($__internal_20_$__cuda_sm20_div_s64)
        /*0ec0*/ 	.word	0x00000000


	//----- nvinfo : EIATTR_FRAME_SIZE
	.align		4
.L_666:
        /*0ec4*/ 	.byte	0x04, 0x11
        /*0ec6*/ 	.short	(.L_668 - .L_667)
	.align		4
.L_667:
        /*0ec8*/ 	.word	index@(_ZN2at6native60_GLOBAL__N__fdc43544_27_DistributionRandomKernel_cu_f88cee4443distribution_elementwise_grid_stride_kernelIjLi4EZZZNS0_9templates4cuda13random_kernelIPNS_17CUDAGeneratorImplEEEvRNS_18TensorIteratorBaseET_ENKUlvE_clEvENKUlvE3_clEvEUlP24curandStatePhilox4_32_10E0_ZNS1_27distribution_nullary_kernelIsj5uint4S7_SF_ZZZS5_IS7_EvS9_SA_ENKSB_clEvENKSC_clEvEUljE_EEvS9_T2_RKT3_T4_EUlijE0_EEvlNS_15PhiloxCudaStateET1_SJ_)
        /*0ecc*/ 	.word	0x00000000


	//----- nvinfo : EIATTR_REGCOUNT
	.align		4
.L_668:
        /*0ed0*/ 	.byte	0x04, 0x2f
        /*0ed2*/ 	.short	(.L_670 - .L_669)
	.align		4
.L_669:
        /*0ed4*/ 	.word	index@(_ZN2at6native60_GLOBAL__N__fdc43544_27_DistributionRandomKernel_cu_f88cee4443distribution_elementwise_grid_stride_kernelImLi2EZZZNS0_9templates4cuda13random_kernelIPNS_17CUDAGeneratorImplEEEvRNS_18TensorIteratorBaseET_ENKUlvE_clEvENKUlvE4_clEvEUlP24curandStatePhilox4_32_10E_ZNS1_27distribution_nullary_kernelIdm10ulonglong2S7_SF_ZZZS5_IS7_EvS9_SA_ENKSB_clEvENKSC_clEvEUlmE_EEvS9_T2_RKT3_T4_EUlimE_EEvlNS_15PhiloxCudaStateET1_SJ_)
        /*0ed8*/ 	.word	0x00000034


	//----- nvinfo : EIATTR_FRAME_SIZE
	.align		4
.L_670:
        /*0edc*/ 	.byte	0x04, 0x11
        /*0ede*/ 	.short	(.L_672 - .L_671)
	.align		4
.L_671:
        /*0ee0*/ 	.word	index@($__internal_19_$__cuda_sm20_div_s64)
        /*0ee4*/ 	.word	0x00000000


	//----- nvinfo : EIATTR_FRAME_SIZE
	.align		4
.L_672:
        /*0ee8*/ 	.byte	0x04, 0x11
        /*0eea*/ 	.short	(.L_674 - .L_673)
	.align		4
.L_673:
        /*0eec*/ 	.word	index@(_ZN2at6native60_GLOBAL__N__fdc43544_27_DistributionRandomKernel_cu_f88cee4443distribution_elementwise_grid_stride_kernelImLi2EZZZNS0_9templates4cuda13random_kernelIPNS_17CUDAGeneratorImplEEEvRNS_18TensorIteratorBaseET_ENKUlvE_clEvENKUlvE4_clEvEUlP24curandStatePhilox4_32_10E_ZNS1_27distribution_nullary_kernelIdm10ulonglong2S7_SF_ZZZS5_IS7_EvS9_SA_ENKSB_clEvENKSC_clEvEUlmE_EEvS9_T2_RKT3_T4_EUlimE_EEvlNS_15PhiloxCudaStateET1_SJ_)
        /*0ef0*/ 	.word	0x00000000


	//----- nvinfo : EIATTR_REGCOUNT
	.align		4
.L_674:
        /*0ef4*/ 	.byte	0x04, 0x2f
        /*0ef6*/ 	.short	(.L_676 - .L_675)
	.align		4
.L_675:
        /*0ef8*/ 	.word	index@(_ZN2at6native60_GLOBAL__N__fdc43544_27_DistributionRandomKernel_cu_f88cee4443distribution_elementwise_grid_stride_kernelImLi2EZZZNS0_9templates4cuda13random_kernelIPNS_17CUDAGeneratorImplEEEvRNS_18TensorIteratorBaseET_ENKUlvE_clEvENKUlvE4_clEvEUlP24curandStatePhilox4_32_10E_ZNS1_27distribution_nullary_kernelIdm10ulonglong2S7_SF_ZZZS5_IS7_EvS9_SA_ENKSB_clEvENKSC_clEvEUlmE_EEvS9_T2_RKT3_T4_EUlimE0_EEvlNS_15PhiloxCudaStateET1_SJ_)
        /*0efc*/ 	.word	0x0000002c


	//----- nvinfo : EIATTR_FRAME_SIZE
	.align		4
.L_676:
        /*0f00*/ 	.byte	0x04, 0x11
        /*0f02*/ 	.short	(.L_678 - .L_677)
	.align		4
.L_677:
        /*0f04*/ 	.word	index@($__internal_18_$__cuda_sm20_div_s64)
        /*0f08*/ 	.word	0x00000000


	//----- nvinfo : EIATTR_FRAME_SIZE
	.align		4
.L_678:
        /*0f0c*/ 	.byte	0x04, 0x11
        /*0f0e*/ 	.short	(.L_680 - .L_679)
	.align		4
.L_679:
        /*0f10*/ 	.word	index@(_ZN2at6native60_GLOBAL__N__fdc43544_27_DistributionRandomKernel_cu_f88cee4443distribution_elementwise_grid_stride_kernelImLi2EZZZNS0_9templates4cuda13random_kernelIPNS_17CUDAGeneratorImplEEEvRNS_18TensorIteratorBaseET_ENKUlvE_clEvENKUlvE4_clEvEUlP24curandStatePhilox4_32_10E_ZNS1_27distribution_nullary_kernelIdm10ulonglong2S7_SF_ZZZS5_IS7_EvS9_SA_ENKSB_clEvENKSC_clEvEUlmE_EEvS9_T2_RKT3_T4_EUlimE0_EEvlNS_15PhiloxCudaStateET1_SJ_)
        /*0f14*/ 	.word	0x00000000


	//----- nvinfo : EIATTR_REGCOUNT
	.align		4
.L_680:
        /*0f18*/ 	.byte	0x04, 0x2f
        /*0f1a*/ 	.short	(.L_682 - .L_681)
	.align		4
.L_681:
        /*0f1c*/ 	.word	index@(_ZN2at6native60_GLOBAL__N__fdc43544_27_DistributionRandomKernel_cu_f88cee4443distribution_elementwise_grid_stride_kernelIjLi4EZZZNS0_9templates4cuda13random_kernelIPNS_17CUDAGeneratorImplEEEvRNS_18TensorIteratorBaseET_ENKUlvE_clEvENKUlvE4_clEvEUlP24curandStatePhilox4_32_10E0_ZNS1_27distribution_nullary_kernelIdj5uint4S7_SF_ZZZS5_IS7_EvS9_SA_ENKSB_clEvENKSC_clEvEUljE_EEvS9_T2_RKT3_T4_EUlijE_EEvlNS_15PhiloxCudaStateET1_SJ_)
        /*0f20*/ 	.word	0x0000003b


	//----- nvinfo : EIATTR_FRAME_SIZE
	.align		4
.L_682:
        /*0f24*/ 	.byte	0x04, 0x11
        /*0f26*/ 	.short	(.L_684 - .L_683)
	.align		4
.L_683:
        /*0f28*/ 	.word	index@($__internal_17_$__cuda_sm20_div_s64)
        /*0f2c*/ 	.word	0x00000000


	//----- nvinfo : EIATTR_FRAME_SIZE
	.align		4
.L_684:
        /*0f30*/ 	.byte	0x04, 0x11
        /*0f32*/ 	.short	(.L_686 - .L_685)
	.align		4
.L_685:
        /*0f34*/ 	.word	index@(_ZN2at6native60_GLOBAL__N__fdc43544_27_DistributionRandomKernel_cu_f88cee4443distribution_elementwise_grid_stride_kernelIjLi4EZZZNS0_9templates4cuda13random_kernelIPNS_17CUDAGeneratorImplEEEvRNS_18TensorIteratorBaseET_ENKUlvE_clEvENKUlvE4_clEvEUlP24curandStatePhilox4_32_10E0_ZNS1_27distribution_nullary_kernelIdj5uint4S7_SF_ZZZS5_IS7_EvS9_SA_ENKSB_clEvENKSC_clEvEUljE_EEvS9_T2_RKT3_T4_EUlijE_EEvlNS_15PhiloxCudaStateET1_SJ_)
        /*0f38*/ 	.word	0x00000000


	//----- nvinfo : EIATTR_REGCOUNT
	.align		4
.L_686:
        /*0f3c*/ 	.byte	0x04, 0x2f
        /*0f3e*/ 	.short	(.L_688 - .L_687)
	.align		4
.L_687:
        /*0f40*/ 	.word	index@(_ZN2at6native60_GLOBAL__N__fdc43544_27_DistributionRandomKernel_cu_f88cee4443distribution_elementwise_grid_stride_kernelIjLi4EZZZNS0_9templates4cuda13random_kernelIPNS_17CUDAGeneratorImplEEEvRNS_18TensorIteratorBaseET_ENKUlvE_clEvENKUlvE4_clEvEUlP24curandStatePhilox4_32_10E0_ZNS1_27distribution_nullary_kernelIdj5uint4S7_SF_ZZZS5_IS7_EvS9_SA_ENKSB_clEvENKSC_clEvEUljE_EEvS9_T2_RKT3_T4_EUlijE0_EEvlNS_15PhiloxCudaStateET1_SJ_)
        /*0f44*/ 	.word	0x0000002a


	//----- nvinfo : EIATTR_FRAME_SIZE
	.align		4
.L_688:
        /*0f48*/ 	.byte	0x04, 0x11
        /*0f4a*/ 	.short	(.L_690 - .L_689)
	.align		4
.L_689:
        /*0f4c*/ 	.word	index@($__internal_16_$__cuda_sm20_div_s64)
        /*0f50*/ 	.word	0x00000000


	//----- nvinfo : EIATTR_FRAME_SIZE
	.align		4
.L_690:
        /*0f54*/ 	.byte	0x04, 0x11
        /*0f56*/ 	.short	(.L_692 - .L_691)
	.align		4
.L_691:
        /*0f58*/ 	.word	index@(_ZN2at6native60_GLOBAL__N__fdc43544_27_DistributionRandomKernel_cu_f88cee4443distribution_elementwise_grid_stride_kernelIjLi4EZZZNS0_9templates4cuda13random_kernelIPNS_17CUDAGeneratorImplEEEvRNS_18TensorIteratorBaseET_ENKUlvE_clEvENKUlvE4_clEvEUlP24curandStatePhilox4_32_10E0_ZNS1_27distribution_nullary_kernelIdj5uint4S7_SF_ZZZS5_IS7_EvS9_SA_ENKSB_clEvENKSC_clEvEUljE_EEvS9_T2_RKT3_T4_EUlijE0_EEvlNS_15PhiloxCudaStateET1_SJ_)
        /*0f5c*/ 	.word	0x00000000


	//----- nvinfo : EIATTR_REGCOUNT
	.align		4
.L_692:
        /*0f60*/ 	.byte	0x04, 0x2f
        /*0f62*/ 	.short	(.L_694 - .L_693)
	.align		4
.L_693:
        /*0f64*/ 	.word	index@(_ZN2at6native60_GLOBAL__N__fdc43544_27_DistributionRandomKernel_cu_f88cee4443distribution_elementwise_grid_stride_kernelImLi2EZZZNS0_9templates4cuda13random_kernelIPNS_17CUDAGeneratorImplEEEvRNS_18TensorIteratorBaseET_ENKUlvE_clEvENKUlvE5_clEvEUlP24curandStatePhilox4_32_10E_ZNS1_27distribution_nullary_kernelIfm10ulonglong2S7_SF_ZZZS5_IS7_EvS9_SA_ENKSB_clEvENKSC_clEvEUlmE_EEvS9_T2_RKT3_T4_EUlimE_EEvlNS_15PhiloxCudaStateET1_SJ_)
        /*0f68*/ 	.word	0x00000036


	//----- nvinfo : EIATTR_FRAME_SIZE
	.align		4
.L_694:
        /*0f6c*/ 	.byte	0x04, 0x11
        /*0f6e*/ 	.short	(.L_696 - .L_695)
	.align		4
.L_695:
        /*0f70*/ 	.word	index@($__internal_15_$__cuda_sm20_div_s64)
        /*0f74*/ 	.word	0x00000000


	//----- nvinfo : EIATTR_FRAME_SIZE
	.align		4
.L_696:
        /*0f78*/ 	.byte	0x04, 0x11
        /*0f7a*/ 	.short	(.L_698 - .L_697)
	.align		4
.L_697:
        /*0f7c*/ 	.word	index@(_ZN2at6native60_GLOBAL__N__fdc43544_27_DistributionRandomKernel_cu_f88cee4443distribution_elementwise_grid_stride_kernelImLi2EZZZNS0_9templates4cuda13random_kernelIPNS_17CUDAGeneratorImplEEEvRNS_18TensorIteratorBaseET_ENKUlvE_clEvENKUlvE5_clEvEUlP24curandStatePhilox4_32_10E_ZNS1_27distribution_nullary_kernelIfm10ulonglong2S7_SF_ZZZS5_IS7_EvS9_SA_ENKSB_clEvENKSC_clEvEUlmE_EEvS9_T2_RKT3_T4_EUlimE_EEvlNS_15PhiloxCudaStateET1_SJ_)
        /*0f80*/ 	.word	0x00000000


	//----- nvinfo : EIATTR_REGCOUNT
	.align		4
.L_698:
        /*0f84*/ 	.byte	0x04, 0x2f
        /*0f86*/ 	.short	(.L_700 - .L_699)
	.align		4
.L_699:
        /*0f88*/ 	.word	index@(_ZN2at6native60_GLOBAL__N__fdc43544_27_DistributionRandomKernel_cu_f88cee4443distribution_elementwise_grid_stride_kernelImLi2EZZZNS0_9templates4cuda13random_kernelIPNS_17CUDAGeneratorImplEEEvRNS_18TensorIteratorBaseET_ENKUlvE_clEvENKUlvE5_clEvEUlP24curandStatePhilox4_32_10E_ZNS1_27distribution_nullary_kernelIfm10ulonglong2S7_SF_ZZZS5_IS7_EvS9_SA_ENKSB_clEvENKSC_clEvEUlmE_EEvS9_T2_RKT3_T4_EUlimE0_EEvlNS_15PhiloxCudaStateET1_SJ_)
        /*0f8c*/ 	.word	0x0000002c


	//----- nvinfo : EIATTR_FRAME_SIZE
	.align		4
.L_700:
        /*0f90*/ 	.byte	0x04, 0x11
        /*0f92*/ 	.short	(.L_702 - .L_701)
	.align		4
.L_701:
        /*0f94*/ 	.word	index@($__internal_14_$__cuda_sm20_div_s64)
        /*0f98*/ 	.word	0x00000000


	//----- nvinfo : EIATTR_FRAME_SIZE
	.align		4
.L_702:
        /*0f9c*/ 	.byte	0x04, 0x11
        /*0f9e*/ 	.short	(.L_704 - .L_703)
	.align		4
.L_703:
        /*0fa0*/ 	.word	index@(_ZN2at6native60_GLOBAL__N__fdc43544_27_DistributionRandomKernel_cu_f88cee4443distribution_elementwise_grid_stride_kernelImLi2EZZZNS0_9templates4cuda13random_kernelIPNS_17CUDAGeneratorImplEEEvRNS_18TensorIteratorBaseET_ENKUlvE_clEvENKUlvE5_clEvEUlP24curandStatePhilox4_32_10E_ZNS1_27distribution_nullary_kernelIfm10ulonglong2S7_SF_ZZZS5_IS7_EvS9_SA_ENKSB_clEvENKSC_clEvEUlmE_EEvS9_T2_RKT3_T4_EUlimE0_EEvlNS_15PhiloxCudaStateET1_SJ_)
        /*0fa4*/ 	.word	0x00000000


	//----- nvinfo : EIATTR_REGCOUNT
	.align		4
.L_704:
        /*0fa8*/ 	.byte	0x04, 0x2f
        /*0faa*/ 	.short	(.L_706 - .L_705)
	.align		4
.L_705:
        /*0fac*/ 	.word	index@(_ZN2at6native60_GLOBAL__N__fdc43544_27_DistributionRandomKernel_cu_f88cee4443distribution_elementwise_grid_stride_kernelIjLi4EZZZNS0_9templates4cuda13random_kernelIPNS_17CUDAGeneratorImplEEEvRNS_18TensorIteratorBaseET_ENKUlvE_clEvENKUlvE5_clEvEUlP24curandStatePhilox4_32_10E0_ZNS1_27distribution_nullary_kernelIfj5uint4S7_SF_ZZZS5_IS7_EvS9_SA_ENKSB_clEvENKSC_clEvEUljE_EEvS9_T2_RKT3_T4_EUlijE_EEvlNS_15PhiloxCudaStateET1_SJ_)
        /*0fb0*/ 	.word	0x00000032


	//----- nvinfo : EIATTR_FRAME_SIZE
	.align		4
.L_706:
        /*0fb4*/ 	.byte	0x04, 0x11
        /*0fb6*/ 	.short	(.L_708 - .L_707)
	.align		4
.L_707:
        /*0fb8*/ 	.word	index@($__internal_13_$__cuda_sm20_div_s64)
        /*0fbc*/ 	.word	0x00000000


	//----- nvinfo : EIATTR_FRAME_SIZE
	.align		4
.L_708:
        /*0fc0*/ 	.byte	0x04, 0x11
        /*0fc2*/ 	.short	(.L_710 - .L_709)
	.align		4
.L_709:
        /*0fc4*/ 	.word	index@(_ZN2at6native60_GLOBAL__N__fdc43544_27_DistributionRandomKernel_cu_f88cee4443distribution_elementwise_grid_stride_kernelIjLi4EZZZNS0_9templates4cuda13random_kernelIPNS_17CUDAGeneratorImplEEEvRNS_18TensorIteratorBaseET_ENKUlvE_clEvENKUlvE5_clEvEUlP24curandStatePhilox4_32_10E0_ZNS1_27distribution_nullary_kernelIfj5uint4S7_SF_ZZZS5_IS7_EvS9_SA_ENKSB_clEvENKSC_clEvEUljE_EEvS9_T2_RKT3_T4_EUlijE_EEvlNS_15PhiloxCudaStateET1_SJ_)
        /*0fc8*/ 	.word	0x00000000


	//----- nvinfo : EIATTR_REGCOUNT
	.align		4
.L_710:
        /*0fcc*/ 	.byte	0x04, 0x2f
        /*0fce*/ 	.short	(.L_712 - .L_711)
	.align		4
.L_711:
        /*0fd0*/ 	.word	index@(_ZN2at6native60_GLOBAL__N__fdc43544_27_DistributionRandomKernel_cu_f88cee4443distribution_elementwise_grid_stride_kernelIjLi4EZZZNS0_9templates4cuda13random_kernelIPNS_17CUDAGeneratorImplEEEvRNS_18TensorIteratorBaseET_ENKUlvE_clEvENKUlvE5_clEvEUlP24curandStatePhilox4_32_10E0_ZNS1_27distribution_nullary_kernelIfj5uint4S7_SF_ZZZS5_IS7_EvS9_SA_ENKSB_clEvENKSC_clEvEUljE_EEvS9_T2_RKT3_T4_EUlijE0_EEvlNS_15PhiloxCudaStateET1_SJ_)
        /*0fd4*/ 	.word	0x00000028


	//----- nvinfo : EIATTR_FRAME_SIZE
	.align		4
.L_712:
        /*0fd8*/ 	.byte	0x04, 0x11
        /*0fda*/ 	.short	(.L_714 - .L_713)
	.align		4
.L_713:
        /*0fdc*/ 	.word	index@($__internal_12_$__cuda_sm20_div_s64)
        /*0fe0*/ 	.word	0x00000000


	//----- nvinfo : EIATTR_FRAME_SIZE
	.align		4
.L_714:
        /*0fe4*/ 	.byte	0x04, 0x11
        /*0fe6*/ 	.short	(.L_716 - .L_715)
	.align		4
.L_715:
        /*0fe8*/ 	.word	index@(_ZN2at6native60_GLOBAL__N__fdc43544_27_DistributionRandomKernel_cu_f88cee4443distribution_elementwise_grid_stride_kernelIjLi4EZZZNS0_9templates4cuda13random_kernelIPNS_17CUDAGeneratorImplEEEvRNS_18TensorIteratorBaseET_ENKUlvE_clEvENKUlvE5_clEvEUlP24curandStatePhilox4_32_10E0_ZNS1_27distribution_nullary_kernelIfj5uint4S7_SF_ZZZS5_IS7_EvS9_SA_ENKSB_clEvENKSC_clEvEUljE_EEvS9_T2_RKT3_T4_EUlijE0_EEvlNS_15PhiloxCudaStateET1_SJ_)
        /*0fec*/ 	.word	0x00000000


	//----- nvinfo : EIATTR_REGCOUNT
	.align		4
.L_716:
        /*0ff0*/ 	.byte	0x04, 0x2f
        /*0ff2*/ 	.short	(.L_718 - .L_717)
	.align		4
.L_717:
        /*0ff4*/ 	.word	index@(_ZN2at6native60_GLOBAL__N__fdc43544_27_DistributionRandomKernel_cu_f88cee4443distribution_elementwise_grid_stride_kernelImLi2EZZZNS0_9templates4cuda13random_kernelIPNS_17CUDAGeneratorImplEEEvRNS_18TensorIteratorBaseET_ENKUlvE_clEvENKUlvE6_clEvEUlP24curandStatePhilox4_32_10E_ZNS1_27distribution_nullary_kernelIN3c104HalfEm10ulonglong2S7_SF_ZZZS5_IS7_EvS9_SA_ENKSB_clEvENKSC_clEvEUlmE_EEvS9_T2_RKT3_T4_EUlimE_EEvlNS_15PhiloxCudaStateET1_SL_)
        /*0ff8*/ 	.word	0x00000036


	//----- nvinfo : EIATTR_FRAME_SIZE
	.align		4
.L_718:
        /*0ffc*/ 	.byte	0x04, 0x11
        /*0ffe*/ 	.short	(.L_720 - .L_719)
	.align		4
.L_719:
        /*1000*/ 	.word	index@($__internal_11_$__cuda_sm20_div_s64)
        /*1004*/ 	.word	0x00000000


	//----- nvinfo : EIATTR_FRAME_SIZE
	.align		4
.L_720:
        /*1008*/ 	.byte	0x04, 0x11
        /*100a*/ 	.short	(.L_722 - .L_721)
	.align		4
.L_721:
        /*100c*/ 	.word	index@(_ZN2at6native60_GLOBAL__N__fdc43544_27_DistributionRandomKernel_cu_f88cee4443distribution_elementwise_grid_stride_kernelImLi2EZZZNS0_9templates4cuda13random_kernelIPNS_17CUDAGeneratorImplEEEvRNS_18TensorIteratorBaseET_ENKUlvE_clEvENKUlvE6_clEvEUlP24curandStatePhilox4_32_10E_ZNS1_27distribution_nullary_kernelIN3c104HalfEm10ulonglong2S7_SF_ZZZS5_IS7_EvS9_SA_ENKSB_clEvENKSC_clEvEUlmE_EEvS9_T2_RKT3_T4_EUlimE_EEvlNS_15PhiloxCudaStateET1_SL_)
        /*1010*/ 	.word	0x00000000


	//----- nvinfo : EIATTR_REGCOUNT
	.align		4
.L_722:
        /*1014*/ 	.byte	0x04, 0x2f
        /*1016*/ 	.short	(.L_724 - .L_723)
	.align		4
.L_723:
        /*1018*/ 	.word	index@(_ZN2at6native60_GLOBAL__N__fdc43544_27_DistributionRandomKernel_cu_f88cee4443distribution_elementwise_grid_stride_kernelImLi2EZZZNS0_9templates4cuda13random_kernelIPNS_17CUDAGeneratorImplEEEvRNS_18TensorIteratorBaseET_ENKUlvE_clEvENKUlvE6_clEvEUlP24curandStatePhilox4_32_10E_ZNS1_27distribution_nullary_kernelIN3c104HalfEm10ulonglong2S7_SF_ZZZS5_IS7_EvS9_SA_ENKSB_clEvENKSC_clEvEUlmE_EEvS9_T2_RKT3_T4_EUlimE0_EEvlNS_15PhiloxCudaStateET1_SL_)
        /*101c*/ 	.word	0x0000002c


	//----- nvinfo : EIATTR_FRAME_SIZE
	.align		4
.L_724:
        /*1020*/ 	.byte	0x04, 0x11
        /*1022*/ 	.short	(.L_726 - .L_725)
	.align		4
.L_725:
        /*1024*/ 	.word	index@($__internal_10_$__cuda_sm20_div_s64)
        /*1028*/ 	.word	0x00000000


	//----- nvinfo : EIATTR_FRAME_SIZE
	.align		4
.L_726:
        /*102c*/ 	.byte	0x04, 0x11
        /*102e*/ 	.short	(.L_728 - .L_727)
	.align		4
.L_727:
        /*1030*/ 	.word	index@(_ZN2at6native60_GLOBAL__N__fdc43544_27_DistributionRandomKernel_cu_f88cee4443distribution_elementwise_grid_stride_kernelImLi2EZZZNS0_9templates4cuda13random_kernelIPNS_17CUDAGeneratorImplEEEvRNS_18TensorIteratorBaseET_ENKUlvE_clEvENKUlvE6_clEvEUlP24curandStatePhilox4_32_10E_ZNS1_27distribution_nullary_kernelIN3c104HalfEm10ulonglong2S7_SF_ZZZS5_IS7_EvS9_SA_ENKSB_clEvENKSC_clEvEUlmE_EEvS9_T2_RKT3_T4_EUlimE0_EEvlNS_15PhiloxCudaStateET1_SL_)
        /*1034*/ 	.word	0x00000000


	//----- nvinfo : EIATTR_REGCOUNT
	.align		4
.L_728:
        /*1038*/ 	.byte	0x04, 0x2f
        /*103a*/ 	.short	(.L_730 - .L_729)
	.align		4
.L_729:
        /*103c*/ 	.word	index@(_ZN2at6native60_GLOBAL__N__fdc43544_27_DistributionRandomKernel_cu_f88cee4443distribution_elementwise_grid_stride_kernelIjLi4EZZZNS0_9templates4cuda13random_kernelIPNS_17CUDAGeneratorImplEEEvRNS_18TensorIteratorBaseET_ENKUlvE_clEvENKUlvE6_clEvEUlP24curandStatePhilox4_32_10E0_ZNS1_27distribution_nullary_kernelIN3c104HalfEj5uint4S7_SF_ZZZS5_IS7_EvS9_SA_ENKSB_clEvENKSC_clEvEUljE_EEvS9_T2_RKT3_T4_EUlijE_EEvlNS_15PhiloxCudaStateET1_SL_)
        /*1040*/ 	.word	0x00000034


	//----- nvinfo : EIATTR_FRAME_SIZE
	.align		4
.L_730:
        /*1044*/ 	.byte	0x04, 0x11
        /*1046*/ 	.short	(.L_732 - .L_731)
	.align		4
.L_731:
        /*1048*/ 	.word	index@($__internal_9_$__cuda_sm20_div_s64)
        /*104c*/ 	.word	0x00000000


	//----- nvinfo : EIATTR_FRAME_SIZE
	.align		4
.L_732:
        /*1050*/ 	.byte	0x04, 0x11
        /*1052*/ 	.short	(.L_734 - .L_733)
	.align		4
.L_733:
        /*1054*/ 	.word	index@(_ZN2at6native60_GLOBAL__N__fdc43544_27_DistributionRandomKernel_cu_f88cee4443distribution_elementwise_grid_stride_kernelIjLi4EZZZNS0_9templates4cuda13random_kernelIPNS_17CUDAGeneratorImplEEEvRNS_18TensorIteratorBaseET_ENKUlvE_clEvENKUlvE6_clEvEUlP24curandStatePhilox4_32_10E0_ZNS1_27distribution_nullary_kernelIN3c104HalfEj5uint4S7_SF_ZZZS5_IS7_EvS9_SA_ENKSB_clEvENKSC_clEvEUljE_EEvS9_T2_RKT3_T4_EUlijE_EEvlNS_15PhiloxCudaStateET1_SL_)
        /*1058*/ 	.word	0x00000000


	//----- nvinfo : EIATTR_REGCOUNT
	.align		4
.L_734:
        /*105c*/ 	.byte	0x04, 0x2f
        /*105e*/ 	.short	(.L_736 - .L_735)
	.align		4
.L_735:
        /*1060*/ 	.word	index@(_ZN2at6native60_GLOBAL__N__fdc43544_27_DistributionRandomKernel_cu_f88cee4443distribution_elementwise_grid_stride_kernelIjLi4EZZZNS0_9templates4cuda13random_kernelIPNS_17CUDAGeneratorImplEEEvRNS_18TensorIteratorBaseET_ENKUlvE_clEvENKUlvE6_clEvEUlP24curandStatePhilox4_32_10E0_ZNS1_27distribution_nullary_kernelIN3c104HalfEj5uint4S7_SF_ZZZS5_IS7_EvS9_SA_ENKSB_clEvENKSC_clEvEUljE_EEvS9_T2_RKT3_T4_EUlijE0_EEvlNS_15PhiloxCudaStateET1_SL_)
        /*1064*/ 	.word	0x00000028


	//----- nvinfo : EIATTR_FRAME_SIZE
	.align		4
.L_736:
        /*1068*/ 	.byte	0x04, 0x11
        /*106a*/ 	.short	(.L_738 - .L_737)
	.align		4
.L_737:
        /*106c*/ 	.word	index@($__internal_8_$__cuda_sm20_div_s64)
        /*1070*/ 	.word	0x00000000


	//----- nvinfo : EIATTR_FRAME_SIZE
	.align		4
.L_738:
        /*1074*/ 	.byte	0x04, 0x11
        /*1076*/ 	.short	(.L_740 - .L_739)
	.align		4
.L_739:
        /*1078*/ 	.word	index@(_ZN2at6native60_GLOBAL__N__fdc43544_27_DistributionRandomKernel_cu_f88cee4443distribution_elementwise_grid_stride_kernelIjLi4EZZZNS0_9templates4cuda13random_kernelIPNS_17CUDAGeneratorImplEEEvRNS_18TensorIteratorBaseET_ENKUlvE_clEvENKUlvE6_clEvEUlP24curandStatePhilox4_32_10E0_ZNS1_27distribution_nullary_kernelIN3c104HalfEj5uint4S7_SF_ZZZS5_IS7_EvS9_SA_ENKSB_clEvENKSC_clEvEUljE_EEvS9_T2_RKT3_T4_EUlijE0_EEvlNS_15PhiloxCudaStateET1_SL_)
        /*107c*/ 	.word	0x00000000


	//----- nvinfo : EIATTR_REGCOUNT
	.align		4
.L_740:
        /*1080*/ 	.byte	0x04, 0x2f
        /*1082*/ 	.short	(.L_742 - .L_741)
	.align		4
.L_741:
        /*1084*/ 	.word	index@(_ZN2at6native60_GLOBAL__N__fdc43544_27_DistributionRandomKernel_cu_f88cee4443distribution_elementwise_grid_stride_kernelImLi2EZZZNS0_9templates4cuda13random_kernelIPNS_17CUDAGeneratorImplEEEvRNS_18TensorIteratorBaseET_ENKUlvE_clEvENKUlvE7_clEvEUlP24curandStatePhilox4_32_10E_ZNS1_27distribution_nullary_kernelIN3c108BFloat16Em10ulonglong2S7_SF_ZZZS5_IS7_EvS9_SA_ENKSB_clEvENKSC_clEvEUlmE_EEvS9_T2_RKT3_T4_EUlimE_EEvlNS_15PhiloxCudaStateET1_SL_)
        /*1088*/ 	.word	0x00000036


	//----- nvinfo : EIATTR_FRAME_SIZE
	.align		4
.L_742:
        /*108c*/ 	.byte	0x04, 0x11
        /*108e*/ 	.short	(.L_744 - .L_743)
	.align		4
.L_743:
        /*1090*/ 	.word	index@($__internal_7_$__cuda_sm20_div_s64)
        /*1094*/ 	.word	0x00000000


	//----- nvinfo : EIATTR_FRAME_SIZE
	.align		4
.L_744:
        /*1098*/ 	.byte	0x04, 0x11
        /*109a*/ 	.short	(.L_746 - .L_745)
	.align		4
.L_745:
        /*109c*/ 	.word	index@(_ZN2at6native60_GLOBAL__N__fdc43544_27_DistributionRandomKernel_cu_f88cee4443distribution_elementwise_grid_stride_kernelImLi2EZZZNS0_9templates4cuda13random_kernelIPNS_17CUDAGeneratorImplEEEvRNS_18TensorIteratorBaseET_ENKUlvE_clEvENKUlvE7_clEvEUlP24curandStatePhilox4_32_10E_ZNS1_27distribution_nullary_kernelIN3c108BFloat16Em10ulonglong2S7_SF_ZZZS5_IS7_EvS9_SA_ENKSB_clEvENKSC_clEvEUlmE_EEvS9_T2_RKT3_T4_EUlimE_EEvlNS_15PhiloxCudaStateET1_SL_)
        /*10a0*/ 	.word	0x00000000


	//----- nvinfo : EIATTR_REGCOUNT
	.align		4
.L_746:
        /*10a4*/ 	.byte	0x04, 0x2f
        /*10a6*/ 	.short	(.L_748 - .L_747)
	.align		4
.L_747:
        /*10a8*/ 	.word	index@(_ZN2at6native60_GLOBAL__N__fdc43544_27_DistributionRandomKernel_cu_f88cee4443distribution_elementwise_grid_stride_kernelImLi2EZZZNS0_9templates4cuda13random_kernelIPNS_17CUDAGeneratorImplEEEvRNS_18TensorIteratorBaseET_ENKUlvE_clEvENKUlvE7_clEvEUlP24curandStatePhilox4_32_10E_ZNS1_27distribution_nullary_kernelIN3c108BFloat16Em10ulonglong2S7_SF_ZZZS5_IS7_EvS9_SA_ENKSB_clEvENKSC_clEvEUlmE_EEvS9_T2_RKT3_T4_EUlimE0_EEvlNS_15PhiloxCudaStateET1_SL_)
        /*10ac*/ 	.word	0x0000002c


	//----- nvinfo : EIATTR_FRAME_SIZE
	.align		4
.L_748:
        /*10b0*/ 	.byte	0x04, 0x11
        /*10b2*/ 	.short	(.L_750 - .L_749)
	.align		4
.L_749:
        /*10b4*/ 	.word	index@($__internal_6_$__cuda_sm20_div_s64)
        /*10b8*/ 	.word	0x00000000


	//----- nvinfo : EIATTR_FRAME_SIZE
	.align		4
.L_750:
        /*10bc*/ 	.byte	0x04, 0x11
        /*10be*/ 	.short	(.L_752 - .L_751)
	.align		4
.L_751:
        /*10c0*/ 	.word	index@(_ZN2at6native60_GLOBAL__N__fdc43544_27_DistributionRandomKernel_cu_f88cee4443distribution_elementwise_grid_stride_kernelImLi2EZZZNS0_9templates4cuda13random_kernelIPNS_17CUDAGeneratorImplEEEvRNS_18TensorIteratorBaseET_ENKUlvE_clEvENKUlvE7_clEvEUlP24curandStatePhilox4_32_10E_ZNS1_27distribution_nullary_kernelIN3c108BFloat16Em10ulonglong2S7_SF_ZZZS5_IS7_EvS9_SA_ENKSB_clEvENKSC_clEvEUlmE_EEvS9_T2_RKT3_T4_EUlimE0_EEvlNS_15PhiloxCudaStateET1_SL_)
        /*10c4*/ 	.word	0x00000000


	//----- nvinfo : EIATTR_REGCOUNT
	.align		4
.L_752:
        /*10c8*/ 	.byte	0x04, 0x2f
        /*10ca*/ 	.short	(.L_754 - .L_753)
	.align		4
.L_753:
        /*10cc*/ 	.word	index@(_ZN2at6native60_GLOBAL__N__fdc43544_27_DistributionRandomKernel_cu_f88cee4443distribution_elementwise_grid_stride_kernelIjLi4EZZZNS0_9templates4cuda13random_kernelIPNS_17CUDAGeneratorImplEEEvRNS_18TensorIteratorBaseET_ENKUlvE_clEvENKUlvE7_clEvEUlP24curandStatePhilox4_32_10E0_ZNS1_27distribution_nullary_kernelIN3c108BFloat16Ej5uint4S7_SF_ZZZS5_IS7_EvS9_SA_ENKSB_clEvENKSC_clEvEUljE_EEvS9_T2_RKT3_T4_EUlijE_EEvlNS_15PhiloxCudaStateET1_SL_)
        /*10d0*/ 	.word	0x00000034


	//----- nvinfo : EIATTR_FRAME_SIZE
	.align		4
.L_754:
        /*10d4*/ 	.byte	0x04, 0x11
        /*10d6*/ 	.short	(.L_756 - .L_755)
	.align		4
.L_755:
        /*10d8*/ 	.word	index@($__internal_5_$__cuda_sm20_div_s64)
        /*10dc*/ 	.word	0x00000000


	//----- nvinfo : EIATTR_FRAME_SIZE
	.align		4
.L_756:
        /*10e0*/ 	.byte	0x04, 0x11
        /*10e2*/ 	.short	(.L_758 - .L_757)
	.align		4
.L_757:
        /*10e4*/ 	.word	index@(_ZN2at6native60_GLOBAL__N__fdc43544_27_DistributionRandomKernel_cu_f88cee4443distribution_elementwise_grid_stride_kernelIjLi4EZZZNS0_9templates4cuda13random_kernelIPNS_17CUDAGeneratorImplEEEvRNS_18TensorIteratorBaseET_ENKUlvE_clEvENKUlvE7_clEvEUlP24curandStatePhilox4_32_10E0_ZNS1_27distribution_nullary_kernelIN3c108BFloat16Ej5uint4S7_SF_ZZZS5_IS7_EvS9_SA_ENKSB_clEvENKSC_clEvEUljE_EEvS9_T2_RKT3_T4_EUlijE_EEvlNS_15PhiloxCudaStateET1_SL_)
        /*10e8*/ 	.word	0x00000000


	//----- nvinfo : EIATTR_REGCOUNT
	.align		4
.L_758:
        /*10ec*/ 	.byte	0x04, 0x2f
        /*10ee*/ 	.short	(.L_760 - .L_759)
	.align		4
.L_759:
        /*10f0*/ 	.word	index@(_ZN2at6native60_GLOBAL__N__fdc43544_27_DistributionRandomKernel_cu_f88cee4443distribution_elementwise_grid_stride_kernelIjLi4EZZZNS0_9templates4cuda13random_kernelIPNS_17CUDAGeneratorImplEEEvRNS_18TensorIteratorBaseET_ENKUlvE_clEvENKUlvE7_clEvEUlP24curandStatePhilox4_32_10E0_ZNS1_27distribution_nullary_kernelIN3c108BFloat16Ej5uint4S7_SF_ZZZS5_IS7_EvS9_SA_ENKSB_clEvENKSC_clEvEUljE_EEvS9_T2_RKT3_T4_EUlijE0_EEvlNS_15PhiloxCudaStateET1_SL_)
        /*10f4*/ 	.word	0x00000028


	//----- nvinfo : EIATTR_FRAME_SIZE
	.align		4
.L_760:
        /*10f8*/ 	.byte	0x04, 0x11
        /*10fa*/ 	.short	(.L_762 - .L_761)
	.align		4
.L_761:
        /*10fc*/ 	.word	index@($__internal_4_$__cuda_sm20_div_s64)
        /*1100*/ 	.word	0x00000000


	//----- nvinfo : EIATTR_FRAME_SIZE
	.align		4
.L_762:
        /*1104*/ 	.byte	0x04, 0x11
        /*1106*/ 	.short	(.L_764 - .L_763)
	.align		4
.L_763:
        /*1108*/ 	.word	index@(_ZN2at6native60_GLOBAL__N__fdc43544_27_DistributionRandomKernel_cu_f88cee4443distribution_elementwise_grid_stride_kernelIjLi4EZZZNS0_9templates4cuda13random_kernelIPNS_17CUDAGeneratorImplEEEvRNS_18TensorIteratorBaseET_ENKUlvE_clEvENKUlvE7_clEvEUlP24curandStatePhilox4_32_10E0_ZNS1_27distribution_nullary_kernelIN3c108BFloat16Ej5uint4S7_SF_ZZZS5_IS7_EvS9_SA_ENKSB_clEvENKSC_clEvEUljE_EEvS9_T2_RKT3_T4_EUlijE0_EEvlNS_15PhiloxCudaStateET1_SL_)
        /*110c*/ 	.word	0x00000000


	//----- nvinfo : EIATTR_REGCOUNT
	.align		4
.L_764:
        /*1110*/ 	.byte	0x04, 0x2f
        /*1112*/ 	.short	(.L_766 - .L_765)
	.align		4
.L_765:
        /*1114*/ 	.word	index@(_ZN2at6native60_GLOBAL__N__fdc43544_27_DistributionRandomKernel_cu_f88cee4443distribution_elementwise_grid_stride_kernelImLi2EZZZNS0_9templates4cuda13random_kernelIPNS_17CUDAGeneratorImplEEEvRNS_18TensorIteratorBaseET_ENKUlvE_clEvENKUlvE8_clEvEUlP24curandStatePhilox4_32_10E_ZNS1_27distribution_nullary_kernelIbm10ulonglong2S7_SF_ZZZS5_IS7_EvS9_SA_ENKSB_clEvENKSC_clEvEUlmE_EEvS9_T2_RKT3_T4_EUlimE_EEvlNS_15PhiloxCudaStateET1_SJ_)
        /*1118*/ 	.word	0x00000030


	//----- nvinfo : EIATTR_FRAME_SIZE
	.align		4
.L_766:
        /*111c*/ 	.byte	0x04, 0x11
        /*111e*/ 	.short	(.L_768 - .L_767)
	.align		4
.L_767:
        /*1120*/ 	.word	index@($__internal_3_$__cuda_sm20_div_s64)
        /*1124*/ 	.word	0x00000000


	//----- nvinfo : EIATTR_FRAME_SIZE
	.align		4
.L_768:
        /*1128*/ 	.byte	0x04, 0x11
        /*112a*/ 	.short	(.L_770 - .L_769)
	.align		4
.L_769:
        /*112c*/ 	.word	index@(_ZN2at6native60_GLOBAL__N__fdc43544_27_DistributionRandomKernel_cu_f88cee4443distribution_elementwise_grid_stride_kernelImLi2EZZZNS0_9templates4cuda13random_kernelIPNS_17CUDAGeneratorImplEEEvRNS_18TensorIteratorBaseET_ENKUlvE_clEvENKUlvE8_clEvEUlP24curandStatePhilox4_32_10E_ZNS1_27distribution_nullary_kernelIbm10ulonglong2S7_SF_ZZZS5_IS7_EvS9_SA_ENKSB_clEvENKSC_clEvEUlmE_EEvS9_T2_RKT3_T4_EUlimE_EEvlNS_15PhiloxCudaStateET1_SJ_)
        /*1130*/ 	.word	0x00000000


	//----- nvinfo : EIATTR_REGCOUNT
	.align		4
.L_770:
        /*1134*/ 	.byte	0x04, 0x2f
        /*1136*/ 	.short	(.L_772 - .L_771)
	.align		4
.L_771:
        /*1138*/ 	.word	index@(_ZN2at6native60_GLOBAL__N__fdc43544_27_DistributionRandomKernel_cu_f88cee4443distribution_elementwise_grid_stride_kernelImLi2EZZZNS0_9templates4cuda13random_kernelIPNS_17CUDAGeneratorImplEEEvRNS_18TensorIteratorBaseET_ENKUlvE_clEvENKUlvE8_clEvEUlP24curandStatePhilox4_32_10E_ZNS1_27distribution_nullary_kernelIbm10ulonglong2S7_SF_ZZZS5_IS7_EvS9_SA_ENKSB_clEvENKSC_clEvEUlmE_EEvS9_T2_RKT3_T4_EUlimE0_EEvlNS_15PhiloxCudaStateET1_SJ_)
        /*113c*/ 	.word	0x00000026


	//----- nvinfo : EIATTR_FRAME_SIZE
	.align		4
.L_772:
        /*1140*/ 	.byte	0x04, 0x11
        /*1142*/ 	.short	(.L_774 - .L_773)
	.align		4
.L_773:
        /*1144*/ 	.word	index@($__internal_2_$__cuda_sm20_div_s64)
        /*1148*/ 	.word	0x00000000


	//----- nvinfo : EIATTR_FRAME_SIZE
	.align		4
.L_774:
        /*114c*/ 	.byte	0x04, 0x11
        /*114e*/ 	.short	(.L_776 - .L_775)
	.align		4
.L_775:
        /*1150*/ 	.word	index@(_ZN2at6native60_GLOBAL__N__fdc43544_27_DistributionRandomKernel_cu_f88cee4443distribution_elementwise_grid_stride_kernelImLi2EZZZNS0_9templates4cuda13random_kernelIPNS_17CUDAGeneratorImplEEEvRNS_18TensorIteratorBaseET_ENKUlvE_clEvENKUlvE8_clEvEUlP24curandStatePhilox4_32_10E_ZNS1_27distribution_nullary_kernelIbm10ulonglong2S7_SF_ZZZS5_IS7_EvS9_SA_ENKSB_clEvENKSC_clEvEUlmE_EEvS9_T2_RKT3_T4_EUlimE0_EEvlNS_15PhiloxCudaStateET1_SJ_)
        /*1154*/ 	.word	0x00000000


	//----- nvinfo : EIATTR_REGCOUNT
	.align		4
.L_776:
        /*1158*/ 	.byte	0x04, 0x2f
        /*115a*/ 	.short	(.L_778 - .L_777)
	.align		4
.L_777:
        /*115c*/ 	.word	index@(_ZN2at6native60_GLOBAL__N__fdc43544_27_DistributionRandomKernel_cu_f88cee4443distribution_elementwise_grid_stride_kernelIjLi4EZZZNS0_9templates4cuda13random_kernelIPNS_17CUDAGeneratorImplEEEvRNS_18TensorIteratorBaseET_ENKUlvE_clEvENKUlvE8_clEvEUlP24curandStatePhilox4_32_10E0_ZNS1_27distribution_nullary_kernelIbj5uint4S7_SF_ZZZS5_IS7_EvS9_SA_ENKSB_clEvENKSC_clEvEUljE_EEvS9_T2_RKT3_T4_EUlijE_EEvlNS_15PhiloxCudaStateET1_SJ_)
        /*1160*/ 	.word	0x00000038


	//----- nvinfo : EIATTR_FRAME_SIZE
	.align		4
.L_778:
        /*1164*/ 	.byte	0x04, 0x11
        /*1166*/ 	.short	(.L_780 - .L_779)
	.align		4
.L_779:
        /*1168*/ 	.word	index@($__internal_1_$__cuda_sm20_div_s64)
        /*116c*/ 	.word	0x00000000


	//----- nvinfo : EIATTR_FRAME_SIZE
	.align		4
.L_780:
        /*1170*/ 	.byte	0x04, 0x11
        /*1172*/ 	.short	(.L_782 - .L_781)
	.align		4
.L_781:
        /*1174*/ 	.word	index@(_ZN2at6native60_GLOBAL__N__fdc43544_27_DistributionRandomKernel_cu_f88cee4443distribution_elementwise_grid_stride_kernelIjLi4EZZZNS0_9templates4cuda13random_kernelIPNS_17CUDAGeneratorImplEEEvRNS_18TensorIteratorBaseET_ENKUlvE_clEvENKUlvE8_clEvEUlP24curandStatePhilox4_32_10E0_ZNS1_27distribution_nullary_kernelIbj5uint4S7_SF_ZZZS5_IS7_EvS9_SA_ENKSB_clEvENKSC_clEvEUljE_EEvS9_T2_RKT3_T4_EUlijE_EEvlNS_15PhiloxCudaStateET1_SJ_)
        /*1178*/ 	.word	0x00000000


	//----- nvinfo : EIATTR_REGCOUNT
	.align		4
.L_782:
        /*117c*/ 	.byte	0x04, 0x2f
        /*117e*/ 	.short	(.L_784 - .L_783)
	.align		4
.L_783:
        /*1180*/ 	.word	index@(_ZN2at6native60_GLOBAL__N__fdc43544_27_DistributionRandomKernel_cu_f88cee4443distribution_elementwise_grid_stride_kernelIjLi4EZZZNS0_9templates4cuda13random_kernelIPNS_17CUDAGeneratorImplEEEvRNS_18TensorIteratorBaseET_ENKUlvE_clEvENKUlvE8_clEvEUlP24curandStatePhilox4_32_10E0_ZNS1_27distribution_nullary_kernelIbj5uint4S7_SF_ZZZS5_IS7_EvS9_SA_ENKSB_clEvENKSC_clEvEUljE_EEvS9_T2_RKT3_T4_EUlijE0_EEvlNS_15PhiloxCudaStateET1_SJ_)
        /*1184*/ 	.word	0x00000028


	//----- nvinfo : EIATTR_FRAME_SIZE
	.align		4
.L_784:
        /*1188*/ 	.byte	0x04, 0x11
        /*118a*/ 	.short	(.L_786 - .L_785)
	.align		4
.L_785:
        /*118c*/ 	.word	index@($__internal_0_$__cuda_sm20_div_s64)
        /*1190*/ 	.word	0x00000000


	//----- nvinfo : EIATTR_FRAME_SIZE
	.align		4
.L_786:
        /*1194*/ 	.byte	0x04, 0x11
        /*1196*/ 	.short	(.L_788 - .L_787)
	.align		4
.L_787:
        /*1198*/ 	.word	index@(_ZN2at6native60_GLOBAL__N__fdc43544_27_DistributionRandomKernel_cu_f88cee4443distribution_elementwise_grid_stride_kernelIjLi4EZZZNS0_9templates4cuda13random_kernelIPNS_17CUDAGeneratorImplEEEvRNS_18TensorIteratorBaseET_ENKUlvE_clEvENKUlvE8_clEvEUlP24curandStatePhilox4_32_10E0_ZNS1_27distribution_nullary_kernelIbj5uint4S7_SF_ZZZS5_IS7_EvS9_SA_ENKSB_clEvENKSC_clEvEUljE_EEvS9_T2_RKT3_T4_EUlijE0_EEvlNS_15PhiloxCudaStateET1_SJ_)
        /*119c*/ 	.word	0x00000000


	//----- nvinfo : EIATTR_MIN_STACK_SIZE
	.align		4
.L_788:
        /*11a0*/ 	.byte	0x04, 0x12
        /*11a2*/ 	.short	(.L_790 - .L_789)
	.align		4
.L_789:
        /*11a4*/ 	.word	index@(_ZN2at6native60_GLOBAL__N__fdc43544_27_DistributionRandomKernel_cu_f88cee4443distribution_elementwise_grid_stride_kernelIjLi4EZZZNS0_9templates4cuda13random_kernelIPNS_17CUDAGeneratorImplEEEvRNS_18TensorIteratorBaseET_ENKUlvE_clEvENKUlvE8_clEvEUlP24curandStatePhilox4_32_10E0_ZNS1_27distribution_nullary_kernelIbj5uint4S7_SF_ZZZS5_IS7_EvS9_SA_ENKSB_clEvENKSC_clEvEUljE_EEvS9_T2_RKT3_T4_EUlijE0_EEvlNS_15PhiloxCudaStateET1_SJ_)
        /*11a8*/ 	.word	0x00000000


	//----- nvinfo : EIATTR_MIN_STACK_SIZE
	.align		4
.L_790:
        /*11ac*/ 	.byte	0x04, 0x12
        /*11ae*/ 	.short	(.L_792 - .L_791)
	.align		4
.L_791:
        /*11b0*/ 	.word	index@(_ZN2at6native60_GLOBAL__N__fdc43544_27_DistributionRandomKernel_cu_f88cee4443distribution_elementwise_grid_stride_kernelIjLi4EZZZNS0_9templates4cuda13random_kernelIPNS_17CUDAGeneratorImplEEEvRNS_18TensorIteratorBaseET_ENKUlvE_clEvENKUlvE8_clEvEUlP24curandStatePhilox4_32_10E0_ZNS1_27distribution_nullary_kernelIbj5uint4S7_SF_ZZZS5_IS7_EvS9_SA_ENKSB_clEvENKSC_clEvEUljE_EEvS9_T2_RKT3_T4_EUlijE_EEvlNS_15PhiloxCudaStateET1_SJ_)
        /*11b4*/ 	.word	0x00000000


	//----- nvinfo : EIATTR_MIN_STACK_SIZE
	.align		4
.L_792:
        /*11b8*/ 	.byte	0x04, 0x12
        /*11ba*/ 	.short	(.L_794 - .L_793)
	.align		4
.L_793:
        /*11bc*/ 	.word	index@(_ZN2at6native60_GLOBAL__N__fdc43544_27_DistributionRandomKernel_cu_f88cee4443distribution_elementwise_grid_stride_kernelImLi2EZZZNS0_9templates4cuda13random_kernelIPNS_17CUDAGeneratorImplEEEvRNS_18TensorIteratorBaseET_ENKUlvE_clEvENKUlvE8_clEvEUlP24curandStatePhilox4_32_10E_ZNS1_27distribution_nullary_kernelIbm10ulonglong2S7_SF_ZZZS5_IS7_EvS9_SA_ENKSB_clEvENKSC_clEvEUlmE_EEvS9_T2_RKT3_T4_EUlimE0_EEvlNS_15PhiloxCudaStateET1_SJ_)
        /*11c0*/ 	.word	0x00000000


	//----- nvinfo : EIATTR_MIN_STACK_SIZE
	.align		4
.L_794:
        /*11c4*/ 	.byte	0x04, 0x12
        /*11c6*/ 	.short	(.L_796 - .L_795)
	.align		4
.L_795:
        /*11c8*/ 	.word	index@(_ZN2at6native60_GLOBAL__N__fdc43544_27_DistributionRandomKernel_cu_f88cee4443distribution_elementwise_grid_stride_kernelImLi2EZZZNS0_9templates4cuda13random_kernelIPNS_17CUDAGeneratorImplEEEvRNS_18TensorIteratorBaseET_ENKUlvE_clEvENKUlvE8_clEvEUlP24curandStatePhilox4_32_10E_ZNS1_27distribution_nullary_kernelIbm10ulonglong2S7_SF_ZZZS5_IS7_EvS9_SA_ENKSB_clEvENKSC_clEvEUlmE_EEvS9_T2_RKT3_T4_EUlimE_EEvlNS_15PhiloxCudaStateET1_SJ_)
        /*11cc*/ 	.word	0x00000000


	//----- nvinfo : EIATTR_MIN_STACK_SIZE
	.align		4
.L_796:
        /*11d0*/ 	.byte	0x04, 0x12
        /*11d2*/ 	.short	(.L_798 - .L_797)
	.align		4
.L_797:
        /*11d4*/ 	.word	index@(_ZN2at6native60_GLOBAL__N__fdc43544_27_DistributionRandomKernel_cu_f88cee4443distribution_elementwise_grid_stride_kernelIjLi4EZZZNS0_9templates4cuda13random_kernelIPNS_17CUDAGeneratorImplEEEvRNS_18TensorIteratorBaseET_ENKUlvE_clEvENKUlvE7_clEvEUlP24curandStatePhilox4_32_10E0_ZNS1_27distribution_nullary_kernelIN3c108BFloat16Ej5uint4S7_SF_ZZZS5_IS7_EvS9_SA_ENKSB_clEvENKSC_clEvEUljE_EEvS9_T2_RKT3_T4_EUlijE0_EEvlNS_15PhiloxCudaStateET1_SL_)
        /*11d8*/ 	.word	0x00000000


	//----- nvinfo : EIATTR_MIN_STACK_SIZE
	.align		4
.L_798:
        /*11dc*/ 	.byte	0x04, 0x12
        /*11de*/ 	.short	(.L_800 - .L_799)
	.align		4
.L_799:
        /*11e0*/ 	.word	index@(_ZN2at6native60_GLOBAL__N__fdc43544_27_DistributionRandomKernel_cu_f88cee4443distribution_elementwise_grid_stride_kernelIjLi4EZZZNS0_9templates4cuda13random_kernelIPNS_17CUDAGeneratorImplEEEvRNS_18TensorIteratorBaseET_ENKUlvE_clEvENKUlvE7_clEvEUlP24curandStatePhilox4_32_10E0_ZNS1_27distribution_nullary_kernelIN3c108BFloat16Ej5uint4S7_SF_ZZZS5_IS7_EvS9_SA_ENKSB_clEvENKSC_clEvEUljE_EEvS9_T2_RKT3_T4_EUlijE_EEvlNS_15PhiloxCudaStateET1_SL_)
        /*11e4*/ 	.word	0x00000000


	//----- nvinfo : EIATTR_MIN_STACK_SIZE
	.align		4
.L_800:
        /*11e8*/ 	.byte	0x04, 0x12
        /*11ea*/ 	.short	(.L_802 - .L_801)
	.align		4
.L_801:
        /*11ec*/ 	.word	index@(_ZN2at6native60_GLOBAL__N__fdc43544_27_DistributionRandomKernel_cu_f88cee4443distribution_elementwise_grid_stride_kernelImLi2EZZZNS0_9templates4cuda13random_kernelIPNS_17CUDAGeneratorImplEEEvRNS_18TensorIteratorBaseET_ENKUlvE_clEvENKUlvE7_clEvEUlP24curandStatePhilox4_32_10E_ZNS1_27distribution_nullary_kernelIN3c108BFloat16Em10ulonglong2S7_SF_ZZZS5_IS7_EvS9_SA_ENKSB_clEvENKSC_clEvEUlmE_EEvS9_T2_RKT3_T4_EUlimE0_EEvlNS_15PhiloxCudaStateET1_SL_)
        /*11f0*/ 	.word	0x00000000


	//----- nvinfo : EIATTR_MIN_STACK_SIZE
	.align		4
.L_802:
        /*11f4*/ 	.byte	0x04, 0x12
        /*11f6*/ 	.short	(.L_804 - .L_803)
	.align		4
.L_803:
        /*11f8*/ 	.word	index@(_ZN2at6native60_GLOBAL__N__fdc43544_27_DistributionRandomKernel_cu_f88cee4443distribution_elementwise_grid_stride_kernelImLi2EZZZNS0_9templates4cuda13random_kernelIPNS_17CUDAGeneratorImplEEEvRNS_18TensorIteratorBaseET_ENKUlvE_clEvENKUlvE7_clEvEUlP24curandStatePhilox4_32_10E_ZNS1_27distribution_nullary_kernelIN3c108BFloat16Em10ulonglong2S7_SF_ZZZS5_IS7_EvS9_SA_ENKSB_clEvENKSC_clEvEUlmE_EEvS9_T2_RKT3_T4_EUlimE_EEvlNS_15PhiloxCudaStateET1_SL_)
        /*11fc*/ 	.word	0x00000000


	//----- nvinfo : EIATTR_MIN_STACK_SIZE
	.align		4
.L_804:
        /*1200*/ 	.byte	0x04, 0x12
        /*1202*/ 	.short	(.L_806 - .L_805)
	.align		4
.L_805:
        /*1204*/ 	.word	index@(_ZN2at6native60_GLOBAL__N__fdc43544_27_DistributionRandomKernel_cu_f88cee4443distribution_elementwise_grid_stride_kernelIjLi4EZZZNS0_9templates4cuda13random_kernelIPNS_17CUDAGeneratorImplEEEvRNS_18TensorIteratorBaseET_ENKUlvE_clEvENKUlvE6_clEvEUlP24curandStatePhilox4_32_10E0_ZNS1_27distribution_nullary_kernelIN3c104HalfEj5uint4S7_SF_ZZZS5_IS7_EvS9_SA_ENKSB_clEvENKSC_clEvEUljE_EEvS9_T2_RKT3_T4_EUlijE0_EEvlNS_15PhiloxCudaStateET1_SL_)
        /*1208*/ 	.word	0x00000000


	//----- nvinfo : EIATTR_MIN_STACK_SIZE
	.align		4
.L_806:
        /*120c*/ 	.byte	0x04, 0x12
        /*120e*/ 	.short	(.L_808 - .L_807)
	.align		4
.L_807:
        /*1210*/ 	.word	index@(_ZN2at6native60_GLOBAL__N__fdc43544_27_DistributionRandomKernel_cu_f88cee4443distribution_elementwise_grid_stride_kernelIjLi4EZZZNS0_9templates4cuda13random_kernelIPNS_17CUDAGeneratorImplEEEvRNS_18TensorIteratorBaseET_ENKUlvE_clEvENKUlvE6_clEvEUlP24curandStatePhilox4_32_10E0_ZNS1_27distribution_nullary_kernelIN3c104HalfEj5uint4S7_SF_ZZZS5_IS7_EvS9_SA_ENKSB_clEvENKSC_clEvEUljE_EEvS9_T2_RKT3_T4_EUlijE_EEvlNS_15PhiloxCudaStateET1_SL_)
        /*1214*/ 	.word	0x00000000


	//----- nvinfo : EIATTR_MIN_STACK_SIZE
	.align		4
.L_808:
        /*1218*/ 	.byte	0x04, 0x12
        /*121a*/ 	.short	(.L_810 - .L_809)
	.align		4
.L_809:
        /*121c*/ 	.word	index@(_ZN2at6native60_GLOBAL__N__fdc43544_27_DistributionRandomKernel_cu_f88cee4443distribution_elementwise_grid_stride_kernelImLi2EZZZNS0_9templates4cuda13random_kernelIPNS_17CUDAGeneratorImplEEEvRNS_18TensorIteratorBaseET_ENKUlvE_clEvENKUlvE6_clEvEUlP24curandStatePhilox4_32_10E_ZNS1_27distribution_nullary_kernelIN3c104HalfEm10ulonglong2S7_SF_ZZZS5_IS7_EvS9_SA_ENKSB_clEvENKSC_clEvEUlmE_EEvS9_T2_RKT3_T4_EUlimE0_EEvlNS_15PhiloxCudaStateET1_SL_)
        /*1220*/ 	.word	0x00000000


	//----- nvinfo : EIATTR_MIN_STACK_SIZE
	.align		4
.L_810:
        /*1224*/ 	.byte	0x04, 0x12
        /*1226*/ 	.short	(.L_812 - .L_811)
	.align		4
.L_811:
        /*1228*/ 	.word	index@(_ZN2at6native60_GLOBAL__N__fdc43544_27_DistributionRandomKernel_cu_f88cee4443distribution_elementwise_grid_stride_kernelImLi2EZZZNS0_9templates4cuda13random_kernelIPNS_17CUDAGeneratorImplEEEvRNS_18TensorIteratorBaseET_ENKUlvE_clEvENKUlvE6_clEvEUlP24curandStatePhilox4_32_10E_ZNS1_27distribution_nullary_kernelIN3c104HalfEm10ulonglong2S7_SF_ZZZS5_IS7_EvS9_SA_ENKSB_clEvENKSC_clEvEUlmE_EEvS9_T2_RKT3_T4_EUlimE_EEvlNS_15PhiloxCudaStateET1_SL_)
        /*122c*/ 	.word	0x00000000


	//----- nvinfo : EIATTR_MIN_STACK_SIZE
	.align		4
.L_812:
        /*1230*/ 	.byte	0x04, 0x12
        /*1232*/ 	.short	(.L_814 - .L_813)
	.align		4
.L_813:
        /*1234*/ 	.word	index@(_ZN2at6native60_GLOBAL__N__fdc43544_27_DistributionRandomKernel_cu_f88cee4443distribution_elementwise_grid_stride_kernelIjLi4EZZZNS0_9templates4cuda13random_kernelIPNS_17CUDAGeneratorImplEEEvRNS_18TensorIteratorBaseET_ENKUlvE_clEvENKUlvE5_clEvEUlP24curandStatePhilox4_32_10E0_ZNS1_27distribution_nullary_kernelIfj5uint4S7_SF_ZZZS5_IS7_EvS9_SA_ENKSB_clEvENKSC_clEvEUljE_EEvS9_T2_RKT3_T4_EUlijE0_EEvlNS_15PhiloxCudaStateET1_SJ_)
        /*1238*/ 	.word	0x00000000


	//----- nvinfo : EIATTR_MIN_STACK_SIZE
	.align		4
.L_814:
        /*123c*/ 	.byte	0x04, 0x12
        /*123e*/ 	.short	(.L_816 - .L_815)
	.align		4
.L_815:
        /*1240*/ 	.word	index@(_ZN2at6native60_GLOBAL__N__fdc43544_27_DistributionRandomKernel_cu_f88cee4443distribution_elementwise_grid_stride_kernelIjLi4EZZZNS0_9templates4cuda13random_kernelIPNS_17CUDAGeneratorImplEEEvRNS_18TensorIteratorBaseET_ENKUlvE_clEvENKUlvE5_clEvEUlP24curandStatePhilox4_32_10E0_ZNS1_27distribution_nullary_kernelIfj5uint4S7_SF_ZZZS5_IS7_EvS9_SA_ENKSB_clEvENKSC_clEvEUljE_EEvS9_T2_RKT3_T4_EUlijE_EEvlNS_15PhiloxCudaStateET1_SJ_)
        /*1244*/ 	.word	0x00000000


	//----- nvinfo : EIATTR_MIN_STACK_SIZE
	.align		4
.L_816:
        /*1248*/ 	.byte	0x04, 0x12
        /*124a*/ 	.short	(.L_818 - .L_817)
	.align		4
.L_817:
        /*124c*/ 	.word	index@(_ZN2at6native60_GLOBAL__N__fdc43544_27_DistributionRandomKernel_cu_f88cee4443distribution_elementwise_grid_stride_kernelImLi2EZZZNS0_9templates4cuda13random_kernelIPNS_17CUDAGeneratorImplEEEvRNS_18TensorIteratorBaseET_ENKUlvE_clEvENKUlvE5_clEvEUlP24curandStatePhilox4_32_10E_ZNS1_27distribution_nullary_kernelIfm10ulonglong2S7_SF_ZZZS5_IS7_EvS9_SA_ENKSB_clEvENKSC_clEvEUlmE_EEvS9_T2_RKT3_T4_EUlimE0_EEvlNS_15PhiloxCudaStateET1_SJ_)
        /*1250*/ 	.word	0x00000000


	//----- nvinfo : EIATTR_MIN_STACK_SIZE
	.align		4
.L_818:
        /*1254*/ 	.byte	0x04, 0x12
        /*1256*/ 	.short	(.L_820 - .L_819)
	.align		4
.L_819:
        /*1258*/ 	.word	index@(_ZN2at6native60_GLOBAL__N__fdc43544_27_DistributionRandomKernel_cu_f88cee4443distribution_elementwise_grid_stride_kernelImLi2EZZZNS0_9templates4cuda13random_kernelIPNS_17CUDAGeneratorImplEEEvRNS_18TensorIteratorBaseET_ENKUlvE_clEvENKUlvE5_clEvEUlP24curandStatePhilox4_32_10E_ZNS1_27distribution_nullary_kernelIfm10ulonglong2S7_SF_ZZZS5_IS7_EvS9_SA_ENKSB_clEvENKSC_clEvEUlmE_EEvS9_T2_RKT3_T4_EUlimE_EEvlNS_15PhiloxCudaStateET1_SJ_)
        /*125c*/ 	.word	0x00000000


	//----- nvinfo : EIATTR_MIN_STACK_SIZE
	.align		4
.L_820:
        /*1260*/ 	.byte	0x04, 0x12
        /*1262*/ 	.short	(.L_822 - .L_821)
	.align		4
.L_821:
        /*1264*/ 	.word	index@(_ZN2at6native60_GLOBAL__N__fdc43544_27_DistributionRandomKernel_cu_f88cee4443distribution_elementwise_grid_stride_kernelIjLi4EZZZNS0_9templates4cuda13random_kernelIPNS_17CUDAGeneratorImplEEEvRNS_18TensorIteratorBaseET_ENKUlvE_clEvENKUlvE4_clEvEUlP24curandStatePhilox4_32_10E0_ZNS1_27distribution_nullary_kernelIdj5uint4S7_SF_ZZZS5_IS7_EvS9_SA_ENKSB_clEvENKSC_clEvEUljE_EEvS9_T2_RKT3_T4_EUlijE0_EEvlNS_15PhiloxCudaStateET1_SJ_)
        /*1268*/ 	.word	0x00000000


	//----- nvinfo : EIATTR_MIN_STACK_SIZE
	.align		4
.L_822:
        /*126c*/ 	.byte	0x04, 0x12
        /*126e*/ 	.short	(.L_824 - .L_823)
	.align		4
.L_823:
        /*1270*/ 	.word	index@(_ZN2at6native60_GLOBAL__N__fdc43544_27_DistributionRandomKernel_cu_f88cee4443distribution_elementwise_grid_stride_kernelIjLi4EZZZNS0_9templates4cuda13random_kernelIPNS_17CUDAGeneratorImplEEEvRNS_18TensorIteratorBaseET_ENKUlvE_clEvENKUlvE4_clEvEUlP24curandStatePhilox4_32_10E0_ZNS1_27distribution_nullary_kernelIdj5uint4S7_SF_ZZZS5_IS7_EvS9_SA_ENKSB_clEvENKSC_clEvEUljE_EEvS9_T2_RKT3_T4_EUlijE_EEvlNS_15PhiloxCudaStateET1_SJ_)
        /*1274*/ 	.word	0x00000000


	//----- nvinfo : EIATTR_MIN_STACK_SIZE
	.align		4
.L_824:
        /*1278*/ 	.byte	0x04, 0x12
        /*127a*/ 	.short	(.L_826 - .L_825)
	.align		4
.L_825:
        /*127c*/ 	.word	index@(_ZN2at6native60_GLOBAL__N__fdc43544_27_DistributionRandomKernel_cu_f88cee4443distribution_elementwise_grid_stride_kernelImLi2EZZZNS0_9templates4cuda13random_kernelIPNS_17CUDAGeneratorImplEEEvRNS_18TensorIteratorBaseET_ENKUlvE_clEvENKUlvE4_clEvEUlP24curandStatePhilox4_32_10E_ZNS1_27distribution_nullary_kernelIdm10ulonglong2S7_SF_ZZZS5_IS7_EvS9_SA_ENKSB_clEvENKSC_clEvEUlmE_EEvS9_T2_RKT3_T4_EUlimE0_EEvlNS_15PhiloxCudaStateET1_SJ_)
        /*1280*/ 	.word	0x00000000


	//----- nvinfo : EIATTR_MIN_STACK_SIZE
	.align		4
.L_826:
        /*1284*/ 	.byte	0x04, 0x12
        /*1286*/ 	.short	(.L_828 - .L_827)
	.align		4
.L_827:
        /*1288*/ 	.word	index@(_ZN2at6native60_GLOBAL__N__fdc43544_27_DistributionRandomKernel_cu_f88cee4443distribution_elementwise_grid_stride_kernelImLi2EZZZNS0_9templates4cuda13random_kernelIPNS_17CUDAGeneratorImplEEEvRNS_18TensorIteratorBaseET_ENKUlvE_clEvENKUlvE4_clEvEUlP24curandStatePhilox4_32_10E_ZNS1_27distribution_nullary_kernelIdm10ulonglong2S7_SF_ZZZS5_IS7_EvS9_SA_ENKSB_clEvENKSC_clEvEUlmE_EEvS9_T2_RKT3_T4_EUlimE_EEvlNS_15PhiloxCudaStateET1_SJ_)
        /*128c*/ 	.word	0x00000000


	//----- nvinfo : EIATTR_MIN_STACK_SIZE
	.align		4
.L_828:
        /*1290*/ 	.byte	0x04, 0x12
        /*1292*/ 	.short	(.L_830 - .L_829)
	.align		4
.L_829:
        /*1294*/ 	.word	index@(_ZN2at6native60_GLOBAL__N__fdc43544_27_DistributionRandomKernel_cu_f88cee4443distribution_elementwise_grid_stride_kernelIjLi4EZZZNS0_9templates4cuda13random_kernelIPNS_17CUDAGeneratorImplEEEvRNS_18TensorIteratorBaseET_ENKUlvE_clEvENKUlvE3_clEvEUlP24curandStatePhilox4_32_10E0_ZNS1_27distribution_nullary_kernelIsj5uint4S7_SF_ZZZS5_IS7_EvS9_SA_ENKSB_clEvENKSC_clEvEUljE_EEvS9_T2_RKT3_T4_EUlijE0_EEvlNS_15PhiloxCudaStateET1_SJ_)
        /*1298*/ 	.word	0x00000000


	//----- nvinfo : EIATTR_MIN_STACK_SIZE
	.align		4
.L_830:
        /*129c*/ 	.byte	0x04, 0x12
        /*129e*/ 	.short	(.L_832 - .L_831)
	.align		4
.L_831:
        /*12a0*/ 	.word	index@(_ZN2at6native60_GLOBAL__N__fdc43544_27_DistributionRandomKernel_cu_f88cee4443distribution_elementwise_grid_stride_kernelIjLi4EZZZNS0_9templates4cuda13random_kernelIPNS_17CUDAGeneratorImplEEEvRNS_18TensorIteratorBaseET_ENKUlvE_clEvENKUlvE3_clEvEUlP24curandStatePhilox4_32_10E0_ZNS1_27distribution_nullary_kernelIsj5uint4S7_SF_ZZZS5_IS7_EvS9_SA_ENKSB_clEvENKSC_clEvEUljE_EEvS9_T2_RKT3_T4_EUlijE_EEvlNS_15PhiloxCudaStateET1_SJ_)
        /*12a4*/ 	.word	0x00000000


	//----- nvinfo : EIATTR_MIN_STACK_SIZE
	.align		4
.L_832:
        /*12a8*/ 	.byte	0x04, 0x12
        /*12aa*/ 	.short	(.L_834 - .L_833)
	.align		4
.L_833:
        /*12ac*/ 	.word	index@(_ZN2at6native60_GLOBAL__N__fdc43544_27_DistributionRandomKernel_cu_f88cee4443distribution_elementwise_grid_stride_kernelImLi2EZZZNS0_9templates4cuda13random_kernelIPNS_17CUDAGeneratorImplEEEvRNS_18TensorIteratorBaseET_ENKUlvE_clEvENKUlvE3_clEvEUlP24curandStatePhilox4_32_10E_ZNS1_27distribution_nullary_kernelIsm10ulonglong2S7_SF_ZZZS5_IS7_EvS9_SA_ENKSB_clEvENKSC_clEvEUlmE_EEvS9_T2_RKT3_T4_EUlimE0_EEvlNS_15PhiloxCudaStateET1_SJ_)
        /*12b0*/ 	.word	0x00000000


	//----- nvinfo : EIATTR_MIN_STACK_SIZE
	.align		4
.L_834:
        /*12b4*/ 	.byte	0x04, 0x12
        /*12b6*/ 	.short	(.L_836 - .L_835)
	.align		4
.L_835:
        /*12b8*/ 	.word	index@(_ZN2at6native60_GLOBAL__N__fdc43544_27_DistributionRandomKernel_cu_f88cee4443distribution_elementwise_grid_stride_kernelImLi2EZZZNS0_9templates4cuda13random_kernelIPNS_17CUDAGeneratorImplEEEvRNS_18TensorIteratorBaseET_ENKUlvE_clEvENKUlvE3_clEvEUlP24curandStatePhilox4_32_10E_ZNS1_27distribution_nullary_kernelIsm10ulonglong2S7_SF_ZZZS5_IS7_EvS9_SA_ENKSB_clEvENKSC_clEvEUlmE_EEvS9_T2_RKT3_T4_EUlimE_EEvlNS_15PhiloxCudaStateET1_SJ_)
        /*12bc*/ 	.word	0x00000000


	//----- nvinfo : EIATTR_MIN_STACK_SIZE
	.align		4
.L_836:
        /*12c0*/ 	.byte	0x04, 0x12
        /*12c2*/ 	.short	(.L_838 - .L_837)
	.align		4
.L_837:
        /*12c4*/ 	.word	index@(_ZN2at6native60_GLOBAL__N__fdc43544_27_DistributionRandomKernel_cu_f88cee4443distribution_elementwise_grid_stride_kernelIjLi4EZZZNS0_9templates4cuda13random_kernelIPNS_17CUDAGeneratorImplEEEvRNS_18TensorIteratorBaseET_ENKUlvE_clEvENKUlvE2_clEvEUlP24curandStatePhilox4_32_10E0_ZNS1_27distribution_nullary_kernelIlj5uint4S7_SF_ZZZS5_IS7_EvS9_SA_ENKSB_clEvENKSC_clEvEUljE_EEvS9_T2_RKT3_T4_EUlijE0_EEvlNS_15PhiloxCudaStateET1_SJ_)
        /*12c8*/ 	.word	0x00000000


	//----- nvinfo : EIATTR_MIN_STACK_SIZE
	.align		4
.L_838:
        /*12cc*/ 	.byte	0x04, 0x12
        /*12ce*/ 	.short	(.L_840 - .L_839)
	.align		4
.L_839:
        /*12d0*/ 	.word	index@(_ZN2at6native60_GLOBAL__N__fdc43544_27_DistributionRandomKernel_cu_f88cee4443distribution_elementwise_grid_stride_kernelIjLi4EZZZNS0_9templates4cuda13random_kernelIPNS_17CUDAGeneratorImplEEEvRNS_18TensorIteratorBaseET_ENKUlvE_clEvENKUlvE2_clEvEUlP24curandStatePhilox4_32_10E0_ZNS1_27distribution_nullary_kernelIlj5uint4S7_SF_ZZZS5_IS7_EvS9_SA_ENKSB_clEvENKSC_clEvEUljE_EEvS9_T2_RKT3_T4_EUlijE_EEvlNS_15PhiloxCudaStateET1_SJ_)
        /*12d4*/ 	.word	0x00000000


	//----- nvinfo : EIATTR_MIN_STACK_SIZE
	.align		4
.L_840:
        /*12d8*/ 	.byte	0x04, 0x12
        /*12da*/ 	.short	(.L_842 - .L_841)
	.align		4
.L_841:
        /*12dc*/ 	.word	index@(_ZN2at6native60_GLOBAL__N__fdc43544_27_DistributionRandomKernel_cu_f88cee4443distribution_elementwise_grid_stride_kernelImLi2EZZZNS0_9templates4cuda13random_kernelIPNS_17CUDAGeneratorImplEEEvRNS_18TensorIteratorBaseET_ENKUlvE_clEvENKUlvE2_clEvEUlP24curandStatePhilox4_32_10E_ZNS1_27distribution_nullary_kernelIlm10ulonglong2S7_SF_ZZZS5_IS7_EvS9_SA_ENKSB_clEvENKSC_clEvEUlmE_EEvS9_T2_RKT3_T4_EUlimE0_EEvlNS_15PhiloxCudaStateET1_SJ_)
        /*12e0*/ 	.word	0x00000000


	//----- nvinfo : EIATTR_MIN_STACK_SIZE
	.align		4
.L_842:
        /*12e4*/ 	.byte	0x04, 0x12
        /*12e6*/ 	.short	(.L_844 - .L_843)
	.align		4
.L_843:
        /*12e8*/ 	.word	index@(_ZN2at6native60_GLOBAL__N__fdc43544_27_DistributionRandomKernel_cu_f88cee4443distribution_elementwise_grid_stride_kernelImLi2EZZZNS0_9templates4cuda13random_kernelIPNS_17CUDAGeneratorImplEEEvRNS_18TensorIteratorBaseET_ENKUlvE_clEvENKUlvE2_clEvEUlP24curandStatePhilox4_32_10E_ZNS1_27distribution_nullary_kernelIlm10ulonglong2S7_SF_ZZZS5_IS7_EvS9_SA_ENKSB_clEvENKSC_clEvEUlmE_EEvS9_T2_RKT3_T4_EUlimE_EEvlNS_15PhiloxCudaStateET1_SJ_)
        /*12ec*/ 	.word	0x00000000


	//----- nvinfo : EIATTR_MIN_STACK_SIZE
	.align		4
.L_844:
        /*12f0*/ 	.byte	0x04, 0x12
        /*12f2*/ 	.short	(.L_846 - .L_845)
	.align		4
.L_845:
        /*12f4*/ 	.word	index@(_ZN2at6native60_GLOBAL__N__fdc43544_27_DistributionRandomKernel_cu_f88cee4443distribution_elementwise_grid_stride_kernelIjLi4EZZZNS0_9templates4cuda13random_kernelIPNS_17CUDAGeneratorImplEEEvRNS_18TensorIteratorBaseET_ENKUlvE_clEvENKUlvE1_clEvEUlP24curandStatePhilox4_32_10E0_ZNS1_27distribution_nullary_kernelIij5uint4S7_SF_ZZZS5_IS7_EvS9_SA_ENKSB_clEvENKSC_clEvEUljE_EEvS9_T2_RKT3_T4_EUlijE0_EEvlNS_15PhiloxCudaStateET1_SJ_)
        /*12f8*/ 	.word	0x00000000


	//----- nvinfo : EIATTR_MIN_STACK_SIZE
	.align		4
.L_846:
        /*12fc*/ 	.byte	0x04, 0x12
        /*12fe*/ 	.short	(.L_848 - .L_847)
	.align		4
.L_847:
        /*1300*/ 	.word	index@(_ZN2at6native60_GLOBAL__N__fdc43544_27_DistributionRandomKernel_cu_f88cee4443distribution_elementwise_grid_stride_kernelIjLi4EZZZNS0_9templates4cuda13random_kernelIPNS_17CUDAGeneratorImplEEEvRNS_18TensorIteratorBaseET_ENKUlvE_clEvENKUlvE1_clEvEUlP24curandStatePhilox4_32_10E0_ZNS1_27distribution_nullary_kernelIij5uint4S7_SF_ZZZS5_IS7_EvS9_SA_ENKSB_clEvENKSC_clEvEUljE_EEvS9_T2_RKT3_T4_EUlijE_EEvlNS_15PhiloxCudaStateET1_SJ_)
        /*1304*/ 	.word	0x00000000


	//----- nvinfo : EIATTR_MIN_STACK_SIZE
	.align		4
.L_848:
        /*1308*/ 	.byte	0x04, 0x12
        /*130a*/ 	.short	(.L_850 - .L_849)
	.align		4
.L_849:
        /*130c*/ 	.word	index@(_ZN2at6native60_GLOBAL__N__fdc43544_27_DistributionRandomKernel_cu_f88cee4443distribution_elementwise_grid_stride_kernelImLi2EZZZNS0_9templates4cuda13random_kernelIPNS_17CUDAGeneratorImplEEEvRNS_18TensorIteratorBaseET_ENKUlvE_clEvENKUlvE1_clEvEUlP24curandStatePhilox4_32_10E_ZNS1_27distribution_nullary_kernelIim10ulonglong2S7_SF_ZZZS5_IS7_EvS9_SA_ENKSB_clEvENKSC_clEvEUlmE_EEvS9_T2_RKT3_T4_EUlimE0_EEvlNS_15PhiloxCudaStateET1_SJ_)
        /*1310*/ 	.word	0x00000000


	//----- nvinfo : EIATTR_MIN_STACK_SIZE
	.align		4
.L_850:
        /*1314*/ 	.byte	0x04, 0x12
        /*1316*/ 	.short	(.L_852 - .L_851)
	.align		4
.L_851:
        /*1318*/ 	.word	index@(_ZN2at6native60_GLOBAL__N__fdc43544_27_DistributionRandomKernel_cu_f88cee4443distribution_elementwise_grid_stride_kernelImLi2EZZZNS0_9templates4cuda13random_kernelIPNS_17CUDAGeneratorImplEEEvRNS_18TensorIteratorBaseET_ENKUlvE_clEvENKUlvE1_clEvEUlP24curandStatePhilox4_32_10E_ZNS1_27distribution_nullary_kernelIim10ulonglong2S7_SF_ZZZS5_IS7_EvS9_SA_ENKSB_clEvENKSC_clEvEUlmE_EEvS9_T2_RKT3_T4_EUlimE_EEvlNS_15PhiloxCudaStateET1_SJ_)
        /*131c*/ 	.word	0x00000000


	//----- nvinfo : EIATTR_MIN_STACK_SIZE
	.align		4
.L_852:
        /*1320*/ 	.byte	0x04, 0x12
        /*1322*/ 	.short	(.L_854 - .L_853)
	.align		4
.L_853:
        /*1324*/ 	.word	index@(_ZN2at6native60_GLOBAL__N__fdc43544_27_DistributionRandomKernel_cu_f88cee4443distribution_elementwise_grid_stride_kernelIjLi4EZZZNS0_9templates4cuda13random_kernelIPNS_17CUDAGeneratorImplEEEvRNS_18TensorIteratorBaseET_ENKUlvE_clEvENKUlvE0_clEvEUlP24curandStatePhilox4_32_10E0_ZNS1_27distribution_nullary_kernelIaj5uint4S7_SF_ZZZS5_IS7_EvS9_SA_ENKSB_clEvENKSC_clEvEUljE_EEvS9_T2_RKT3_T4_EUlijE0_EEvlNS_15PhiloxCudaStateET1_SJ_)
        /*1328*/ 	.word	0x00000000


	//----- nvinfo : EIATTR_MIN_STACK_SIZE
	.align		4
.L_854:
        /*132c*/ 	.byte	0x04, 0x12
        /*132e*/ 	.short	(.L_856 - .L_855)
	.align		4
.L_855:
        /*1330*/ 	.word	index@(_ZN2at6native60_GLOBAL__N__fdc43544_27_DistributionRandomKernel_cu_f88cee4443distribution_elementwise_grid_stride_kernelIjLi4EZZZNS0_9templates4cuda13random_kernelIPNS_17CUDAGeneratorImplEEEvRNS_18TensorIteratorBaseET_ENKUlvE_clEvENKUlvE0_clEvEUlP24curandStatePhilox4_32_10E0_ZNS1_27distribution_nullary_kernelIaj5uint4S7_SF_ZZZS5_IS7_EvS9_SA_ENKSB_clEvENKSC_clEvEUljE_EEvS9_T2_RKT3_T4_EUlijE_EEvlNS_15PhiloxCudaStateET1_SJ_)
        /*1334*/ 	.word	0x00000000


	//----- nvinfo : EIATTR_MIN_STACK_SIZE
	.align		4
.L_856:
        /*1338*/ 	.byte	0x04, 0x12
        /*133a*/ 	.short	(.L_858 - .L_857)
	.align		4
.L_857:
        /*133c*/ 	.word	index@(_ZN2at6native60_GLOBAL__N__fdc43544_27_DistributionRandomKernel_cu_f88cee4443distribution_elementwise_grid_stride_kernelImLi2EZZZNS0_9templates4cuda13random_kernelIPNS_17CUDAGeneratorImplEEEvRNS_18TensorIteratorBaseET_ENKUlvE_clEvENKUlvE0_clEvEUlP24curandStatePhilox4_32_10E_ZNS1_27distribution_nullary_kernelIam10ulonglong2S7_SF_ZZZS5_IS7_EvS9_SA_ENKSB_clEvENKSC_clEvEUlmE_EEvS9_T2_RKT3_T4_EUlimE0_EEvlNS_15PhiloxCudaStateET1_SJ_)
        /*1340*/ 	.word	0x00000000


	//----- nvinfo : EIATTR_MIN_STACK_SIZE
	.align		4
.L_858:
        /*1344*/ 	.byte	0x04, 0x12
        /*1346*/ 	.short	(.L_860 - .L_859)
	.align		4
.L_859:
        /*1348*/ 	.word	index@(_ZN2at6native60_GLOBAL__N__fdc43544_27_DistributionRandomKernel_cu_f88cee4443distribution_elementwise_grid_stride_kernelImLi2EZZZNS0_9templates4cuda13random_kernelIPNS_17CUDAGeneratorImplEEEvRNS_18TensorIteratorBaseET_ENKUlvE_clEvENKUlvE0_clEvEUlP24curandStatePhilox4_32_10E_ZNS1_27distribution_nullary_kernelIam10ulonglong2S7_SF_ZZZS5_IS7_EvS9_SA_ENKSB_clEvENKSC_clEvEUlmE_EEvS9_T2_RKT3_T4_EUlimE_EEvlNS_15PhiloxCudaStateET1_SJ_)
        /*134c*/ 	.word	0x00000000


	//----- nvinfo : EIATTR_MIN_STACK_SIZE
	.align		4
.L_860:
        /*1350*/ 	.byte	0x04, 0x12
        /*1352*/ 	.short	(.L_862 - .L_861)
	.align		4
.L_861:
        /*1354*/ 	.word	index@(_ZN2at6native60_GLOBAL__N__fdc43544_27_DistributionRandomKernel_cu_f88cee4443distribution_elementwise_grid_stride_kernelIjLi4EZZZNS0_9templates4cuda13random_kernelIPNS_17CUDAGeneratorImplEEEvRNS_18TensorIteratorBaseET_ENKUlvE_clEvENKUlvE_clEvEUlP24curandStatePhilox4_32_10E0_ZNS1_27distribution_nullary_kernelIhj5uint4S7_SF_ZZZS5_IS7_EvS9_SA_ENKSB_clEvENKSC_clEvEUljE_EEvS9_T2_RKT3_T4_EUlijE0_EEvlNS_15PhiloxCudaStateET1_SJ_)
        /*1358*/ 	.word	0x00000000


	//----- nvinfo : EIATTR_MIN_STACK_SIZE
	.align		4
.L_862:
        /*135c*/ 	.byte	0x04, 0x12
        /*135e*/ 	.short	(.L_864 - .L_863)
	.align		4
.L_863:
        /*1360*/ 	.word	index@(_ZN2at6native60_GLOBAL__N__fdc43544_27_DistributionRandomKernel_cu_f88cee4443distribution_elementwise_grid_stride_kernelIjLi4EZZZNS0_9templates4cuda13random_kernelIPNS_17CUDAGeneratorImplEEEvRNS_18TensorIteratorBaseET_ENKUlvE_clEvENKUlvE_clEvEUlP24curandStatePhilox4_32_10E0_ZNS1_27distribution_nullary_kernelIhj5uint4S7_SF_ZZZS5_IS7_EvS9_SA_ENKSB_clEvENKSC_clEvEUljE_EEvS9_T2_RKT3_T4_EUlijE_EEvlNS_15PhiloxCudaStateET1_SJ_)
        /*1364*/ 	.word	0x00000000


	//----- nvinfo : EIATTR_MIN_STACK_SIZE
	.align		4
.L_864:
        /*1368*/ 	.byte	0x04, 0x12
        /*136a*/ 	.short	(.L_866 - .L_865)
	.align		4
.L_865:
        /*136c*/ 	.word	index@(_ZN2at6native60_GLOBAL__N__fdc43544_27_DistributionRandomKernel_cu_f88cee4443distribution_elementwise_grid_stride_kernelImLi2EZZZNS0_9templates4cuda13random_kernelIPNS_17CUDAGeneratorImplEEEvRNS_18TensorIteratorBaseET_ENKUlvE_clEvENKUlvE_clEvEUlP24curandStatePhilox4_32_10E_ZNS1_27distribution_nullary_kernelIhm10ulonglong2S7_SF_ZZZS5_IS7_EvS9_SA_ENKSB_clEvENKSC_clEvEUlmE_EEvS9_T2_RKT3_T4_EUlimE0_EEvlNS_15PhiloxCudaStateET1_SJ_)
        /*1370*/ 	.word	0x00000000


	//----- nvinfo : EIATTR_MIN_STACK_SIZE
	.align		4
.L_866:
        /*1374*/ 	.byte	0x04, 0x12
        /*1376*/ 	.short	(.L_868 - .L_867)
	.align		4
.L_867:
        /*1378*/ 	.word	index@(_ZN2at6native60_GLOBAL__N__fdc43544_27_DistributionRandomKernel_cu_f88cee4443distribution_elementwise_grid_stride_kernelImLi2EZZZNS0_9templates4cuda13random_kernelIPNS_17CUDAGeneratorImplEEEvRNS_18TensorIteratorBaseET_ENKUlvE_clEvENKUlvE_clEvEUlP24curandStatePhilox4_32_10E_ZNS1_27distribution_nullary_kernelIhm10ulonglong2S7_SF_ZZZS5_IS7_EvS9_SA_ENKSB_clEvENKSC_clEvEUlmE_EEvS9_T2_RKT3_T4_EUlimE_EEvlNS_15PhiloxCudaStateET1_SJ_)
        /*137c*/ 	.word	0x00000000


	//----- nvinfo : EIATTR_MIN_STACK_SIZE
	.align		4
.L_868:
        /*1380*/ 	.byte	0x04, 0x12
        /*1382*/ 	.short	(.L_870 - .L_869)
	.align		4
.L_869:
        /*1384*/ 	.word	index@(_ZN2at6native60_GLOBAL__N__fdc43544_27_DistributionRandomKernel_cu_f88cee4443distribution_elementwise_grid_stride_kernelImLi2EZZZNS0_9templates4cuda32random_full_64_bits_range_kernelIPNS_17CUDAGeneratorImplEEEvRNS_18TensorIteratorBaseET_ENKUlvE_clEvENKUlvE6_clEvEUlP24curandStatePhilox4_32_10E_ZNS1_27distribution_nullary_kernelIN3c108BFloat16Em10ulonglong2S7_SF_ZZZS5_IS7_EvS9_SA_ENKSB_clEvENKSC_clEvEUlmE_EEvS9_T2_RKT3_T4_EUlimE0_EEvlNS_15PhiloxCudaStateET1_SL_)
        /*1388*/ 	.word	0x00000000


	//----- nvinfo : EIATTR_MIN_STACK_SIZE
	.align		4
.L_870:
        /*138c*/ 	.byte	0x04, 0x12
        /*138e*/ 	.short	(.L_872 - .L_871)
	.align		4
.L_871:
        /*1390*/ 	.word	index@(_ZN2at6native60_GLOBAL__N__fdc43544_27_DistributionRandomKernel_cu_f88cee4443distribution_elementwise_grid_stride_kernelImLi2EZZZNS0_9templates4cuda32random_full_64_bits_range_kernelIPNS_17CUDAGeneratorImplEEEvRNS_18TensorIteratorBaseET_ENKUlvE_clEvENKUlvE6_clEvEUlP24curandStatePhilox4_32_10E_ZNS1_27distribution_nullary_kernelIN3c108BFloat16Em10ulonglong2S7_SF_ZZZS5_IS7_EvS9_SA_ENKSB_clEvENKSC_clEvEUlmE_EEvS9_T2_RKT3_T4_EUlimE_EEvlNS_15PhiloxCudaStateET1_SL_)
        /*1394*/ 	.word	0x00000000


	//----- nvinfo : EIATTR_MIN_STACK_SIZE
	.align		4
.L_872:
        /*1398*/ 	.byte	0x04, 0x12
        /*139a*/ 	.short	(.L_874 - .L_873)
	.align		4
.L_873:
        /*139c*/ 	.word	index@(_ZN2at6native60_GLOBAL__N__fdc43544_27_DistributionRandomKernel_cu_f88cee4443distribution_elementwise_grid_stride_kernelImLi2EZZZNS0_9templates4cuda32random_full_64_bits_range_kernelIPNS_17CUDAGeneratorImplEEEvRNS_18TensorIteratorBaseET_ENKUlvE_clEvENKUlvE5_clEvEUlP24curandStatePhilox4_32_10E_ZNS1_27distribution_nullary_kernelIfm10ulonglong2S7_SF_ZZZS5_IS7_EvS9_SA_ENKSB_clEvENKSC_clEvEUlmE_EEvS9_T2_RKT3_T4_EUlimE0_EEvlNS_15PhiloxCudaStateET1_SJ_)
        /*13a0*/ 	.word	0x00000000


	//----- nvinfo : EIATTR_MIN_STACK_SIZE
	.align		4
.L_874:
        /*13a4*/ 	.byte	0x04, 0x12
        /*13a6*/ 	.short	(.L_876 - .L_875)
	.align		4
.L_875:
        /*13a8*/ 	.word	index@(_ZN2at6native60_GLOBAL__N__fdc43544_27_DistributionRandomKernel_cu_f88cee4443distribution_elementwise_grid_stride_kernelImLi2EZZZNS0_9templates4cuda32random_full_64_bits_range_kernelIPNS_17CUDAGeneratorImplEEEvRNS_18TensorIteratorBaseET_ENKUlvE_clEvENKUlvE5_clEvEUlP24curandStatePhilox4_32_10E_ZNS1_27distribution_nullary_kernelIfm10ulonglong2S7_SF_ZZZS5_IS7_EvS9_SA_ENKSB_clEvENKSC_clEvEUlmE_EEvS9_T2_RKT3_T4_EUlimE_EEvlNS_15PhiloxCudaStateET1_SJ_)
        /*13ac*/ 	.word	0x00000000


	//----- nvinfo : EIATTR_MIN_STACK_SIZE
	.align		4
.L_876:
        /*13b0*/ 	.byte	0x04, 0x12
        /*13b2*/ 	.short	(.L_878 - .L_877)
	.align		4
.L_877:
        /*13b4*/ 	.word	index@(_ZN2at6native60_GLOBAL__N__fdc43544_27_DistributionRandomKernel_cu_f88cee4443distribution_elementwise_grid_stride_kernelImLi2EZZZNS0_9templates4cuda32random_full_64_bits_range_kernelIPNS_17CUDAGeneratorImplEEEvRNS_18TensorIteratorBaseET_ENKUlvE_clEvENKUlvE4_clEvEUlP24curandStatePhilox4_32_10E_ZNS1_27distribution_nullary_kernelIdm10ulonglong2S7_SF_ZZZS5_IS7_EvS9_SA_ENKSB_clEvENKSC_clEvEUlmE_EEvS9_T2_RKT3_T4_EUlimE0_EEvlNS_15PhiloxCudaStateET1_SJ_)
        /*13b8*/ 	.word	0x00000000


	//----- nvinfo : EIATTR_MIN_STACK_SIZE
	.align		4
.L_878:
        /*13bc*/ 	.byte	0x04, 0x12
        /*13be*/ 	.short	(.L_880 - .L_879)
	.align		4
.L_879:
        /*13c0*/ 	.word	index@(_ZN2at6native60_GLOBAL__N__fdc43544_27_DistributionRandomKernel_cu_f88cee4443distribution_elementwise_grid_stride_kernelImLi2EZZZNS0_9templates4cuda32random_full_64_bits_range_kernelIPNS_17CUDAGeneratorImplEEEvRNS_18TensorIteratorBaseET_ENKUlvE_clEvENKUlvE4_clEvEUlP24curandStatePhilox4_32_10E_ZNS1_27distribution_nullary_kernelIdm10ulonglong2S7_SF_ZZZS5_IS7_EvS9_SA_ENKSB_clEvENKSC_clEvEUlmE_EEvS9_T2_RKT3_T4_EUlimE_EEvlNS_15PhiloxCudaStateET1_SJ_)
        /*13c4*/ 	.word	0x00000000


	//----- nvinfo : EIATTR_MIN_STACK_SIZE
	.align		4
.L_880:
        /*13c8*/ 	.byte	0x04, 0x12
        /*13ca*/ 	.short	(.L_882 - .L_881)
	.align		4
.L_881:
        /*13cc*/ 	.word	index@(_ZN2at6native60_GLOBAL__N__fdc43544_27_DistributionRandomKernel_cu_f88cee4443distribution_elementwise_grid_stride_kernelImLi2EZZZNS0_9templates4cuda32random_full_64_bits_range_kernelIPNS_17CUDAGeneratorImplEEEvRNS_18TensorIteratorBaseET_ENKUlvE_clEvENKUlvE3_clEvEUlP24curandStatePhilox4_32_10E_ZNS1_27distribution_nullary_kernelIsm10ulonglong2S7_SF_ZZZS5_IS7_EvS9_SA_ENKSB_clEvENKSC_clEvEUlmE_EEvS9_T2_RKT3_T4_EUlimE0_EEvlNS_15PhiloxCudaStateET1_SJ_)
        /*13d0*/ 	.word	0x00000000


	//----- nvinfo : EIATTR_MIN_STACK_SIZE
	.align		4
.L_882:
        /*13d4*/ 	.byte	0x04, 0x12
        /*13d6*/ 	.short	(.L_884 - .L_883)
	.align		4
.L_883:
        /*13d8*/ 	.word	index@(_ZN2at6native60_GLOBAL__N__fdc43544_27_DistributionRandomKernel_cu_f88cee4443distribution_elementwise_grid_stride_kernelImLi2EZZZNS0_9templates4cuda32random_full_64_bits_range_kernelIPNS_17CUDAGeneratorImplEEEvRNS_18TensorIteratorBaseET_ENKUlvE_clEvENKUlvE3_clEvEUlP24curandStatePhilox4_32_10E_ZNS1_27distribution_nullary_kernelIsm10ulonglong2S7_SF_ZZZS5_IS7_EvS9_SA_ENKSB_clEvENKSC_clEvEUlmE_EEvS9_T2_RKT3_T4_EUlimE_EEvlNS_15PhiloxCudaStateET1_SJ_)
        /*13dc*/ 	.word	0x00000000


	//----- nvinfo : EIATTR_MIN_STACK_SIZE
	.align		4
.L_884:
        /*13e0*/ 	.byte	0x04, 0x12
        /*13e2*/ 	.short	(.L_886 - .L_885)
	.align		4
.L_885:
        /*13e4*/ 	.word	index@(_ZN2at6native60_GLOBAL__N__fdc43544_27_DistributionRandomKernel_cu_f88cee4443distribution_elementwise_grid_stride_kernelImLi2EZZZNS0_9templates4cuda32random_full_64_bits_range_kernelIPNS_17CUDAGeneratorImplEEEvRNS_18TensorIteratorBaseET_ENKUlvE_clEvENKUlvE2_clEvEUlP24curandStatePhilox4_32_10E_ZNS1_27distribution_nullary_kernelIlm10ulonglong2S7_SF_ZZZS5_IS7_EvS9_SA_ENKSB_clEvENKSC_clEvEUlmE_EEvS9_T2_RKT3_T4_EUlimE0_EEvlNS_15PhiloxCudaStateET1_SJ_)
        /*13e8*/ 	.word	0x00000000


	//----- nvinfo : EIATTR_MIN_STACK_SIZE
	.align		4
.L_886:
        /*13ec*/ 	.byte	0x04, 0x12
        /*13ee*/ 	.short	(.L_888 - .L_887)
	.align		4
.L_887:
        /*13f0*/ 	.word	index@(_ZN2at6native60_GLOBAL__N__fdc43544_27_DistributionRandomKernel_cu_f88cee4443distribution_elementwise_grid_stride_kernelImLi2EZZZNS0_9templates4cuda32random_full_64_bits_range_kernelIPNS_17CUDAGeneratorImplEEEvRNS_18TensorIteratorBaseET_ENKUlvE_clEvENKUlvE2_clEvEUlP24curandStatePhilox4_32_10E_ZNS1_27distribution_nullary_kernelIlm10ulonglong2S7_SF_ZZZS5_IS7_EvS9_SA_ENKSB_clEvENKSC_clEvEUlmE_EEvS9_T2_RKT3_T4_EUlimE_EEvlNS_15PhiloxCudaStateET1_SJ_)
        /*13f4*/ 	.word	0x00000000


	//----- nvinfo : EIATTR_MIN_STACK_SIZE
	.align		4
.L_888:
        /*13f8*/ 	.byte	0x04, 0x12
        /*13fa*/ 	.short	(.L_890 - .L_889)
	.align		4
.L_889:
        /*13fc*/ 	.word	index@(_ZN2at6native60_GLOBAL__N__fdc43544_27_DistributionRandomKernel_cu_f88cee4443distribution_elementwise_grid_stride_kernelImLi2EZZZNS0_9templates4cuda32random_full_64_bits_range_kernelIPNS_17CUDAGeneratorImplEEEvRNS_18TensorIteratorBaseET_ENKUlvE_clEvENKUlvE1_clEvEUlP24curandStatePhilox4_32_10E_ZNS1_27distribution_nullary_kernelIim10ulonglong2S7_SF_ZZZS5_IS7_EvS9_SA_ENKSB_clEvENKSC_clEvEUlmE_EEvS9_T2_RKT3_T4_EUlimE0_EEvlNS_15PhiloxCudaStateET1_SJ_)
        /*1400*/ 	.word	0x00000000


	//----- nvinfo : EIATTR_MIN_STACK_SIZE
	.align		4
.L_890:
        /*1404*/ 	.byte	0x04, 0x12
        /*1406*/ 	.short	(.L_892 - .L_891)
	.align		4
.L_891:
        /*1408*/ 	.word	index@(_ZN2at6native60_GLOBAL__N__fdc43544_27_DistributionRandomKernel_cu_f88cee4443distribution_elementwise_grid_stride_kernelImLi2EZZZNS0_9templates4cuda32random_full_64_bits_range_kernelIPNS_17CUDAGeneratorImplEEEvRNS_18TensorIteratorBaseET_ENKUlvE_clEvENKUlvE1_clEvEUlP24curandStatePhilox4_32_10E_ZNS1_27distribution_nullary_kernelIim10ulonglong2S7_SF_ZZZS5_IS7_EvS9_SA_ENKSB_clEvENKSC_clEvEUlmE_EEvS9_T2_RKT3_T4_EUlimE_EEvlNS_15PhiloxCudaStateET1_SJ_)
        /*140c*/ 	.word	0x00000000


	//----- nvinfo : EIATTR_MIN_STACK_SIZE
	.align		4
.L_892:
        /*1410*/ 	.byte	0x04, 0x12
        /*1412*/ 	.short	(.L_894 - .L_893)
	.align		4
.L_893:
        /*1414*/ 	.word	index@(_ZN2at6native60_GLOBAL__N__fdc43544_27_DistributionRandomKernel_cu_f88cee4443distribution_elementwise_grid_stride_kernelImLi2EZZZNS0_9templates4cuda32random_full_64_bits_range_kernelIPNS_17CUDAGeneratorImplEEEvRNS_18TensorIteratorBaseET_ENKUlvE_clEvENKUlvE0_clEvEUlP24curandStatePhilox4_32_10E_ZNS1_27distribution_nullary_kernelIam10ulonglong2S7_SF_ZZZS5_IS7_EvS9_SA_ENKSB_clEvENKSC_clEvEUlmE_EEvS9_T2_RKT3_T4_EUlimE0_EEvlNS_15PhiloxCudaStateET1_SJ_)
        /*1418*/ 	.word	0x00000000


	//----- nvinfo : EIATTR_MIN_STACK_SIZE
	.align		4
.L_894:
        /*141c*/ 	.byte	0x04, 0x12
        /*141e*/ 	.short	(.L_896 - .L_895)
	.align		4
.L_895:
        /*1420*/ 	.word	index@(_ZN2at6native60_GLOBAL__N__fdc43544_27_DistributionRandomKernel_cu_f88cee4443distribution_elementwise_grid_stride_kernelImLi2EZZZNS0_9templates4cuda32random_full_64_bits_range_kernelIPNS_17CUDAGeneratorImplEEEvRNS_18TensorIteratorBaseET_ENKUlvE_clEvENKUlvE0_clEvEUlP24curandStatePhilox4_32_10E_ZNS1_27distribution_nullary_kernelIam10ulonglong2S7_SF_ZZZS5_IS7_EvS9_SA_ENKSB_clEvENKSC_clEvEUlmE_EEvS9_T2_RKT3_T4_EUlimE_EEvlNS_15PhiloxCudaStateET1_SJ_)
        /*1424*/ 	.word	0x00000000


	//----- nvinfo : EIATTR_MIN_STACK_SIZE
	.align		4
.L_896:
        /*1428*/ 	.byte	0x04, 0x12
        /*142a*/ 	.short	(.L_898 - .L_897)
	.align		4
.L_897:
        /*142c*/ 	.word	index@(_ZN2at6native60_GLOBAL__N__fdc43544_27_DistributionRandomKernel_cu_f88cee4443distribution_elementwise_grid_stride_kernelImLi2EZZZNS0_9templates4cuda32random_full_64_bits_range_kernelIPNS_17CUDAGeneratorImplEEEvRNS_18TensorIteratorBaseET_ENKUlvE_clEvENKUlvE_clEvEUlP24curandStatePhilox4_32_10E_ZNS1_27distribution_nullary_kernelIhm10ulonglong2S7_SF_ZZZS5_IS7_EvS9_SA_ENKSB_clEvENKSC_clEvEUlmE_EEvS9_T2_RKT3_T4_EUlimE0_EEvlNS_15PhiloxCudaStateET1_SJ_)
        /*1430*/ 	.word	0x00000000


	//----- nvinfo : EIATTR_MIN_STACK_SIZE
	.align		4
.L_898:
        /*1434*/ 	.byte	0x04, 0x12
        /*1436*/ 	.short	(.L_900 - .L_899)
	.align		4
.L_899:
        /*1438*/ 	.word	index@(_ZN2at6native60_GLOBAL__N__fdc43544_27_DistributionRandomKernel_cu_f88cee4443distribution_elementwise_grid_stride_kernelImLi2EZZZNS0_9templates4cuda32random_full_64_bits_range_kernelIPNS_17CUDAGeneratorImplEEEvRNS_18TensorIteratorBaseET_ENKUlvE_clEvENKUlvE_clEvEUlP24curandStatePhilox4_32_10E_ZNS1_27distribution_nullary_kernelIhm10ulonglong2S7_SF_ZZZS5_IS7_EvS9_SA_ENKSB_clEvENKSC_clEvEUlmE_EEvS9_T2_RKT3_T4_EUlimE_EEvlNS_15PhiloxCudaStateET1_SJ_)
        /*143c*/ 	.word	0x00000000


	//----- nvinfo : EIATTR_MIN_STACK_SIZE
	.align		4
.L_900:
        /*1440*/ 	.byte	0x04, 0x12
        /*1442*/ 	.short	(.L_902 - .L_901)
	.align		4
.L_901:
        /*1444*/ 	.word	index@(_ZN2at6native60_GLOBAL__N__fdc43544_27_DistributionRandomKernel_cu_f88cee4443distribution_elementwise_grid_stride_kernelIjLi4EZZZNS0_9templates4cuda21random_from_to_kernelIPNS_17CUDAGeneratorImplEEEvRNS_18TensorIteratorBaseEmlT_ENKUlvE_clEvENKUlvE11_clEvEUlP24curandStatePhilox4_32_10E0_ZNS1_27distribution_nullary_kernelImj5uint4S7_SF_ZZZS5_IS7_EvS9_mlSA_ENKSB_clEvENKSC_clEvEUljE_EEvS9_T2_RKT3_T4_EUlijE0_EEvlNS_15PhiloxCudaStateET1_SJ_)
        /*1448*/ 	.word	0x00000000


	//----- nvinfo : EIATTR_MIN_STACK_SIZE
	.align		4
.L_902:
        /*144c*/ 	.byte	0x04, 0x12
        /*144e*/ 	.short	(.L_904 - .L_903)
	.align		4
.L_903:
        /*1450*/ 	.word	index@(_ZN2at6native60_GLOBAL__N__fdc43544_27_DistributionRandomKernel_cu_f88cee4443distribution_elementwise_grid_stride_kernelIjLi4EZZZNS0_9templates4cuda21random_from_to_kernelIPNS_17CUDAGeneratorImplEEEvRNS_18TensorIteratorBaseEmlT_ENKUlvE_clEvENKUlvE11_clEvEUlP24curandStatePhilox4_32_10E0_ZNS1_27distribution_nullary_kernelImj5uint4S7_SF_ZZZS5_IS7_EvS9_mlSA_ENKSB_clEvENKSC_clEvEUljE_EEvS9_T2_RKT3_T4_EUlijE_EEvlNS_15PhiloxCudaStateET1_SJ_)
        /*1454*/ 	.word	0x00000000


	//----- nvinfo : EIATTR_MIN_STACK_SIZE
	.align		4
.L_904:
        /*1458*/ 	.byte	0x04, 0x12
        /*145a*/ 	.short	(.L_906 - .L_905)
	.align		4
.L_905:
        /*145c*/ 	.word	index@(_ZN2at6native60_GLOBAL__N__fdc43544_27_DistributionRandomKernel_cu_f88cee4443distribution_elementwise_grid_stride_kernelImLi2EZZZNS0_9templates4cuda21random_from_to_kernelIPNS_17CUDAGeneratorImplEEEvRNS_18TensorIteratorBaseEmlT_ENKUlvE_clEvENKUlvE11_clEvEUlP24curandStatePhilox4_32_10E_ZNS1_27distribution_nullary_kernelImm10ulonglong2S7_SF_ZZZS5_IS7_EvS9_mlSA_ENKSB_clEvENKSC_clEvEUlmE_EEvS9_T2_RKT3_T4_EUlimE0_EEvlNS_15PhiloxCudaStateET1_SJ_)
        /*1460*/ 	.word	0x00000000


	//----- nvinfo : EIATTR_MIN_STACK_SIZE
	.align		4
.L_906:
        /*1464*/ 	.byte	0x04, 0x12
        /*1466*/ 	.short	(.L_908 - .L_907)
	.align		4
.L_907:
        /*1468*/ 	.word	index@(_ZN2at6native60_GLOBAL__N__fdc43544_27_DistributionRandomKernel_cu_f88cee4443distribution_elementwise_grid_stride_kernelImLi2EZZZNS0_9templates4cuda21random_from_to_kernelIPNS_17CUDAGeneratorImplEEEvRNS_18TensorIteratorBaseEmlT_ENKUlvE_clEvENKUlvE11_clEvEUlP24curandStatePhilox4_32_10E_ZNS1_27distribution_nullary_kernelImm10ulonglong2S7_SF_ZZZS5_IS7_EvS9_mlSA_ENKSB_clEvENKSC_clEvEUlmE_EEvS9_T2_RKT3_T4_EUlimE_EEvlNS_15PhiloxCudaStateET1_SJ_)
        /*146c*/ 	.word	0x00000000


	//----- nvinfo : EIATTR_MIN_STACK_SIZE
	.align		4
.L_908:
        /*1470*/ 	.byte	0x04, 0x12
        /*1472*/ 	.short	(.L_910 - .L_909)
	.align		4
.L_909:
        /*1474*/ 	.word	index@(_ZN2at6native60_GLOBAL__N__fdc43544_27_DistributionRandomKernel_cu_f88cee4443distribution_elementwise_grid_stride_kernelIjLi4EZZZNS0_9templates4cuda21random_from_to_kernelIPNS_17CUDAGeneratorImplEEEvRNS_18TensorIteratorBaseEmlT_ENKUlvE_clEvENKUlvE10_clEvEUlP24curandStatePhilox4_32_10E0_ZNS1_27distribution_nullary_kernelIjj5uint4S7_SF_ZZZS5_IS7_EvS9_mlSA_ENKSB_clEvENKSC_clEvEUljE_EEvS9_T2_RKT3_T4_EUlijE0_EEvlNS_15PhiloxCudaStateET1_SJ_)
        /*1478*/ 	.word	0x00000000


	//----- nvinfo : EIATTR_MIN_STACK_SIZE
	.align		4
.L_910:
        /*147c*/ 	.byte	0x04, 0x12
        /*147e*/ 	.short	(.L_912 - .L_911)
	.align		4
.L_911:
        /*1480*/ 	.word	index@(_ZN2at6native60_GLOBAL__N__fdc43544_27_DistributionRandomKernel_cu_f88cee4443distribution_elementwise_grid_stride_kernelIjLi4EZZZNS0_9templates4cuda21random_from_to_kernelIPNS_17CUDAGeneratorImplEEEvRNS_18TensorIteratorBaseEmlT_ENKUlvE_clEvENKUlvE10_clEvEUlP24curandStatePhilox4_32_10E0_ZNS1_27distribution_nullary_kernelIjj5uint4S7_SF_ZZZS5_IS7_EvS9_mlSA_ENKSB_clEvENKSC_clEvEUljE_EEvS9_T2_RKT3_T4_EUlijE_EEvlNS_15PhiloxCudaStateET1_SJ_)
        /*1484*/ 	.word	0x00000000


	//----- nvinfo : EIATTR_MIN_STACK_SIZE
	.align		4
.L_912:
        /*1488*/ 	.byte	0x04, 0x12
        /*148a*/ 	.short	(.L_914 - .L_913)
	.align		4
.L_913:
        /*148c*/ 	.word	index@(_ZN2at6native60_GLOBAL__N__fdc43544_27_DistributionRandomKernel_cu_f88cee4443distribution_elementwise_grid_stride_kernelImLi2EZZZNS0_9templates4cuda21random_from_to_kernelIPNS_17CUDAGeneratorImplEEEvRNS_18TensorIteratorBaseEmlT_ENKUlvE_clEvENKUlvE10_clEvEUlP24curandStatePhilox4_32_10E_ZNS1_27distribution_nullary_kernelIjm10ulonglong2S7_SF_ZZZS5_IS7_EvS9_mlSA_ENKSB_clEvENKSC_clEvEUlmE_EEvS9_T2_RKT3_T4_EUlimE0_EEvlNS_15PhiloxCudaStateET1_SJ_)
        /*1490*/ 	.word	0x00000000


	//----- nvinfo : EIATTR_MIN_STACK_SIZE
	.align		4
.L_914:
        /*1494*/ 	.byte	0x04, 0x12
        /*1496*/ 	.short	(.L_916 - .L_915)
	.align		4
.L_915:
        /*1498*/ 	.word	index@(_ZN2at6native60_GLOBAL__N__fdc43544_27_DistributionRandomKernel_cu_f88cee4443distribution_elementwise_grid_stride_kernelImLi2EZZZNS0_9templates4cuda21random_from_to_kernelIPNS_17CUDAGeneratorImplEEEvRNS_18TensorIteratorBaseEmlT_ENKUlvE_clEvENKUlvE10_clEvEUlP24curandStatePhilox4_32_10E_ZNS1_27distribution_nullary_kernelIjm10ulonglong2S7_SF_ZZZS5_IS7_EvS9_mlSA_ENKSB_clEvENKSC_clEvEUlmE_EEvS9_T2_RKT3_T4_EUlimE_EEvlNS_15PhiloxCudaStateET1_SJ_)
        /*149c*/ 	.word	0x00000000


	//----- nvinfo : EIATTR_MIN_STACK_SIZE
	.align		4
.L_916:
        /*14a0*/ 	.byte	0x04, 0x12
        /*14a2*/ 	.short	(.L_918 - .L_917)
	.align		4
.L_917:
        /*14a4*/ 	.word	index@(_ZN2at6native60_GLOBAL__N__fdc43544_27_DistributionRandomKernel_cu_f88cee4443distribution_elementwise_grid_stride_kernelIjLi4EZZZNS0_9templates4cuda21random_from_to_kernelIPNS_17CUDAGeneratorImplEEEvRNS_18TensorIteratorBaseEmlT_ENKUlvE_clEvENKUlvE9_clEvEUlP24curandStatePhilox4_32_10E0_ZNS1_27distribution_nullary_kernelItj5uint4S7_SF_ZZZS5_IS7_EvS9_mlSA_ENKSB_clEvENKSC_clEvEUljE_EEvS9_T2_RKT3_T4_EUlijE0_EEvlNS_15PhiloxCudaStateET1_SJ_)
        /*14a8*/ 	.word	0x00000000


	//----- nvinfo : EIATTR_MIN_STACK_SIZE
	.align		4
.L_918:
        /*14ac*/ 	.byte	0x04, 0x12
        /*14ae*/ 	.short	(.L_920 - .L_919)
	.align		4
.L_919:
        /*14b0*/ 	.word	index@(_ZN2at6native60_GLOBAL__N__fdc43544_27_DistributionRandomKernel_cu_f88cee4443distribution_elementwise_grid_stride_kernelIjLi4EZZZNS0_9templates4cuda21random_from_to_kernelIPNS_17CUDAGeneratorImplEEEvRNS_18TensorIteratorBaseEmlT_ENKUlvE_clEvENKUlvE9_clEvEUlP24curandStatePhilox4_32_10E0_ZNS1_27distribution_nullary_kernelItj5uint4S7_SF_ZZZS5_IS7_EvS9_mlSA_ENKSB_clEvENKSC_clEvEUljE_EEvS9_T2_RKT3_T4_EUlijE_EEvlNS_15PhiloxCudaStateET1_SJ_)
        /*14b4*/ 	.word	0x00000000


	//----- nvinfo : EIATTR_MIN_STACK_SIZE
	.align		4
.L_920:
        /*14b8*/ 	.byte	0x04, 0x12
        /*14ba*/ 	.short	(.L_922 - .L_921)
	.align		4
.L_921:
        /*14bc*/ 	.word	index@(_ZN2at6native60_GLOBAL__N__fdc43544_27_DistributionRandomKernel_cu_f88cee4443distribution_elementwise_grid_stride_kernelImLi2EZZZNS0_9templates4cuda21random_from_to_kernelIPNS_17CUDAGeneratorImplEEEvRNS_18TensorIteratorBaseEmlT_ENKUlvE_clEvENKUlvE9_clEvEUlP24curandStatePhilox4_32_10E_ZNS1_27distribution_nullary_kernelItm10ulonglong2S7_SF_ZZZS5_IS7_EvS9_mlSA_ENKSB_clEvENKSC_clEvEUlmE_EEvS9_T2_RKT3_T4_EUlimE0_EEvlNS_15PhiloxCudaStateET1_SJ_)
        /*14c0*/ 	.word	0x00000000


	//----- nvinfo : EIATTR_MIN_STACK_SIZE
	.align		4
.L_922:
        /*14c4*/ 	.byte	0x04, 0x12
        /*14c6*/ 	.short	(.L_924 - .L_923)
	.align		4
.L_923:
        /*14c8*/ 	.word	index@(_ZN2at6native60_GLOBAL__N__fdc43544_27_DistributionRandomKernel_cu_f88cee4443distribution_elementwise_grid_stride_kernelImLi2EZZZNS0_9templates4cuda21random_from_to_kernelIPNS_17CUDAGeneratorImplEEEvRNS_18TensorIteratorBaseEmlT_ENKUlvE_clEvENKUlvE9_clEvEUlP24curandStatePhilox4_32_10E_ZNS1_27distribution_nullary_kernelItm10ulonglong2S7_SF_ZZZS5_IS7_EvS9_mlSA_ENKSB_clEvENKSC_clEvEUlmE_EEvS9_T2_RKT3_T4_EUlimE_EEvlNS_15PhiloxCudaStateET1_SJ_)
        /*14cc*/ 	.word	0x00000000


	//----- nvinfo : EIATTR_MIN_STACK_SIZE
	.align		4
.L_924:
        /*14d0*/ 	.byte	0x04, 0x12
        /*14d2*/ 	.short	(.L_926 - .L_925)
	.align		4
.L_925:
        /*14d4*/ 	.word	index@(_ZN2at6native60_GLOBAL__N__fdc43544_27_DistributionRandomKernel_cu_f88cee4443distribution_elementwise_grid_stride_kernelIjLi4EZZZNS0_9templates4cuda21random_from_to_kernelIPNS_17CUDAGeneratorImplEEEvRNS_18TensorIteratorBaseEmlT_ENKUlvE_clEvENKUlvE8_clEvEUlP24curandStatePhilox4_32_10E0_ZNS1_27distribution_nullary_kernelIN3c108BFloat16Ej5uint4S7_SF_ZZZS5_IS7_EvS9_mlSA_ENKSB_clEvENKSC_clEvEUljE_EEvS9_T2_RKT3_T4_EUlijE0_EEvlNS_15PhiloxCudaStateET1_SL_)
        /*14d8*/ 	.word	0x00000000


	//----- nvinfo : EIATTR_MIN_STACK_SIZE
	.align		4
.L_926:
        /*14dc*/ 	.byte	0x04, 0x12
        /*14de*/ 	.short	(.L_928 - .L_927)
	.align		4
.L_927:
        /*14e0*/ 	.word	index@(_ZN2at6native60_GLOBAL__N__fdc43544_27_DistributionRandomKernel_cu_f88cee4443distribution_elementwise_grid_stride_kernelIjLi4EZZZNS0_9templates4cuda21random_from_to_kernelIPNS_17CUDAGeneratorImplEEEvRNS_18TensorIteratorBaseEmlT_ENKUlvE_clEvENKUlvE8_clEvEUlP24curandStatePhilox4_32_10E0_ZNS1_27distribution_nullary_kernelIN3c108BFloat16Ej5uint4S7_SF_ZZZS5_IS7_EvS9_mlSA_ENKSB_clEvENKSC_clEvEUljE_EEvS9_T2_RKT3_T4_EUlijE_EEvlNS_15PhiloxCudaStateET1_SL_)
        /*14e4*/ 	.word	0x00000000


	//----- nvinfo : EIATTR_MIN_STACK_SIZE
	.align		4
.L_928:
        /*14e8*/ 	.byte	0x04, 0x12
        /*14ea*/ 	.short	(.L_930 - .L_929)
	.align		4
.L_929:
        /*14ec*/ 	.word	index@(_ZN2at6native60_GLOBAL__N__fdc43544_27_DistributionRandomKernel_cu_f88cee4443distribution_elementwise_grid_stride_kernelImLi2EZZZNS0_9templates4cuda21random_from_to_kernelIPNS_17CUDAGeneratorImplEEEvRNS_18TensorIteratorBaseEmlT_ENKUlvE_clEvENKUlvE8_clEvEUlP24curandStatePhilox4_32_10E_ZNS1_27distribution_nullary_kernelIN3c108BFloat16Em10ulonglong2S7_SF_ZZZS5_IS7_EvS9_mlSA_ENKSB_clEvENKSC_clEvEUlmE_EEvS9_T2_RKT3_T4_EUlimE0_EEvlNS_15PhiloxCudaStateET1_SL_)
        /*14f0*/ 	.word	0x00000000


	//----- nvinfo : EIATTR_MIN_STACK_SIZE
	.align		4
.L_930:
        /*14f4*/ 	.byte	0x04, 0x12
        /*14f6*/ 	.short	(.L_932 - .L_931)
	.align		4
.L_931:
        /*14f8*/ 	.word	index@(_ZN2at6native60_GLOBAL__N__fdc43544_27_DistributionRandomKernel_cu_f88cee4443distribution_elementwise_grid_stride_kernelImLi2EZZZNS0_9templates4cuda21random_from_to_kernelIPNS_17CUDAGeneratorImplEEEvRNS_18TensorIteratorBaseEmlT_ENKUlvE_clEvENKUlvE8_clEvEUlP24curandStatePhilox4_32_10E_ZNS1_27distribution_nullary_kernelIN3c108BFloat16Em10ulonglong2S7_SF_ZZZS5_IS7_EvS9_mlSA_ENKSB_clEvENKSC_clEvEUlmE_EEvS9_T2_RKT3_T4_EUlimE_EEvlNS_15PhiloxCudaStateET1_SL_)
        /*14fc*/ 	.word	0x00000000


	//----- nvinfo : EIATTR_MIN_STACK_SIZE
	.align		4
.L_932:
        /*1500*/ 	.byte	0x04, 0x12
        /*1502*/ 	.short	(.L_934 - .L_933)
	.align		4
.L_933:
        /*1504*/ 	.word	index@(_ZN2at6native60_GLOBAL__N__fdc43544_27_DistributionRandomKernel_cu_f88cee4443distribution_elementwise_grid_stride_kernelIjLi4EZZZNS0_9templates4cuda21random_from_to_kernelIPNS_17CUDAGeneratorImplEEEvRNS_18TensorIteratorBaseEmlT_ENKUlvE_clEvENKUlvE7_clEvEUlP24curandStatePhilox4_32_10E0_ZNS1_27distribution_nullary_kernelIN3c104HalfEj5uint4S7_SF_ZZZS5_IS7_EvS9_mlSA_ENKSB_clEvENKSC_clEvEUljE_EEvS9_T2_RKT3_T4_EUlijE0_EEvlNS_15PhiloxCudaStateET1_SL_)
        /*1508*/ 	.word	0x00000000


	//----- nvinfo : EIATTR_MIN_STACK_SIZE
	.align		4
.L_934:
        /*150c*/ 	.byte	0x04, 0x12
        /*150e*/ 	.short	(.L_936 - .L_935)
	.align		4
.L_935:
        /*1510*/ 	.word	index@(_ZN2at6native60_GLOBAL__N__fdc43544_27_DistributionRandomKernel_cu_f88cee4443distribution_elementwise_grid_stride_kernelIjLi4EZZZNS0_9templates4cuda21random_from_to_kernelIPNS_17CUDAGeneratorImplEEEvRNS_18TensorIteratorBaseEmlT_ENKUlvE_clEvENKUlvE7_clEvEUlP24curandStatePhilox4_32_10E0_ZNS1_27distribution_nullary_kernelIN3c104HalfEj5uint4S7_SF_ZZZS5_IS7_EvS9_mlSA_ENKSB_clEvENKSC_clEvEUljE_EEvS9_T2_RKT3_T4_EUlijE_EEvlNS_15PhiloxCudaStateET1_SL_)
        /*1514*/ 	.word	0x00000000


	//----- nvinfo : EIATTR_MIN_STACK_SIZE
	.align		4
.L_936:
        /*1518*/ 	.byte	0x04, 0x12
        /*151a*/ 	.short	(.L_938 - .L_937)
	.align		4
.L_937:
        /*151c*/ 	.word	index@(_ZN2at6native60_GLOBAL__N__fdc43544_27_DistributionRandomKernel_cu_f88cee4443distribution_elementwise_grid_stride_kernelImLi2EZZZNS0_9templates4cuda21random_from_to_kernelIPNS_17CUDAGeneratorImplEEEvRNS_18TensorIteratorBaseEmlT_ENKUlvE_clEvENKUlvE7_clEvEUlP24curandStatePhilox4_32_10E_ZNS1_27distribution_nullary_kernelIN3c104HalfEm10ulonglong2S7_SF_ZZZS5_IS7_EvS9_mlSA_ENKSB_clEvENKSC_clEvEUlmE_EEvS9_T2_RKT3_T4_EUlimE0_EEvlNS_15PhiloxCudaStateET1_SL_)
        /*1520*/ 	.word	0x00000000


	//----- nvinfo : EIATTR_MIN_STACK_SIZE
	.align		4
.L_938:
        /*1524*/ 	.byte	0x04, 0x12
        /*1526*/ 	.short	(.L_940 - .L_939)
	.align		4
.L_939:
        /*1528*/ 	.word	index@(_ZN2at6native60_GLOBAL__N__fdc43544_27_DistributionRandomKernel_cu_f88cee4443distribution_elementwise_grid_stride_kernelImLi2EZZZNS0_9templates4cuda21random_from_to_kernelIPNS_17CUDAGeneratorImplEEEvRNS_18TensorIteratorBaseEmlT_ENKUlvE_clEvENKUlvE7_clEvEUlP24curandStatePhilox4_32_10E_ZNS1_27distribution_nullary_kernelIN3c104HalfEm10ulonglong2S7_SF_ZZZS5_IS7_EvS9_mlSA_ENKSB_clEvENKSC_clEvEUlmE_EEvS9_T2_RKT3_T4_EUlimE_EEvlNS_15PhiloxCudaStateET1_SL_)
        /*152c*/ 	.word	0x00000000


	//----- nvinfo : EIATTR_MIN_STACK_SIZE
	.align		4
.L_940:
        /*1530*/ 	.byte	0x04, 0x12
        /*1532*/ 	.short	(.L_942 - .L_941)
	.align		4
.L_941:
        /*1534*/ 	.word	index@(_ZN2at6native60_GLOBAL__N__fdc43544_27_DistributionRandomKernel_cu_f88cee4443distribution_elementwise_grid_stride_kernelIjLi4EZZZNS0_9templates4cuda21random_from_to_kernelIPNS_17CUDAGeneratorImplEEEvRNS_18TensorIteratorBaseEmlT_ENKUlvE_clEvENKUlvE6_clEvEUlP24curandStatePhilox4_32_10E0_ZNS1_27distribution_nullary_kernelIbj5uint4S7_SF_ZZZS5_IS7_EvS9_mlSA_ENKSB_clEvENKSC_clEvEUljE_EEvS9_T2_RKT3_T4_EUlijE0_EEvlNS_15PhiloxCudaStateET1_SJ_)
        /*1538*/ 	.word	0x00000000


	//----- nvinfo : EIATTR_MIN_STACK_SIZE
	.align		4
.L_942:
        /*153c*/ 	.byte	0x04, 0x12
        /*153e*/ 	.short	(.L_944 - .L_943)
	.align		4
.L_943:
        /*1540*/ 	.word	index@(_ZN2at6native60_GLOBAL__N__fdc43544_27_DistributionRandomKernel_cu_f88cee4443distribution_elementwise_grid_stride_kernelIjLi4EZZZNS0_9templates4cuda21random_from_to_kernelIPNS_17CUDAGeneratorImplEEEvRNS_18TensorIteratorBaseEmlT_ENKUlvE_clEvENKUlvE6_clEvEUlP24curandStatePhilox4_32_10E0_ZNS1_27distribution_nullary_kernelIbj5uint4S7_SF_ZZZS5_IS7_EvS9_mlSA_ENKSB_clEvENKSC_clEvEUljE_EEvS9_T2_RKT3_T4_EUlijE_EEvlNS_15PhiloxCudaStateET1_SJ_)
        /*1544*/ 	.word	0x00000000


	//----- nvinfo : EIATTR_MIN_STACK_SIZE
	.align		4
.L_944:
        /*1548*/ 	.byte	0x04, 0x12
        /*154a*/ 	.short	(.L_946 - .L_945)
	.align		4
.L_945:
        /*154c*/ 	.word	index@(_ZN2at6native60_GLOBAL__N__fdc43544_27_DistributionRandomKernel_cu_f88cee4443distribution_elementwise_grid_stride_kernelImLi2EZZZNS0_9templates4cuda21random_from_to_kernelIPNS_17CUDAGeneratorImplEEEvRNS_18TensorIteratorBaseEmlT_ENKUlvE_clEvENKUlvE6_clEvEUlP24curandStatePhilox4_32_10E_ZNS1_27distribution_nullary_kernelIbm10ulonglong2S7_SF_ZZZS5_IS7_EvS9_mlSA_ENKSB_clEvENKSC_clEvEUlmE_EEvS9_T2_RKT3_T4_EUlimE0_EEvlNS_15PhiloxCudaStateET1_SJ_)
        /*1550*/ 	.word	0x00000000


	//----- nvinfo : EIATTR_MIN_STACK_SIZE
	.align		4
.L_946:
        /*1554*/ 	.byte	0x04, 0x12
        /*1556*/ 	.short	(.L_948 - .L_947)
	.align		4
.L_947:
        /*1558*/ 	.word	index@(_ZN2at6native60_GLOBAL__N__fdc43544_27_DistributionRandomKernel_cu_f88cee4443distribution_elementwise_grid_stride_kernelImLi2EZZZNS0_9templates4cuda21random_from_to_kernelIPNS_17CUDAGeneratorImplEEEvRNS_18TensorIteratorBaseEmlT_ENKUlvE_clEvENKUlvE6_clEvEUlP24curandStatePhilox4_32_10E_ZNS1_27distribution_nullary_kernelIbm10ulonglong2S7_SF_ZZZS5_IS7_EvS9_mlSA_ENKSB_clEvENKSC_clEvEUlmE_EEvS9_T2_RKT3_T4_EUlimE_EEvlNS_15PhiloxCudaStateET1_SJ_)
        /*155c*/ 	.word	0x00000000


	//----- nvinfo : EIATTR_MIN_STACK_SIZE
	.align		4
.L_948:
        /*1560*/ 	.byte	0x04, 0x12
        /*1562*/ 	.short	(.L_950 - .L_949)
	.align		4
.L_949:
        /*1564*/ 	.word	index@(_ZN2at6native60_GLOBAL__N__fdc43544_27_DistributionRandomKernel_cu_f88cee4443distribution_elementwise_grid_stride_kernelIjLi4EZZZNS0_9templates4cuda21random_from_to_kernelIPNS_17CUDAGeneratorImplEEEvRNS_18TensorIteratorBaseEmlT_ENKUlvE_clEvENKUlvE5_clEvEUlP24curandStatePhilox4_32_10E0_ZNS1_27distribution_nullary_kernelIfj5uint4S7_SF_ZZZS5_IS7_EvS9_mlSA_ENKSB_clEvENKSC_clEvEUljE_EEvS9_T2_RKT3_T4_EUlijE0_EEvlNS_15PhiloxCudaStateET1_SJ_)
        /*1568*/ 	.word	0x00000000


	//----- nvinfo : EIATTR_MIN_STACK_SIZE
	.align		4
.L_950:
        /*156c*/ 	.byte	0x04, 0x12
        /*156e*/ 	.short	(.L_952 - .L_951)
	.align		4
.L_951:
        /*1570*/ 	.word	index@(_ZN2at6native60_GLOBAL__N__fdc43544_27_DistributionRandomKernel_cu_f88cee4443distribution_elementwise_grid_stride_kernelIjLi4EZZZNS0_9templates4cuda21random_from_to_kernelIPNS_17CUDAGeneratorImplEEEvRNS_18TensorIteratorBaseEmlT_ENKUlvE_clEvENKUlvE5_clEvEUlP24curandStatePhilox4_32_10E0_ZNS1_27distribution_nullary_kernelIfj5uint4S7_SF_ZZZS5_IS7_EvS9_mlSA_ENKSB_clEvENKSC_clEvEUljE_EEvS9_T2_RKT3_T4_EUlijE_EEvlNS_15PhiloxCudaStateET1_SJ_)
        /*1574*/ 	.word	0x00000000


	//----- nvinfo : EIATTR_MIN_STACK_SIZE
	.align		4
.L_952:
        /*1578*/ 	.byte	0x04, 0x12
        /*157a*/ 	.short	(.L_954 - .L_953)
	.align		4
.L_953:
        /*157c*/ 	.word	index@(_ZN2at6native60_GLOBAL__N__fdc43544_27_DistributionRandomKernel_cu_f88cee4443distribution_elementwise_grid_stride_kernelImLi2EZZZNS0_9templates4cuda21random_from_to_kernelIPNS_17CUDAGeneratorImplEEEvRNS_18TensorIteratorBaseEmlT_ENKUlvE_clEvENKUlvE5_clEvEUlP24curandStatePhilox4_32_10E_ZNS1_27distribution_nullary_kernelIfm10ulonglong2S7_SF_ZZZS5_IS7_EvS9_mlSA_ENKSB_clEvENKSC_clEvEUlmE_EEvS9_T2_RKT3_T4_EUlimE0_EEvlNS_15PhiloxCudaStateET1_SJ_)
        /*1580*/ 	.word	0x00000000


	//----- nvinfo : EIATTR_MIN_STACK_SIZE
	.align		4
.L_954:
        /*1584*/ 	.byte	0x04, 0x12
        /*1586*/ 	.short	(.L_956 - .L_955)
	.align		4
.L_955:
        /*1588*/ 	.word	index@(_ZN2at6native60_GLOBAL__N__fdc43544_27_DistributionRandomKernel_cu_f88cee4443distribution_elementwise_grid_stride_kernelImLi2EZZZNS0_9templates4cuda21random_from_to_kernelIPNS_17CUDAGeneratorImplEEEvRNS_18TensorIteratorBaseEmlT_ENKUlvE_clEvENKUlvE5_clEvEUlP24curandStatePhilox4_32_10E_ZNS1_27distribution_nullary_kernelIfm10ulonglong2S7_SF_ZZZS5_IS7_EvS9_mlSA_ENKSB_clEvENKSC_clEvEUlmE_EEvS9_T2_RKT3_T4_EUlimE_EEvlNS_15PhiloxCudaStateET1_SJ_)
        /*158c*/ 	.word	0x00000000


	//----- nvinfo : EIATTR_MIN_STACK_SIZE
	.align		4
.L_956:
        /*1590*/ 	.byte	0x04, 0x12
        /*1592*/ 	.short	(.L_958 - .L_957)
	.align		4
.L_957:
        /*1594*/ 	.word	index@(_ZN2at6native60_GLOBAL__N__fdc43544_27_DistributionRandomKernel_cu_f88cee4443distribution_elementwise_grid_stride_kernelIjLi4EZZZNS0_9templates4cuda21random_from_to_kernelIPNS_17CUDAGeneratorImplEEEvRNS_18TensorIteratorBaseEmlT_ENKUlvE_clEvENKUlvE4_clEvEUlP24curandStatePhilox4_32_10E0_ZNS1_27distribution_nullary_kernelIdj5uint4S7_SF_ZZZS5_IS7_EvS9_mlSA_ENKSB_clEvENKSC_clEvEUljE_EEvS9_T2_RKT3_T4_EUlijE0_EEvlNS_15PhiloxCudaStateET1_SJ_)
        /*1598*/ 	.word	0x00000000


	//----- nvinfo : EIATTR_MIN_STACK_SIZE
	.align		4
.L_958:
        /*159c*/ 	.byte	0x04, 0x12
        /*159e*/ 	.short	(.L_960 - .L_959)
	.align		4
.L_959:
        /*15a0*/ 	.word	index@(_ZN2at6native60_GLOBAL__N__fdc43544_27_DistributionRandomKernel_cu_f88cee4443distribution_elementwise_grid_stride_kernelIjLi4EZZZNS0_9templates4cuda21random_from_to_kernelIPNS_17CUDAGeneratorImplEEEvRNS_18TensorIteratorBaseEmlT_ENKUlvE_clEvENKUlvE4_clEvEUlP24curandStatePhilox4_32_10E0_ZNS1_27distribution_nullary_kernelIdj5uint4S7_SF_ZZZS5_IS7_EvS9_mlSA_ENKSB_clEvENKSC_clEvEUljE_EEvS9_T2_RKT3_T4_EUlijE_EEvlNS_15PhiloxCudaStateET1_SJ_)
        /*15a4*/ 	.word	0x00000000


	//----- nvinfo : EIATTR_MIN_STACK_SIZE
	.align		4
.L_960:
        /*15a8*/ 	.byte	0x04, 0x12
        /*15aa*/ 	.short	(.L_962 - .L_961)
	.align		4
.L_961:
        /*15ac*/ 	.word	index@(_ZN2at6native60_GLOBAL__N__fdc43544_27_DistributionRandomKernel_cu_f88cee4443distribution_elementwise_grid_stride_kernelImLi2EZZZNS0_9templates4cuda21random_from_to_kernelIPNS_17CUDAGeneratorImplEEEvRNS_18TensorIteratorBaseEmlT_ENKUlvE_clEvENKUlvE4_clEvEUlP24curandStatePhilox4_32_10E_ZNS1_27distribution_nullary_kernelIdm10ulonglong2S7_SF_ZZZS5_IS7_EvS9_mlSA_ENKSB_clEvENKSC_clEvEUlmE_EEvS9_T2_RKT3_T4_EUlimE0_EEvlNS_15PhiloxCudaStateET1_SJ_)
        /*15b0*/ 	.word	0x00000000


	//----- nvinfo : EIATTR_MIN_STACK_SIZE
	.align		4
.L_962:
        /*15b4*/ 	.byte	0x04, 0x12
        /*15b6*/ 	.short	(.L_964 - .L_963)
	.align		4
.L_963:
        /*15b8*/ 	.word	index@(_ZN2at6native60_GLOBAL__N__fdc43544_27_DistributionRandomKernel_cu_f88cee4443distribution_elementwise_grid_stride_kernelImLi2EZZZNS0_9templates4cuda21random_from_to_kernelIPNS_17CUDAGeneratorImplEEEvRNS_18TensorIteratorBaseEmlT_ENKUlvE_clEvENKUlvE4_clEvEUlP24curandStatePhilox4_32_10E_ZNS1_27distribution_nullary_kernelIdm10ulonglong2S7_SF_ZZZS5_IS7_EvS9_mlSA_ENKSB_clEvENKSC_clEvEUlmE_EEvS9_T2_RKT3_T4_EUlimE_EEvlNS_15PhiloxCudaStateET1_SJ_)
        /*15bc*/ 	.word	0x00000000


	//----- nvinfo : EIATTR_MIN_STACK_SIZE
	.align		4
.L_964:
        /*15c0*/ 	.byte	0x04, 0x12
        /*15c2*/ 	.short	(.L_966 - .L_965)
	.align		4
.L_965:
        /*15c4*/ 	.word	index@(_ZN2at6native60_GLOBAL__N__fdc43544_27_DistributionRandomKernel_cu_f88cee4443distribution_elementwise_grid_stride_kernelIjLi4EZZZNS0_9templates4cuda21random_from_to_kernelIPNS_17CUDAGeneratorImplEEEvRNS_18TensorIteratorBaseEmlT_ENKUlvE_clEvENKUlvE3_clEvEUlP24curandStatePhilox4_32_10E0_ZNS1_27distribution_nullary_kernelIsj5uint4S7_SF_ZZZS5_IS7_EvS9_mlSA_ENKSB_clEvENKSC_clEvEUljE_EEvS9_T2_RKT3_T4_EUlijE0_EEvlNS_15PhiloxCudaStateET1_SJ_)
        /*15c8*/ 	.word	0x00000000


	//----- nvinfo : EIATTR_MIN_STACK_SIZE
	.align		4
.L_966:
        /*15cc*/ 	.byte	0x04, 0x12
        /*15ce*/ 	.short	(.L_968 - .L_967)
	.align		4
.L_967:
        /*15d0*/ 	.word	index@(_ZN2at6native60_GLOBAL__N__fdc43544_27_DistributionRandomKernel_cu_f88cee4443distribution_elementwise_grid_stride_kernelIjLi4EZZZNS0_9templates4cuda21random_from_to_kernelIPNS_17CUDAGeneratorImplEEEvRNS_18TensorIteratorBaseEmlT_ENKUlvE_clEvENKUlvE3_clEvEUlP24curandStatePhilox4_32_10E0_ZNS1_27distribution_nullary_kernelIsj5uint4S7_SF_ZZZS5_IS7_EvS9_mlSA_ENKSB_clEvENKSC_clEvEUljE_EEvS9_T2_RKT3_T4_EUlijE_EEvlNS_15PhiloxCudaStateET1_SJ_)
        /*15d4*/ 	.word	0x00000000


	//----- nvinfo : EIATTR_MIN_STACK_SIZE
	.align		4
.L_968:
        /*15d8*/ 	.byte	0x04, 0x12
        /*15da*/ 	.short	(.L_970 - .L_969)
	.align		4
.L_969:
        /*15dc*/ 	.word	index@(_ZN2at6native60_GLOBAL__N__fdc43544_27_DistributionRandomKernel_cu_f88cee4443distribution_elementwise_grid_stride_kernelImLi2EZZZNS0_9templates4cuda21random_from_to_kernelIPNS_17CUDAGeneratorImplEEEvRNS_18TensorIteratorBaseEmlT_ENKUlvE_clEvENKUlvE3_clEvEUlP24curandStatePhilox4_32_10E_ZNS1_27distribution_nullary_kernelIsm10ulonglong2S7_SF_ZZZS5_IS7_EvS9_mlSA_ENKSB_clEvENKSC_clEvEUlmE_EEvS9_T2_RKT3_T4_EUlimE0_EEvlNS_15PhiloxCudaStateET1_SJ_)
        /*15e0*/ 	.word	0x00000000


	//----- nvinfo : EIATTR_MIN_STACK_SIZE
	.align		4
.L_970:
        /*15e4*/ 	.byte	0x04, 0x12
        /*15e6*/ 	.short	(.L_972 - .L_971)
	.align		4
.L_971:
        /*15e8*/ 	.word	index@(_ZN2at6native60_GLOBAL__N__fdc43544_27_DistributionRandomKernel_cu_f88cee4443distribution_elementwise_grid_stride_kernelImLi2EZZZNS0_9templates4cuda21random_from_to_kernelIPNS_17CUDAGeneratorImplEEEvRNS_18TensorIteratorBaseEmlT_ENKUlvE_clEvENKUlvE3_clEvEUlP24curandStatePhilox4_32_10E_ZNS1_27distribution_nullary_kernelIsm10ulonglong2S7_SF_ZZZS5_IS7_EvS9_mlSA_ENKSB_clEvENKSC_clEvEUlmE_EEvS9_T2_RKT3_T4_EUlimE_EEvlNS_15PhiloxCudaStateET1_SJ_)
        /*15ec*/ 	.word	0x00000000


	//----- nvinfo : EIATTR_MIN_STACK_SIZE
	.align		4
.L_972:
        /*15f0*/ 	.byte	0x04, 0x12
        /*15f2*/ 	.short	(.L_974 - .L_973)
	.align		4
.L_973:
        /*15f4*/ 	.word	index@(_ZN2at6native60_GLOBAL__N__fdc43544_27_DistributionRandomKernel_cu_f88cee4443distribution_elementwise_grid_stride_kernelIjLi4EZZZNS0_9templates4cuda21random_from_to_kernelIPNS_17CUDAGeneratorImplEEEvRNS_18TensorIteratorBaseEmlT_ENKUlvE_clEvENKUlvE2_clEvEUlP24curandStatePhilox4_32_10E0_ZNS1_27distribution_nullary_kernelIlj5uint4S7_SF_ZZZS5_IS7_EvS9_mlSA_ENKSB_clEvENKSC_clEvEUljE_EEvS9_T2_RKT3_T4_EUlijE0_EEvlNS_15PhiloxCudaStateET1_SJ_)
        /*15f8*/ 	.word	0x00000000


	//----- nvinfo : EIATTR_MIN_STACK_SIZE
	.align		4
.L_974:
        /*15fc*/ 	.byte	0x04, 0x12
        /*15fe*/ 	.short	(.L_976 - .L_975)
	.align		4
.L_975:
        /*1600*/ 	.word	index@(_ZN2at6native60_GLOBAL__N__fdc43544_27_DistributionRandomKernel_cu_f88cee4443distribution_elementwise_grid_stride_kernelIjLi4EZZZNS0_9templates4cuda21random_from_to_kernelIPNS_17CUDAGeneratorImplEEEvRNS_18TensorIteratorBaseEmlT_ENKUlvE_clEvENKUlvE2_clEvEUlP24curandStatePhilox4_32_10E0_ZNS1_27distribution_nullary_kernelIlj5uint4S7_SF_ZZZS5_IS7_EvS9_mlSA_ENKSB_clEvENKSC_clEvEUljE_EEvS9_T2_RKT3_T4_EUlijE_EEvlNS_15PhiloxCudaStateET1_SJ_)
        /*1604*/ 	.word	0x00000000


	//----- nvinfo : EIATTR_MIN_STACK_SIZE
	.align		4
.L_976:
        /*1608*/ 	.byte	0x04, 0x12
        /*160a*/ 	.short	(.L_978 - .L_977)
	.align		4
.L_977:
        /*160c*/ 	.word	index@(_ZN2at6native60_GLOBAL__N__fdc43544_27_DistributionRandomKernel_cu_f88cee4443distribution_elementwise_grid_stride_kernelImLi2EZZZNS0_9templates4cuda21random_from_to_kernelIPNS_17CUDAGeneratorImplEEEvRNS_18TensorIteratorBaseEmlT_ENKUlvE_clEvENKUlvE2_clEvEUlP24curandStatePhilox4_32_10E_ZNS1_27distribution_nullary_kernelIlm10ulonglong2S7_SF_ZZZS5_IS7_EvS9_mlSA_ENKSB_clEvENKSC_clEvEUlmE_EEvS9_T2_RKT3_T4_EUlimE0_EEvlNS_15PhiloxCudaStateET1_SJ_)
        /*1610*/ 	.word	0x00000000


	//----- nvinfo : EIATTR_MIN_STACK_SIZE
	.align		4
.L_978:
        /*1614*/ 	.byte	0x04, 0x12
        /*1616*/ 	.short	(.L_980 - .L_979)
	.align		4
.L_979:
        /*1618*/ 	.word	index@(_ZN2at6native60_GLOBAL__N__fdc43544_27_DistributionRandomKernel_cu_f88cee4443distribution_elementwise_grid_stride_kernelImLi2EZZZNS0_9templates4cuda21random_from_to_kernelIPNS_17CUDAGeneratorImplEEEvRNS_18TensorIteratorBaseEmlT_ENKUlvE_clEvENKUlvE2_clEvEUlP24curandStatePhilox4_32_10E_ZNS1_27distribution_nullary_kernelIlm10ulonglong2S7_SF_ZZZS5_IS7_EvS9_mlSA_ENKSB_clEvENKSC_clEvEUlmE_EEvS9_T2_RKT3_T4_EUlimE_EEvlNS_15PhiloxCudaStateET1_SJ_)
        /*161c*/ 	.word	0x00000000


	//----- nvinfo : EIATTR_MIN_STACK_SIZE
	.align		4
.L_980:
        /*1620*/ 	.byte	0x04, 0x12
        /*1622*/ 	.short	(.L_982 - .L_981)
	.align		4
.L_981:
        /*1624*/ 	.word	index@(_ZN2at6native60_GLOBAL__N__fdc43544_27_DistributionRandomKernel_cu_f88cee4443distribution_elementwise_grid_stride_kernelIjLi4EZZZNS0_9templates4cuda21random_from_to_kernelIPNS_17CUDAGeneratorImplEEEvRNS_18TensorIteratorBaseEmlT_ENKUlvE_clEvENKUlvE1_clEvEUlP24curandStatePhilox4_32_10E0_ZNS1_27distribution_nullary_kernelIij5uint4S7_SF_ZZZS5_IS7_EvS9_mlSA_ENKSB_clEvENKSC_clEvEUljE_EEvS9_T2_RKT3_T4_EUlijE0_EEvlNS_15PhiloxCudaStateET1_SJ_)
        /*1628*/ 	.word	0x00000000


	//----- nvinfo : EIATTR_MIN_STACK_SIZE
	.align		4
.L_982:
        /*162c*/ 	.byte	0x04, 0x12
        /*162e*/ 	.short	(.L_984 - .L_983)
	.align		4
.L_983:
        /*1630*/ 	.word	index@(_ZN2at6native60_GLOBAL__N__fdc43544_27_DistributionRandomKernel_cu_f88cee4443distribution_elementwise_grid_stride_kernelIjLi4EZZZNS0_9templates4cuda21random_from_to_kernelIPNS_17CUDAGeneratorImplEEEvRNS_18TensorIteratorBaseEmlT_ENKUlvE_clEvENKUlvE1_clEvEUlP24curandStatePhilox4_32_10E0_ZNS1_27distribution_nullary_kernelIij5uint4S7_SF_ZZZS5_IS7_EvS9_mlSA_ENKSB_clEvENKSC_clEvEUljE_EEvS9_T2_RKT3_T4_EUlijE_EEvlNS_15PhiloxCudaStateET1_SJ_)
        /*1634*/ 	.word	0x00000000


	//----- nvinfo : EIATTR_MIN_STACK_SIZE
	.align		4
.L_984:
        /*1638*/ 	.byte	0x04, 0x12
        /*163a*/ 	.short	(.L_986 - .L_985)
	.align		4
.L_985:
        /*163c*/ 	.word	index@(_ZN2at6native60_GLOBAL__N__fdc43544_27_DistributionRandomKernel_cu_f88cee4443distribution_elementwise_grid_stride_kernelImLi2EZZZNS0_9templates4cuda21random_from_to_kernelIPNS_17CUDAGeneratorImplEEEvRNS_18TensorIteratorBaseEmlT_ENKUlvE_clEvENKUlvE1_clEvEUlP24curandStatePhilox4_32_10E_ZNS1_27distribution_nullary_kernelIim10ulonglong2S7_SF_ZZZS5_IS7_EvS9_mlSA_ENKSB_clEvENKSC_clEvEUlmE_EEvS9_T2_RKT3_T4_EUlimE0_EEvlNS_15PhiloxCudaStateET1_SJ_)
        /*1640*/ 	.word	0x00000000


	//----- nvinfo : EIATTR_MIN_STACK_SIZE
	.align		4
.L_986:
        /*1644*/ 	.byte	0x04, 0x12
        /*1646*/ 	.short	(.L_988 - .L_987)
	.align		4
.L_987:
        /*1648*/ 	.word	index@(_ZN2at6native60_GLOBAL__N__fdc43544_27_DistributionRandomKernel_cu_f88cee4443distribution_elementwise_grid_stride_kernelImLi2EZZZNS0_9templates4cuda21random_from_to_kernelIPNS_17CUDAGeneratorImplEEEvRNS_18TensorIteratorBaseEmlT_ENKUlvE_clEvENKUlvE1_clEvEUlP24curandStatePhilox4_32_10E_ZNS1_27distribution_nullary_kernelIim10ulonglong2S7_SF_ZZZS5_IS7_EvS9_mlSA_ENKSB_clEvENKSC_clEvEUlmE_EEvS9_T2_RKT3_T4_EUlimE_EEvlNS_15PhiloxCudaStateET1_SJ_)
        /*164c*/ 	.word	0x00000000


	//----- nvinfo : EIATTR_MIN_STACK_SIZE
	.align		4
.L_988:
        /*1650*/ 	.byte	0x04, 0x12
        /*1652*/ 	.short	(.L_990 - .L_989)
	.align		4
.L_989:
        /*1654*/ 	.word	index@(_ZN2at6native60_GLOBAL__N__fdc43544_27_DistributionRandomKernel_cu_f88cee4443distribution_elementwise_grid_stride_kernelIjLi4EZZZNS0_9templates4cuda21random_from_to_kernelIPNS_17CUDAGeneratorImplEEEvRNS_18TensorIteratorBaseEmlT_ENKUlvE_clEvENKUlvE0_clEvEUlP24curandStatePhilox4_32_10E0_ZNS1_27distribution_nullary_kernelIaj5uint4S7_SF_ZZZS5_IS7_EvS9_mlSA_ENKSB_clEvENKSC_clEvEUljE_EEvS9_T2_RKT3_T4_EUlijE0_EEvlNS_15PhiloxCudaStateET1_SJ_)
        /*1658*/ 	.word	0x00000000


	//----- nvinfo : EIATTR_MIN_STACK_SIZE
	.align		4
.L_990:
        /*165c*/ 	.byte	0x04, 0x12
        /*165e*/ 	.short	(.L_992 - .L_991)
	.align		4
.L_991:
        /*1660*/ 	.word	index@(_ZN2at6native60_GLOBAL__N__fdc43544_27_DistributionRandomKernel_cu_f88cee4443distribution_elementwise_grid_stride_kernelIjLi4EZZZNS0_9templates4cuda21random_from_to_kernelIPNS_17CUDAGeneratorImplEEEvRNS_18TensorIteratorBaseEmlT_ENKUlvE_clEvENKUlvE0_clEvEUlP24curandStatePhilox4_32_10E0_ZNS1_27distribution_nullary_kernelIaj5uint4S7_SF_ZZZS5_IS7_EvS9_mlSA_ENKSB_clEvENKSC_clEvEUljE_EEvS9_T2_RKT3_T4_EUlijE_EEvlNS_15PhiloxCudaStateET1_SJ_)
        /*1664*/ 	.word	0x00000000


	//----- nvinfo : EIATTR_MIN_STACK_SIZE
	.align		4
.L_992:
        /*1668*/ 	.byte	0x04, 0x12
        /*166a*/ 	.short	(.L_994 - .L_993)
	.align		4
.L_993:
        /*166c*/ 	.word	index@(_ZN2at6native60_GLOBAL__N__fdc43544_27_DistributionRandomKernel_cu_f88cee4443distribution_elementwise_grid_stride_kernelImLi2EZZZNS0_9templates4cuda21random_from_to_kernelIPNS_17CUDAGeneratorImplEEEvRNS_18TensorIteratorBaseEmlT_ENKUlvE_clEvENKUlvE0_clEvEUlP24curandStatePhilox4_32_10E_ZNS1_27distribution_nullary_kernelIam10ulonglong2S7_SF_ZZZS5_IS7_EvS9_mlSA_ENKSB_clEvENKSC_clEvEUlmE_EEvS9_T2_RKT3_T4_EUlimE0_EEvlNS_15PhiloxCudaStateET1_SJ_)
        /*1670*/ 	.word	0x00000000


	//----- nvinfo : EIATTR_MIN_STACK_SIZE
	.align		4
.L_994:
        /*1674*/ 	.byte	0x04, 0x12
        /*1676*/ 	.short	(.L_996 - .L_995)
	.align		4
.L_995:
        /*1678*/ 	.word	index@(_ZN2at6native60_GLOBAL__N__fdc43544_27_DistributionRandomKernel_cu_f88cee4443distribution_elementwise_grid_stride_kernelImLi2EZZZNS0_9templates4cuda21random_from_to_kernelIPNS_17CUDAGeneratorImplEEEvRNS_18TensorIteratorBaseEmlT_ENKUlvE_clEvENKUlvE0_clEvEUlP24curandStatePhilox4_32_10E_ZNS1_27distribution_nullary_kernelIam10ulonglong2S7_SF_ZZZS5_IS7_EvS9_mlSA_ENKSB_clEvENKSC_clEvEUlmE_EEvS9_T2_RKT3_T4_EUlimE_EEvlNS_15PhiloxCudaStateET1_SJ_)
        /*167c*/ 	.word	0x00000000


	//----- nvinfo : EIATTR_MIN_STACK_SIZE
	.align		4
.L_996:
        /*1680*/ 	.byte	0x04, 0x12
        /*1682*/ 	.short	(.L_998 - .L_997)
	.align		4
.L_997:
        /*1684*/ 	.word	index@(_ZN2at6native60_GLOBAL__N__fdc43544_27_DistributionRandomKernel_cu_f88cee4443distribution_elementwise_grid_stride_kernelIjLi4EZZZNS0_9templates4cuda21random_from_to_kernelIPNS_17CUDAGeneratorImplEEEvRNS_18TensorIteratorBaseEmlT_ENKUlvE_clEvENKUlvE_clEvEUlP24curandStatePhilox4_32_10E0_ZNS1_27distribution_nullary_kernelIhj5uint4S7_SF_ZZZS5_IS7_EvS9_mlSA_ENKSB_clEvENKSC_clEvEUljE_EEvS9_T2_RKT3_T4_EUlijE0_EEvlNS_15PhiloxCudaStateET1_SJ_)
        /*1688*/ 	.word	0x00000000


	//----- nvinfo : EIATTR_MIN_STACK_SIZE
	.align		4
.L_998:
        /*168c*/ 	.byte	0x04, 0x12
        /*168e*/ 	.short	(.L_1000 - .L_999)
	.align		4
.L_999:
        /*1690*/ 	.word	index@(_ZN2at6native60_GLOBAL__N__fdc43544_27_DistributionRandomKernel_cu_f88cee4443distribution_elementwise_grid_stride_kernelIjLi4EZZZNS0_9templates4cuda21random_from_to_kernelIPNS_17CUDAGeneratorImplEEEvRNS_18TensorIteratorBaseEmlT_ENKUlvE_clEvENKUlvE_clEvEUlP24curandStatePhilox4_32_10E0_ZNS1_27distribution_nullary_kernelIhj5uint4S7_SF_ZZZS5_IS7_EvS9_mlSA_ENKSB_clEvENKSC_clEvEUljE_EEvS9_T2_RKT3_T4_EUlijE_EEvlNS_15PhiloxCudaStateET1_SJ_)
        /*1694*/ 	.word	0x00000000


	//----- nvinfo : EIATTR_MIN_STACK_SIZE
	.align		4
.L_1000:
        /*1698*/ 	.byte	0x04, 0x12
        /*169a*/ 	.short	(.L_1002 - .L_1001)
	.align		4
.L_1001:
        /*169c*/ 	.word	index@(_ZN2at6native60_GLOBAL__N__fdc43544_27_DistributionRandomKernel_cu_f88cee4443distribution_elementwise_grid_stride_kernelImLi2EZZZNS0_9templates4cuda21random_from_to_kernelIPNS_17CUDAGeneratorImplEEEvRNS_18TensorIteratorBaseEmlT_ENKUlvE_clEvENKUlvE_clEvEUlP24curandStatePhilox4_32_10E_ZNS1_27distribution_nullary_kernelIhm10ulonglong2S7_SF_ZZZS5_IS7_EvS9_mlSA_ENKSB_clEvENKSC_clEvEUlmE_EEvS9_T2_RKT3_T4_EUlimE0_EEvlNS_15PhiloxCudaStateET1_SJ_)
        /*16a0*/ 	.word	0x00000000


	//----- nvinfo : EIATTR_MIN_STACK_SIZE
	.align		4
.L_1002:
        /*16a4*/ 	.byte	0x04, 0x12
        /*16a6*/ 	.short	(.L_1004 - .L_1003)
	.align		4
.L_1003:
        /*16a8*/ 	.word	index@(_ZN2at6native60_GLOBAL__N__fdc43544_27_DistributionRandomKernel_cu_f88cee4443distribution_elementwise_grid_stride_kernelImLi2EZZZNS0_9templates4cuda21random_from_to_kernelIPNS_17CUDAGeneratorImplEEEvRNS_18TensorIteratorBaseEmlT_ENKUlvE_clEvENKUlvE_clEvEUlP24curandStatePhilox4_32_10E_ZNS1_27distribution_nullary_kernelIhm10ulonglong2S7_SF_ZZZS5_IS7_EvS9_mlSA_ENKSB_clEvENKSC_clEvEUlmE_EEvS9_T2_RKT3_T4_EUlimE_EEvlNS_15PhiloxCudaStateET1_SJ_)
        /*16ac*/ 	.word	0x00000000
.L_1004:


//--------------------- .nv.compat                --------------------------
	.section	.nv.compat,"",@"SHT_CUDA_COMPAT_INFO"
	.align	4
        /*0000*/ 	.byte	0x02, 0x09, 0x01, 0x00, 0x02, 0x02, 0x01, 0x00, 0x02, 0x05, 0x05, 0x00, 0x03, 0x07, 0x01, 0x01
        /*0010*/ 	.byte	0x02, 0x03, 0x00, 0x00, 0x02, 0x06, 0x01, 0x00, 0x04, 0x0b, 0x08, 0x00, 0x00, 0x00, 0x00, 0x00
        /*0020*/ 	.byte	0x00, 0x00, 0x00, 0x00


//--------------------- .nv.info._ZN2at6native60_GLOBAL__N__fdc43544_27_DistributionRandomKernel_cu_f88cee4443distribution_elementwise_grid_stride_kernelIjLi4EZZZNS0_9templates4cuda13random_kernelIPNS_17CUDAGeneratorImplEEEvRNS_18TensorIteratorBaseET_ENKUlvE_clEvENKUlvE8_clEvEUlP24curandStatePhilox4_32_10E0_ZNS1_27distribution_nullary_kernelIbj5uint4S7_SF_ZZZS5_IS7_EvS9_SA_ENKSB_clEvENKSC_clEvEUljE_EEvS9_T2_RKT3_T4_EUlijE0_EEvlNS_15PhiloxCudaStateET1_SJ_ --------------------------
	.section	.nv.info._ZN2at6native60_GLOBAL__N__fdc43544_27_DistributionRandomKernel_cu_f88cee4443distribution_elementwise_grid_stride_kernelIjLi4EZZZNS0_9templates4cuda13random_kernelIPNS_17CUDAGeneratorImplEEEvRNS_18TensorIteratorBaseET_ENKUlvE_clEvENKUlvE8_clEvEUlP24curandStatePhilox4_32_10E0_ZNS1_27distribution_nullary_kernelIbj5uint4S7_SF_ZZZS5_IS7_EvS9_SA_ENKSB_clEvENKSC_clEvEUljE_EEvS9_T2_RKT3_T4_EUlijE0_EEvlNS_15PhiloxCudaStateET1_SJ_,"",@"SHT_CUDA_INFO"
	.sectionflags	@""
	.align	4


	//----- nvinfo : EIATTR_CUDA_API_VERSION
	.align		4
        /*0000*/ 	.byte	0x04, 0x37
        /*0002*/ 	.short	(.L_1006 - .L_1005)
.L_1005:
        /*0004*/ 	.word	0x00000082


	//----- nvinfo : EIATTR_KPARAM_INFO
	.align		4
.L_1006:
        /*0008*/ 	.byte	0x04, 0x17
        /*000a*/ 	.short	(.L_1008 - .L_1007)
.L_1007:
        /*000c*/ 	.word	0x00000000
        /*0010*/ 	.short	0x0003
        /*0012*/ 	.short	0x0028
        /*0014*/ 	.byte	0x00, 0xf0, 0xa1, 0x06


	//----- nvinfo : EIATTR_KPARAM_INFO
	.align		4
.L_1008:
        /*0018*/ 	.byte	0x04, 0x17
        /*001a*/ 	.short	(.L_1010 - .L_1009)
.L_1009:
        /*001c*/ 	.word	0x00000000
        /*0020*/ 	.short	0x0002
        /*0022*/ 	.short	0x0020
        /*0024*/ 	.byte	0x00, 0xf0, 0x05, 0x00


	//----- nvinfo : EIATTR_KPARAM_INFO
	.align		4
.L_1010:
        /*0028*/ 	.byte	0x04, 0x17
        /*002a*/ 	.short	(.L_1012 - .L_1011)
.L_1011:
        /*002c*/ 	.word	0x00000000
        /*0030*/ 	.short	0x0001
        /*0032*/ 	.short	0x0008
        /*0034*/ 	.byte	0x00, 0xf0, 0x61, 0x00


	//----- nvinfo : EIATTR_KPARAM_INFO
	.align		4
.L_1012:
        /*0038*/ 	.byte	0x04, 0x17
        /*003a*/ 	.short	(.L_1014 - .L_1013)
.L_1013:
        /*003c*/ 	.word	0x00000000
        /*0040*/ 	.short	0x0000
        /*0042*/ 	.short	0x0000
        /*0044*/ 	.byte	0x00, 0xf0, 0x21, 0x00


	//----- nvinfo : EIATTR_SPARSE_MMA_MASK
	.align		4
.L_1014:
        /*0048*/ 	.byte	0x03, 0x50
        /*004a*/ 	.short	0x0000


	//----- nvinfo : EIATTR_MAXREG_COUNT
	.align		4
        /*004c*/ 	.byte	0x03, 0x1b
        /*004e*/ 	.short	0x0040


	//----- nvinfo : EIATTR_NUM_BARRIERS
	.align		4
        /*0050*/ 	.byte	0x02, 0x4c
        /*0052*/ 	.byte	0x01
	.zero		1


	//----- nvinfo : EIATTR_MERCURY_ISA_VERSION
	.align		4
        /*0054*/ 	.byte	0x03, 0x5f
        /*0056*/ 	.short	0x0101


	//----- nvinfo : EIATTR_EXIT_INSTR_OFFSETS
	.align		4
        /*0058*/ 	.byte	0x04, 0x1c
        /*005a*/ 	.short	(.L_1016 - .L_1015)


	//   ....[0]....
.L_1015:
        /*005c*/ 	.word	0x00000800


	//   ....[1]....
        /*0060*/ 	.word	0x00005000


	//----- nvinfo : EIATTR_MAX_THREADS
	.align		4
.L_1016:
        /*0064*/ 	.byte	0x04, 0x05
        /*0066*/ 	.short	(.L_1018 - .L_1017)
.L_1017:
        /*0068*/ 	.word	0x00000100
        /*006c*/ 	.word	0x00000001
        /*0070*/ 	.word	0x00000001


	//----- nvinfo : EIATTR_CRS_STACK_SIZE
	.align		4
.L_1018:
        /*0074*/ 	.byte	0x04, 0x1e
        /*0076*/ 	.short	(.L_1020 - .L_1019)
.L_1019:
        /*0078*/ 	.word	0x00000000


	//----- nvinfo : EIATTR_CBANK_PARAM_SIZE
	.align		4
.L_1020:
        /*007c*/ 	.byte	0x03, 0x19
        /*007e*/ 	.short	0x01d0


	//----- nvinfo : EIATTR_PARAM_CBANK
	.align		4
        /*0080*/ 	.byte	0x04, 0x0a
        /*0082*/ 	.short	(.L_1022 - .L_1021)
	.align		4
.L_1021:
        /*0084*/ 	.word	index@(.nv.constant0._ZN2at6native60_GLOBAL__N__fdc43544_27_DistributionRandomKernel_cu_f88cee4443distribution_elementwise_grid_stride_kernelIjLi4EZZZNS0_9templates4cuda13random_kernelIPNS_17CUDAGeneratorImplEEEvRNS_18TensorIteratorBaseET_ENKUlvE_clEvENKUlvE8_clEvEUlP24curandStatePhilox4_32_10E0_ZNS1_27distribution_nullary_kernelIbj5uint4S7_SF_ZZZS5_IS7_EvS9_SA_ENKSB_clEvENKSC_clEvEUljE_EEvS9_T2_RKT3_T4_EUlijE0_EEvlNS_15PhiloxCudaStateET1_SJ_)
        /*0088*/ 	.short	0x0210
        /*008a*/ 	.short	0x01d0


	//----- nvinfo : EIATTR_SW_WAR
	.align		4
.L_1022:
        /*008c*/ 	.byte	0x04, 0x36
        /*008e*/ 	.short	(.L_1024 - .L_1023)
.L_1023:
        /*0090*/ 	.word	0x00000008
.L_1024:


//--------------------- .nv.info._ZN2at6native60_GLOBAL__N__fdc43544_27_DistributionRandomKernel_cu_f88cee4443distribution_elementwise_grid_stride_kernelIjLi4EZZZNS0_9templates4cuda13random_kernelIPNS_17CUDAGeneratorImplEEEvRNS_18TensorIteratorBaseET_ENKUlvE_clEvENKUlvE8_clEvEUlP24curandStatePhilox4_32_10E0_ZNS1_27distribution_nullary_kernelIbj5uint4S7_SF_ZZZS5_IS7_EvS9_SA_ENKSB_clEvENKSC_clEvEUljE_EEvS9_T2_RKT3_T4_EUlijE_EEvlNS_15PhiloxCudaStateET1_SJ_ --------------------------
	.section	.nv.info._ZN2at6native60_GLOBAL__N__fdc43544_27_DistributionRandomKernel_cu_f88cee4443distribution_elementwise_grid_stride_kernelIjLi4EZZZNS0_9templates4cuda13random_kernelIPNS_17CUDAGeneratorImplEEEvRNS_18TensorIteratorBaseET_ENKUlvE_clEvENKUlvE8_clEvEUlP24curandStatePhilox4_32_10E0_ZNS1_27distribution_nullary_kernelIbj5uint4S7_SF_ZZZS5_IS7_EvS9_SA_ENKSB_clEvENKSC_clEvEUljE_EEvS9_T2_RKT3_T4_EUlijE_EEvlNS_15PhiloxCudaStateET1_SJ_,"",@"SHT_CUDA_INFO"
	.sectionflags	@""
	.align	4


	//----- nvinfo : EIATTR_CUDA_API_VERSION
	.align		4
        /*0000*/ 	.byte	0x04, 0x37
        /*0002*/ 	.short	(.L_1026 - .L_1025)
.L_1025:
        /*0004*/ 	.word	0x00000082


	//----- nvinfo : EIATTR_KPARAM_INFO
	.align		4
.L_1026:
        /*0008*/ 	.byte	0x04, 0x17
        /*000a*/ 	.short	(.L_1028 - .L_1027)
.L_1027:
        /*000c*/ 	.word	0x00000000
        /*0010*/ 	.short	0x0003
        /*0012*/ 	.short	0x0028
        /*0014*/ 	.byte	0x00, 0xf0, 0x41, 0x00


	//----- nvinfo : EIATTR_KPARAM_INFO
	.align		4
.L_1028:
        /*0018*/ 	.byte	0x04, 0x17
        /*001a*/ 	.short	(.L_1030 - .L_1029)
.L_1029:
        /*001c*/ 	.word	0x00000000
        /*0020*/ 	.short	0x0002
        /*0022*/ 	.short	0x0020
        /*0024*/ 	.byte	0x00, 0xf0, 0x05, 0x00


	//----- nvinfo : EIATTR_KPARAM_INFO
	.align		4
.L_1030:
        /*0028*/ 	.byte	0x04, 0x17
        /*002a*/ 	.short	(.L_1032 - .L_1031)
.L_1031:
        /*002c*/ 	.word	0x00000000
        /*0030*/ 	.short	0x0001
        /*0032*/ 	.short	0x0008
        /*0034*/ 	.byte	0x00, 0xf0, 0x61, 0x00


	//----- nvinfo : EIATTR_KPARAM_INFO
	.align		4
.L_1032:
        /*0038*/ 	.byte	0x04, 0x17
        /*003a*/ 	.short	(.L_1034 - .L_1033)
.L_1033:
        /*003c*/ 	.word	0x00000000
        /*0040*/ 	.short	0x0000
        /*0042*/ 	.short	0x0000
        /*0044*/ 	.byte	0x00, 0xf0, 0x21, 0x00


	//----- nvinfo : EIATTR_SPARSE_MMA_MASK
	.align		4
.L_1034:
        /*0048*/ 	.byte	0x03, 0x50
        /*004a*/ 	.short	0x0000


	//----- nvinfo : EIATTR_MAXREG_COUNT
	.align		4
        /*004c*/ 	.byte	0x03, 0x1b
        /*004e*/ 	.short	0x0040


	//----- nvinfo : EIATTR_NUM_BARRIERS
	.align		4
        /*0050*/ 	.byte	0x02, 0x4c
        /*0052*/ 	.byte	0x01
	.zero		1


	//----- nvinfo : EIATTR_MERCURY_ISA_VERSION
	.align		4
        /*0054*/ 	.byte	0x03, 0x5f
        /*0056*/ 	.short	0x0101


	//----- nvinfo : EIATTR_EXIT_INSTR_OFFSETS
	.align		4
        /*0058*/ 	.byte	0x04, 0x1c
        /*005a*/ 	.short	(.L_1036 - .L_1035)


	//   ....[0]....
.L_1035:
        /*005c*/ 	.word	0x00000830


	//   ....[1]....
        /*0060*/ 	.word	0x000010f0


	//----- nvinfo : EIATTR_MAX_THREADS
	.align		4
.L_1036:
        /*0064*/ 	.byte	0x04, 0x05
        /*0066*/ 	.short	(.L_1038 - .L_1037)
.L_1037:
        /*0068*/ 	.word	0x00000100
        /*006c*/ 	.word	0x00000001
        /*0070*/ 	.word	0x00000001


	//----- nvinfo : EIATTR_CRS_STACK_SIZE
	.align		4
.L_1038:
        /*0074*/ 	.byte	0x04, 0x1e
        /*0076*/ 	.short	(.L_1040 - .L_1039)
.L_1039:
        /*0078*/ 	.word	0x00000000


	//----- nvinfo : EIATTR_CBANK_PARAM_SIZE
	.align		4
.L_1040:
        /*007c*/ 	.byte	0x03, 0x19
        /*007e*/ 	.short	0x0038


	//----- nvinfo : EIATTR_PARAM_CBANK
	.align		4
        /*0080*/ 	.byte	0x04, 0x0a
        /*0082*/ 	.short	(.L_1042 - .L_1041)
	.align		4
.L_1041:
        /*0084*/ 	.word	index@(.nv.constant0._ZN2at6native60_GLOBAL__N__fdc43544_27_DistributionRandomKernel_cu_f88cee4443distribution_elementwise_grid_stride_kernelIjLi4EZZZNS0_9templates4cuda13random_kernelIPNS_17CUDAGeneratorImplEEEvRNS_18TensorIteratorBaseET_ENKUlvE_clEvENKUlvE8_clEvEUlP24curandStatePhilox4_32_10E0_ZNS1_27distribution_nullary_kernelIbj5uint4S7_SF_ZZZS5_IS7_EvS9_SA_ENKSB_clEvENKSC_clEvEUljE_EEvS9_T2_RKT3_T4_EUlijE_EEvlNS_15PhiloxCudaStateET1_SJ_)
        /*0088*/ 	.short	0x0210
        /*008a*/ 	.short	0x0038


	//----- nvinfo : EIATTR_SW_WAR
	.align		4
.L_1042:
        /*008c*/ 	.byte	0x04, 0x36
        /*008e*/ 	.short	(.L_1044 - .L_1043)
.L_1043:
        /*0090*/ 	.word	0x00000008
.L_1044:


//--------------------- .nv.info._ZN2at6native60_GLOBAL__N__fdc43544_27_DistributionRandomKernel_cu_f88cee4443distribution_elementwise_grid_stride_kernelImLi2EZZZNS0_9templates4cuda13random_kernelIPNS_17CUDAGeneratorImplEEEvRNS_18TensorIteratorBaseET_ENKUlvE_clEvENKUlvE8_clEvEUlP24curandStatePhilox4_32_10E_ZNS1_27distribution_nullary_kernelIbm10ulonglong2S7_SF_ZZZS5_IS7_EvS9_SA_ENKSB_clEvENKSC_clEvEUlmE_EEvS9_T2_RKT3_T4_EUlimE0_EEvlNS_15PhiloxCudaStateET1_SJ_ --------------------------
	.section	.nv.info._ZN2at6native60_GLOBAL__N__fdc43544_27_DistributionRandomKernel_cu_f88cee4443distribution_elementwise_grid_stride_kernelImLi2EZZZNS0_9templates4cuda13random_kernelIPNS_17CUDAGeneratorImplEEEvRNS_18TensorIteratorBaseET_ENKUlvE_clEvENKUlvE8_clEvEUlP24curandStatePhilox4_32_10E_ZNS1_27distribution_nullary_kernelIbm10ulonglong2S7_SF_ZZZS5_IS7_EvS9_SA_ENKSB_clEvENKSC_clEvEUlmE_EEvS9_T2_RKT3_T4_EUlimE0_EEvlNS_15PhiloxCudaStateET1_SJ_,"",@"SHT_CUDA_INFO"
	.sectionflags	@""
	.align	4


	//----- nvinfo : EIATTR_CUDA_API_VERSION
	.align		4
        /*0000*/ 	.byte	0x04, 0x37
        /*0002*/ 	.short	(.L_1046 - .L_1045)
.L_1045:
        /*0004*/ 	.word	0x00000082


	//----- nvinfo : EIATTR_KPARAM_INFO
	.align		4
.L_1046:
        /*0008*/ 	.byte	0x04, 0x17
        /*000a*/ 	.short	(.L_1048 - .L_1047)
.L_1047:
        /*000c*/ 	.word	0x00000000
        /*0010*/ 	.short	0x0003
        /*0012*/ 	.short	0x0028
        /*0014*/ 	.byte	0x00, 0xf0, 0xa1, 0x06


	//----- nvinfo : EIATTR_KPARAM_INFO
	.align		4
.L_1048:
        /*0018*/ 	.byte	0x04, 0x17
        /*001a*/ 	.short	(.L_1050 - .L_1049)
.L_1049:
        /*001c*/ 	.word	0x00000000
        /*0020*/ 	.short	0x0002
        /*0022*/ 	.short	0x0020
        /*0024*/ 	.byte	0x00, 0xf0, 0x05, 0x00


	//----- nvinfo : EIATTR_KPARAM_INFO
	.align		4
.L_1050:
        /*0028*/ 	.byte	0x04, 0x17
        /*002a*/ 	.short	(.L_1052 - .L_1051)
.L_1051:
        /*002c*/ 	.word	0x00000000
        /*0030*/ 	.short	0x0001
        /*0032*/ 	.short	0x0008
        /*0034*/ 	.byte	0x00, 0xf0, 0x61, 0x00


	//----- nvinfo : EIATTR_KPARAM_INFO
	.align		4
.L_1052:
        /*0038*/ 	.byte	0x04, 0x17
        /*003a*/ 	.short	(.L_1054 - .L_1053)
.L_1053:
        /*003c*/ 	.word	0x00000000
        /*0040*/ 	.short	0x0000
        /*0042*/ 	.short	0x0000
        /*0044*/ 	.byte	0x00, 0xf0, 0x21, 0x00


	//----- nvinfo : EIATTR_SPARSE_MMA_MASK
	.align		4
.L_1054:
        /*0048*/ 	.byte	0x03, 0x50
        /*004a*/ 	.short	0x0000


	//----- nvinfo : EIATTR_MAXREG_COUNT
	.align		4
        /*004c*/ 	.byte	0x03, 0x1b
        /*004e*/ 	.short	0x0040


	//----- nvinfo : EIATTR_NUM_BARRIERS
	.align		4
        /*0050*/ 	.byte	0x02, 0x4c
        /*0052*/ 	.byte	0x01
	.zero		1


	//----- nvinfo : EIATTR_MERCURY_ISA_VERSION
	.align		4
        /*0054*/ 	.byte	0x03, 0x5f
        /*0056*/ 	.short	0x0101


	//----- nvinfo : EIATTR_EXIT_INSTR_OFFSETS
	.align		4
        /*0058*/ 	.byte	0x04, 0x1c
        /*005a*/ 	.short	(.L_1056 - .L_1055)


	//   ....[0]....
.L_1055:
        /*005c*/ 	.word	0x000007d0


	//   ....[1]....
        /*0060*/ 	.word	0x00002fe0


	//----- nvinfo : EIATTR_MAX_THREADS
	.align		4
.L_1056:
        /*0064*/ 	.byte	0x04, 0x05
        /*0066*/ 	.short	(.L_1058 - .L_1057)
.L_1057:
        /*0068*/ 	.word	0x00000100
        /*006c*/ 	.word	0x00000001
        /*0070*/ 	.word	0x00000001


	//----- nvinfo : EIATTR_CRS_STACK_SIZE
	.align		4
.L_1058:
        /*0074*/ 	.byte	0x04, 0x1e
        /*0076*/ 	.short	(.L_1060 - .L_1059)
.L_1059:
        /*0078*/ 	.word	0x00000000


	//----- nvinfo : EIATTR_CBANK_PARAM_SIZE
	.align		4
.L_1060:
        /*007c*/ 	.byte	0x03, 0x19
        /*007e*/ 	.short	0x01d0


	//----- nvinfo : EIATTR_PARAM_CBANK
	.align		4
        /*0080*/ 	.byte	0x04, 0x0a
        /*0082*/ 	.short	(.L_1062 - .L_1061)
	.align		4
.L_1061:
        /*0084*/ 	.word	index@(.nv.constant0._ZN2at6native60_GLOBAL__N__fdc43544_27_DistributionRandomKernel_cu_f88cee4443distribution_elementwise_grid_stride_kernelImLi2EZZZNS0_9templates4cuda13random_kernelIPNS_17CUDAGeneratorImplEEEvRNS_18TensorIteratorBaseET_ENKUlvE_clEvENKUlvE8_clEvEUlP24curandStatePhilox4_32_10E_ZNS1_27distribution_nullary_kernelIbm10ulonglong2S7_SF_ZZZS5_IS7_EvS9_SA_ENKSB_clEvENKSC_clEvEUlmE_EEvS9_T2_RKT3_T4_EUlimE0_EEvlNS_15PhiloxCudaStateET1_SJ_)
        /*0088*/ 	.short	0x0210
        /*008a*/ 	.short	0x01d0


	//----- nvinfo : EIATTR_SW_WAR
	.align		4
.L_1062:
        /*008c*/ 	.byte	0x04, 0x36
        /*008e*/ 	.short	(.L_1064 - .L_1063)
.L_1063:
        /*0090*/ 	.word	0x00000008
.L_1064:


//--------------------- .nv.info._ZN2at6native60_GLOBAL__N__fdc43544_27_DistributionRandomKernel_cu_f88cee4443distribution_elementwise_grid_stride_kernelImLi2EZZZNS0_9templates4cuda13random_kernelIPNS_17CUDAGeneratorImplEEEvRNS_18TensorIteratorBaseET_ENKUlvE_clEvENKUlvE8_clEvEUlP24curandStatePhilox4_32_10E_ZNS1_27distribution_nullary_kernelIbm10ulonglong2S7_SF_ZZZS5_IS7_EvS9_SA_ENKSB_clEvENKSC_clEvEUlmE_EEvS9_T2_RKT3_T4_EUlimE_EEvlNS_15PhiloxCudaStateET1_SJ_ --------------------------
	.section	.nv.info._ZN2at6native60_GLOBAL__N__fdc43544_27_DistributionRandomKernel_cu_f88cee4443distribution_elementwise_grid_stride_kernelImLi2EZZZNS0_9templates4cuda13random_kernelIPNS_17CUDAGeneratorImplEEEvRNS_18TensorIteratorBaseET_ENKUlvE_clEvENKUlvE8_clEvEUlP24curandStatePhilox4_32_10E_ZNS1_27distribution_nullary_kernelIbm10ulonglong2S7_SF_ZZZS5_IS7_EvS9_SA_ENKSB_clEvENKSC_clEvEUlmE_EEvS9_T2_RKT3_T4_EUlimE_EEvlNS_15PhiloxCudaStateET1_SJ_,"",@"SHT_CUDA_INFO"
	.sectionflags	@""
	.align	4


	//----- nvinfo : EIATTR_CUDA_API_VERSION
	.align		4
        /*0000*/ 	.byte	0x04, 0x37
        /*0002*/ 	.short	(.L_1066 - .L_1065)
.L_1065:
        /*0004*/ 	.word	0x00000082


	//----- nvinfo : EIATTR_KPARAM_INFO
	.align		4
.L_1066:
        /*0008*/ 	.byte	0x04, 0x17
        /*000a*/ 	.short	(.L_1068 - .L_1067)
.L_1067:
        /*000c*/ 	.word	0x00000000
        /*0010*/ 	.short	0x0003
        /*0012*/ 	.short	0x0028
        /*0014*/ 	.byte	0x00, 0xf0, 0x41, 0x00


	//----- nvinfo : EIATTR_KPARAM_INFO
	.align		4
.L_1068:
        /*0018*/ 	.byte	0x04, 0x17
        /*001a*/ 	.short	(.L_1070 - .L_1069)
.L_1069:
        /*001c*/ 	.word	0x00000000
        /*0020*/ 	.short	0x0002
        /*0022*/ 	.short	0x0020
        /*0024*/ 	.byte	0x00, 0xf0, 0x05, 0x00


	//----- nvinfo : EIATTR_KPARAM_INFO
	.align		4
.L_1070:
        /*0028*/ 	.byte	0x04, 0x17
        /*002a*/ 	.short	(.L_1072 - .L_1071)
.L_1071:
        /*002c*/ 	.word	0x00000000
        /*0030*/ 	.short	0x0001
        /*0032*/ 	.short	0x0008
        /*0034*/ 	.byte	0x00, 0xf0, 0x61, 0x00


	//----- nvinfo : EIATTR_KPARAM_INFO
	.align		4
.L_1072:
        /*0038*/ 	.byte	0x04, 0x17
        /*003a*/ 	.short	(.L_1074 - .L_1073)
.L_1073:
        /*003c*/ 	.word	0x00000000
        /*0040*/ 	.short	0x0000
        /*0042*/ 	.short	0x0000
        /*0044*/ 	.byte	0x00, 0xf0, 0x21, 0x00


	//----- nvinfo : EIATTR_SPARSE_MMA_MASK
	.align		4
.L_1074:
        /*0048*/ 	.byte	0x03, 0x50
        /*004a*/ 	.short	0x0000


	//----- nvinfo : EIATTR_MAXREG_COUNT
	.align		4
        /*004c*/ 	.byte	0x03, 0x1b
        /*004e*/ 	.short	0x0040


	//----- nvinfo : EIATTR_NUM_BARRIERS
	.align		4
        /*0050*/ 	.byte	0x02, 0x4c
        /*0052*/ 	.byte	0x01
	.zero		1


	//----- nvinfo : EIATTR_MERCURY_ISA_VERSION
	.align		4
        /*0054*/ 	.byte	0x03, 0x5f
        /*0056*/ 	.short	0x0101


	//----- nvinfo : EIATTR_EXIT_INSTR_OFFSETS
	.align		4
        /*0058*/ 	.byte	0x04, 0x1c
        /*005a*/ 	.short	(.L_1076 - .L_1075)


	//   ....[0]....
.L_1075:
        /*005c*/ 	.word	0x00000810


	//   ....[1]....
        /*0060*/ 	.word	0x00000e80


	//----- nvinfo : EIATTR_MAX_THREADS
	.align		4
.L_1076:
        /*0064*/ 	.byte	0x04, 0x05
        /*0066*/ 	.short	(.L_1078 - .L_1077)
.L_1077:
        /*0068*/ 	.word	0x00000100
        /*006c*/ 	.word	0x00000001
        /*0070*/ 	.word	0x00000001


	//----- nvinfo : EIATTR_CRS_STACK_SIZE
	.align		4
.L_1078:
        /*0074*/ 	.byte	0x04, 0x1e
        /*0076*/ 	.short	(.L_1080 - .L_1079)
.L_1079:
        /*0078*/ 	.word	0x00000000


	//----- nvinfo : EIATTR_CBANK_PARAM_SIZE
	.align		4
.L_1080:
        /*007c*/ 	.byte	0x03, 0x19
        /*007e*/ 	.short	0x0038


	//----- nvinfo : EIATTR_PARAM_CBANK
	.align		4
        /*0080*/ 	.byte	0x04, 0x0a
        /*0082*/ 	.short	(.L_1082 - .L_1081)
	.align		4
.L_1081:
        /*0084*/ 	.word	index@(.nv.constant0._ZN2at6native60_GLOBAL__N__fdc43544_27_DistributionRandomKernel_cu_f88cee4443distribution_elementwise_grid_stride_kernelImLi2EZZZNS0_9templates4cuda13random_kernelIPNS_17CUDAGeneratorImplEEEvRNS_18TensorIteratorBaseET_ENKUlvE_clEvENKUlvE8_clEvEUlP24curandStatePhilox4_32_10E_ZNS1_27distribution_nullary_kernelIbm10ulonglong2S7_SF_ZZZS5_IS7_EvS9_SA_ENKSB_clEvENKSC_clEvEUlmE_EEvS9_T2_RKT3_T4_EUlimE_EEvlNS_15PhiloxCudaStateET1_SJ_)
        /*0088*/ 	.short	0x0210
        /*008a*/ 	.short	0x0038


	//----- nvinfo : EIATTR_SW_WAR
	.align		4
.L_1082:
        /*008c*/ 	.byte	0x04, 0x36
        /*008e*/ 	.short	(.L_1084 - .L_1083)
.L_1083:
        /*0090*/ 	.word	0x00000008
.L_1084:


//--------------------- .nv.info._ZN2at6native60_GLOBAL__N__fdc43544_27_DistributionRandomKernel_cu_f88cee4443distribution_elementwise_grid_stride_kernelIjLi4EZZZNS0_9templates4cuda13random_kernelIPNS_17CUDAGeneratorImplEEEvRNS_18TensorIteratorBaseET_ENKUlvE_clEvENKUlvE7_clEvEUlP24curandStatePhilox4_32_10E0_ZNS1_27distribution_nullary_kernelIN3c108BFloat16Ej5uint4S7_SF_ZZZS5_IS7_EvS9_SA_ENKSB_clEvENKSC_clEvEUljE_EEvS9_T2_RKT3_T4_EUlijE0_EEvlNS_15PhiloxCudaStateET1_SL_ --------------------------
	.section	.nv.info._ZN2at6native60_GLOBAL__N__fdc43544_27_DistributionRandomKernel_cu_f88cee4443distribution_elementwise_grid_stride_kernelIjLi4EZZZNS0_9templates4cuda13random_kernelIPNS_17CUDAGeneratorImplEEEvRNS_18TensorIteratorBaseET_ENKUlvE_clEvENKUlvE7_clEvEUlP24curandStatePhilox4_32_10E0_ZNS1_27distribution_nullary_kernelIN3c108BFloat16Ej5uint4S7_SF_ZZZS5_IS7_EvS9_SA_ENKSB_clEvENKSC_clEvEUljE_EEvS9_T2_RKT3_T4_EUlijE0_EEvlNS_15PhiloxCudaStateET1_SL_,"",@"SHT_CUDA_INFO"
	.sectionflags	@""
	.align	4


	//----- nvinfo : EIATTR_CUDA_API_VERSION
	.align		4
        /*0000*/ 	.byte	0x04, 0x37
        /*0002*/ 	.short	(.L_1086 - .L_1085)
.L_1085:
        /*0004*/ 	.word	0x00000082


	//----- nvinfo : EIATTR_KPARAM_INFO
	.align		4
.L_1086:
        /*0008*/ 	.byte	0x04, 0x17
        /*000a*/ 	.short	(.L_1088 - .L_1087)
.L_1087:
        /*000c*/ 	.word	0x00000000
        /*0010*/ 	.short	0x0003
        /*0012*/ 	.short	0x0028
        /*0014*/ 	.byte	0x00, 0xf0, 0xa1, 0x06


	//----- nvinfo : EIATTR_KPARAM_INFO
	.align		4
.L_1088:
        /*0018*/ 	.byte	0x04, 0x17
        /*001a*/ 	.short	(.L_1090 - .L_1089)
.L_1089:
        /*001c*/ 	.word	0x00000000
        /*0020*/ 	.short	0x0002
        /*0022*/ 	.short	0x0020
        /*0024*/ 	.byte	0x00, 0xf0, 0x05, 0x00


	//----- nvinfo : EIATTR_KPARAM_INFO
	.align		4
.L_1090:
        /*0028*/ 	.byte	0x04, 0x17
        /*002a*/ 	.short	(.L_1092 - .L_1091)
.L_1091:
        /*002c*/ 	.word	0x00000000
        /*0030*/ 	.short	0x0001
        /*0032*/ 	.short	0x0008
        /*0034*/ 	.byte	0x00, 0xf0, 0x61, 0x00


	//----- nvinfo : EIATTR_KPARAM_INFO
	.align		4
.L_1092:
        /*0038*/ 	.byte	0x04, 0x17
        /*003a*/ 	.short	(.L_1094 - .L_1093)
.L_1093:
        /*003c*/ 	.word	0x00000000
        /*0040*/ 	.short	0x0000
        /*0042*/ 	.short	0x0000
        /*0044*/ 	.byte	0x00, 0xf0, 0x21, 0x00


	//----- nvinfo : EIATTR_SPARSE_MMA_MASK
	.align		4
.L_1094:
        /*0048*/ 	.byte	0x03, 0x50
        /*004a*/ 	.short	0x0000


	//----- nvinfo : EIATTR_MAXREG_COUNT
	.align		4
        /*004c*/ 	.byte	0x03, 0x1b
        /*004e*/ 	.short	0x0040


	//----- nvinfo : EIATTR_NUM_BARRIERS
	.align		4
        /*0050*/ 	.byte	0x02, 0x4c
        /*0052*/ 	.byte	0x01
	.zero		1


	//----- nvinfo : EIATTR_MERCURY_ISA_VERSION
	.align		4
        /*0054*/ 	.byte	0x03, 0x5f
        /*0056*/ 	.short	0x0101


	//----- nvinfo : EIATTR_EXIT_INSTR_OFFSETS
	.align		4
        /*0058*/ 	.byte	0x04, 0x1c
        /*005a*/ 	.short	(.L_1096 - .L_1095)


	//   ....[0]....
.L_1095:
        /*005c*/ 	.word	0x00000800


	//   ....[1]....
        /*0060*/ 	.word	0x00005100


	//----- nvinfo : EIATTR_MAX_THREADS
	.align		4
.L_1096:
        /*0064*/ 	.byte	0x04, 0x05
        /*0066*/ 	.short	(.L_1098 - .L_1097)
.L_1097:
        /*0068*/ 	.word	0x00000100
        /*006c*/ 	.word	0x00000001
        /*0070*/ 	.word	0x00000001


	//----- nvinfo : EIATTR_CRS_STACK_SIZE
	.align		4
.L_1098:
        /*0074*/ 	.byte	0x04, 0x1e
        /*0076*/ 	.short	(.L_1100 - .L_1099)
.L_1099:
        /*0078*/ 	.word	0x00000000


	//----- nvinfo : EIATTR_CBANK_PARAM_SIZE
	.align		4
.L_1100:
        /*007c*/ 	.byte	0x03, 0x19
        /*007e*/ 	.short	0x01d0


	//----- nvinfo : EIATTR_PARAM_CBANK
	.align		4
        /*0080*/ 	.byte	0x04, 0x0a
        /*0082*/ 	.short	(.L_1102 - .L_1101)
	.align		4
.L_1101:
        /*0084*/ 	.word	index@(.nv.constant0._ZN2at6native60_GLOBAL__N__fdc43544_27_DistributionRandomKernel_cu_f88cee4443distribution_elementwise_grid_stride_kernelIjLi4EZZZNS0_9templates4cuda13random_kernelIPNS_17CUDAGeneratorImplEEEvRNS_18TensorIteratorBaseET_ENKUlvE_clEvENKUlvE7_clEvEUlP24curandStatePhilox4_32_10E0_ZNS1_27distribution_nullary_kernelIN3c108BFloat16Ej5uint4S7_SF_ZZZS5_IS7_EvS9_SA_ENKSB_clEvENKSC_clEvEUljE_EEvS9_T2_RKT3_T4_EUlijE0_EEvlNS_15PhiloxCudaStateET1_SL_)
        /*0088*/ 	.short	0x0210
        /*008a*/ 	.short	0x01d0


	//----- nvinfo : EIATTR_SW_WAR
	.align		4
.L_1102:
        /*008c*/ 	.byte	0x04, 0x36
        /*008e*/ 	.short	(.L_1104 - .L_1103)
.L_1103:
        /*0090*/ 	.word	0x00000008
.L_1104:


//--------------------- .nv.info._ZN2at6native60_GLOBAL__N__fdc43544_27_DistributionRandomKernel_cu_f88cee4443distribution_elementwise_grid_stride_kernelIjLi4EZZZNS0_9templates4cuda13random_kernelIPNS_17CUDAGeneratorImplEEEvRNS_18TensorIteratorBaseET_ENKUlvE_clEvENKUlvE7_clEvEUlP24curandStatePhilox4_32_10E0_ZNS1_27distribution_nullary_kernelIN3c108BFloat16Ej5uint4S7_SF_ZZZS5_IS7_EvS9_SA_ENKSB_clEvENKSC_clEvEUljE_EEvS9_T2_RKT3_T4_EUlijE_EEvlNS_15PhiloxCudaStateET1_SL_ --------------------------
	.section	.nv.info._ZN2at6native60_GLOBAL__N__fdc43544_27_DistributionRandomKernel_cu_f88cee4443distribution_elementwise_grid_stride_kernelIjLi4EZZZNS0_9templates4cuda13random_kernelIPNS_17CUDAGeneratorImplEEEvRNS_18TensorIteratorBaseET_ENKUlvE_clEvENKUlvE7_clEvEUlP24curandStatePhilox4_32_10E0_ZNS1_27distribution_nullary_kernelIN3c108BFloat16Ej5uint4S7_SF_ZZZS5_IS7_EvS9_SA_ENKSB_clEvENKSC_clEvEUljE_EEvS9_T2_RKT3_T4_EUlijE_EEvlNS_15PhiloxCudaStateET1_SL_,"",@"SHT_CUDA_INFO"
	.sectionflags	@""
	.align	4


	//----- nvinfo : EIATTR_CUDA_API_VERSION
	.align		4
        /*0000*/ 	.byte	0x04, 0x37
        /*0002*/ 	.short	(.L_1106 - .L_1105)
.L_1105:
        /*0004*/ 	.word	0x00000082


	//----- nvinfo : EIATTR_KPARAM_INFO
	.align		4
.L_1106:
        /*0008*/ 	.byte	0x04, 0x17
        /*000a*/ 	.short	(.L_1108 - .L_1107)
.L_1107:
        /*000c*/ 	.word	0x00000000
        /*0010*/ 	.short	0x0003
        /*0012*/ 	.short	0x0028
        /*0014*/ 	.byte	0x00, 0xf0, 0x41, 0x00


	//----- nvinfo : EIATTR_KPARAM_INFO
	.align		4
.L_1108:
        /*0018*/ 	.byte	0x04, 0x17
        /*001a*/ 	.short	(.L_1110 - .L_1109)
.L_1109:
        /*001c*/ 	.word	0x00000000
        /*0020*/ 	.short	0x0002
        /*0022*/ 	.short	0x0020
        /*0024*/ 	.byte	0x00, 0xf0, 0x05, 0x00


	//----- nvinfo : EIATTR_KPARAM_INFO
	.align		4
.L_1110:
        /*0028*/ 	.byte	0x04, 0x17
        /*002a*/ 	.short	(.L_1112 - .L_1111)
.L_1111:
        /*002c*/ 	.word	0x00000000
        /*0030*/ 	.short	0x0001
        /*0032*/ 	.short	0x0008
        /*0034*/ 	.byte	0x00, 0xf0, 0x61, 0x00


	//----- nvinfo : EIATTR_KPARAM_INFO
	.align		4
.L_1112:
        /*0038*/ 	.byte	0x04, 0x17
        /*003a*/ 	.short	(.L_1114 - .L_1113)
.L_1113:
        /*003c*/ 	.word	0x00000000
        /*0040*/ 	.short	0x0000
        /*0042*/ 	.short	0x0000
        /*0044*/ 	.byte	0x00, 0xf0, 0x21, 0x00


	//----- nvinfo : EIATTR_SPARSE_MMA_MASK
	.align		4
.L_1114:
        /*0048*/ 	.byte	0x03, 0x50
        /*004a*/ 	.short	0x0000


	//----- nvinfo : EIATTR_MAXREG_COUNT
	.align		4
        /*004c*/ 	.byte	0x03, 0x1b
        /*004e*/ 	.short	0x0040


	//----- nvinfo : EIATTR_NUM_BARRIERS
	.align		4
        /*0050*/ 	.byte	0x02, 0x4c
        /*0052*/ 	.byte	0x01
	.zero		1


	//----- nvinfo : EIATTR_MERCURY_ISA_VERSION
	.align		4
        /*0054*/ 	.byte	0x03, 0x5f
        /*0056*/ 	.short	0x0101


	//----- nvinfo : EIATTR_EXIT_INSTR_OFFSETS
	.align		4
        /*0058*/ 	.byte	0x04, 0x1c
        /*005a*/ 	.short	(.L_1116 - .L_1115)


	//   ....[0]....
.L_1115:
        /*005c*/ 	.word	0x00000850


	//   ....[1]....
        /*0060*/ 	.word	0x00001250


	//----- nvinfo : EIATTR_MAX_THREADS
	.align		4
.L_1116:
        /*0064*/ 	.byte	0x04, 0x05
        /*0066*/ 	.short	(.L_1118 - .L_1117)
.L_1117:
        /*0068*/ 	.word	0x00000100
        /*006c*/ 	.word	0x00000001
        /*0070*/ 	.word	0x00000001


	//----- nvinfo : EIATTR_CRS_STACK_SIZE
	.align		4
.L_1118:
        /*0074*/ 	.byte	0x04, 0x1e
        /*0076*/ 	.short	(.L_1120 - .L_1119)
.L_1119:
        /*0078*/ 	.word	0x00000000


	//----- nvinfo : EIATTR_CBANK_PARAM_SIZE
	.align		4
.L_1120:
        /*007c*/ 	.byte	0x03, 0x19
        /*007e*/ 	.short	0x0038


	//----- nvinfo : EIATTR_PARAM_CBANK
	.align		4
        /*0080*/ 	.byte	0x04, 0x0a
        /*0082*/ 	.short	(.L_1122 - .L_1121)
	.align		4
.L_1121:
        /*0084*/ 	.word	index@(.nv.constant0._ZN2at6native60_GLOBAL__N__fdc43544_27_DistributionRandomKernel_cu_f88cee4443distribution_elementwise_grid_stride_kernelIjLi4EZZZNS0_9templates4cuda13random_kernelIPNS_17CUDAGeneratorImplEEEvRNS_18TensorIteratorBaseET_ENKUlvE_clEvENKUlvE7_clEvEUlP24curandStatePhilox4_32_10E0_ZNS1_27distribution_nullary_kernelIN3c108BFloat16Ej5uint4S7_SF_ZZZS5_IS7_EvS9_SA_ENKSB_clEvENKSC_clEvEUljE_EEvS9_T2_RKT3_T4_EUlijE_EEvlNS_15PhiloxCudaStateET1_SL_)
        /*0088*/ 	.short	0x0210
        /*008a*/ 	.short	0x0038


	//----- nvinfo : EIATTR_SW_WAR
	.align		4
.L_1122:
        /*008c*/ 	.byte	0x04, 0x36
        /*008e*/ 	.short	(.L_1124 - .L_1123)
.L_1123:
        /*0090*/ 	.word	0x00000008
.L_1124:


//--------------------- .nv.info._ZN2at6native60_GLOBAL__N__fdc43544_27_DistributionRandomKernel_cu_f88cee4443distribution_elementwise_grid_stride_kernelImLi2EZZZNS0_9templates4cuda13random_kernelIPNS_17CUDAGeneratorImplEEEvRNS_18TensorIteratorBaseET_ENKUlvE_clEvENKUlvE7_clEvEUlP24curandStatePhilox4_32_10E_ZNS1_27distribution_nullary_kernelIN3c108BFloat16Em10ulonglong2S7_SF_ZZZS5_IS7_EvS9_SA_ENKSB_clEvENKSC_clEvEUlmE_EEvS9_T2_RKT3_T4_EUlimE0_EEvlNS_15PhiloxCudaStateET1_SL_ --------------------------
	.section	.nv.info._ZN2at6native60_GLOBAL__N__fdc43544_27_DistributionRandomKernel_cu_f88cee4443distribution_elementwise_grid_stride_kernelImLi2EZZZNS0_9templates4cuda13random_kernelIPNS_17CUDAGeneratorImplEEEvRNS_18TensorIteratorBaseET_ENKUlvE_clEvENKUlvE7_clEvEUlP24curandStatePhilox4_32_10E_ZNS1_27distribution_nullary_kernelIN3c108BFloat16Em10ulonglong2S7_SF_ZZZS5_IS7_EvS9_SA_ENKSB_clEvENKSC_clEvEUlmE_EEvS9_T2_RKT3_T4_EUlimE0_EEvlNS_15PhiloxCudaStateET1_SL_,"",@"SHT_CUDA_INFO"
	.sectionflags	@""
	.align	4


	//----- nvinfo : EIATTR_CUDA_API_VERSION
	.align		4
        /*0000*/ 	.byte	0x04, 0x37
        /*0002*/ 	.short	(.L_1126 - .L_1125)
.L_1125:
        /*0004*/ 	.word	0x00000082


	//----- nvinfo : EIATTR_KPARAM_INFO
	.align		4
.L_1126:
        /*0008*/ 	.byte	0x04, 0x17
        /*000a*/ 	.short	(.L_1128 - .L_1127)
.L_1127:
        /*000c*/ 	.word	0x00000000
        /*0010*/ 	.short	0x0003
        /*0012*/ 	.short	0x0028
        /*0014*/ 	.byte	0x00, 0xf0, 0xa1, 0x06


	//----- nvinfo : EIATTR_KPARAM_INFO
	.align		4
.L_1128:
        /*0018*/ 	.byte	0x04, 0x17
        /*001a*/ 	.short	(.L_1130 - .L_1129)
.L_1129:
        /*001c*/ 	.word	0x00000000
        /*0020*/ 	.short	0x0002
        /*0022*/ 	.short	0x0020
        /*0024*/ 	.byte	0x00, 0xf0, 0x05, 0x00


	//----- nvinfo : EIATTR_KPARAM_INFO
	.align		4
.L_1130:
        /*0028*/ 	.byte	0x04, 0x17
        /*002a*/ 	.short	(.L_1132 - .L_1131)
.L_1131:
        /*002c*/ 	.word	0x00000000
        /*0030*/ 	.short	0x0001
        /*0032*/ 	.short	0x0008
        /*0034*/ 	.byte	0x00, 0xf0, 0x61, 0x00


	//----- nvinfo : EIATTR_KPARAM_INFO
	.align		4
.L_1132:
        /*0038*/ 	.byte	0x04, 0x17
        /*003a*/ 	.short	(.L_1134 - .L_1133)
.L_1133:
        /*003c*/ 	.word	0x00000000
        /*0040*/ 	.short	0x0000
        /*0042*/ 	.short	0x0000
        /*0044*/ 	.byte	0x00, 0xf0, 0x21, 0x00


	//----- nvinfo : EIATTR_SPARSE_MMA_MASK
	.align		4
.L_1134:
        /*0048*/ 	.byte	0x03, 0x50
        /*004a*/ 	.short	0x0000


	//----- nvinfo : EIATTR_MAXREG_COUNT
	.align		4
        /*004c*/ 	.byte	0x03, 0x1b
        /*004e*/ 	.short	0x0040


	//----- nvinfo : EIATTR_NUM_BARRIERS
	.align		4
        /*0050*/ 	.byte	0x02, 0x4c
        /*0052*/ 	.byte	0x01
	.zero		1


	//----- nvinfo : EIATTR_MERCURY_ISA_VERSION
	.align		4
        /*0054*/ 	.byte	0x03, 0x5f
        /*0056*/ 	.short	0x0101


	//----- nvinfo : EIATTR_EXIT_INSTR_OFFSETS
	.align		4
        /*0058*/ 	.byte	0x04, 0x1c
        /*005a*/ 	.short	(.L_1136 - .L_1135)


	//   ....[0]....
.L_1135:
        /*005c*/ 	.word	0x00000800


	//   ....[1]....
        /*0060*/ 	.word	0x00003320


	//----- nvinfo : EIATTR_MAX_THREADS
	.align		4
.L_1136:
        /*0064*/ 	.byte	0x04, 0x05
        /*0066*/ 	.short	(.L_1138 - .L_1137)
.L_1137:
        /*0068*/ 	.word	0x00000100
        /*006c*/ 	.word	0x00000001
        /*0070*/ 	.word	0x00000001


	//----- nvinfo : EIATTR_CRS_STACK_SIZE
	.align		4
.L_1138:
        /*0074*/ 	.byte	0x04, 0x1e
        /*0076*/ 	.short	(.L_1140 - .L_1139)
.L_1139:
        /*0078*/ 	.word	0x00000000


	//----- nvinfo : EIATTR_CBANK_PARAM_SIZE
	.align		4
.L_1140:
        /*007c*/ 	.byte	0x03, 0x19
        /*007e*/ 	.short	0x01d0


	//----- nvinfo : EIATTR_PARAM_CBANK
	.align		4
        /*0080*/ 	.byte	0x04, 0x0a
        /*0082*/ 	.short	(.L_1142 - .L_1141)
	.align		4
.L_1141:
        /*0084*/ 	.word	index@(.nv.constant0._ZN2at6native60_GLOBAL__N__fdc43544_27_DistributionRandomKernel_cu_f88cee4443distribution_elementwise_grid_stride_kernelImLi2EZZZNS0_9templates4cuda13random_kernelIPNS_17CUDAGeneratorImplEEEvRNS_18TensorIteratorBaseET_ENKUlvE_clEvENKUlvE7_clEvEUlP24curandStatePhilox4_32_10E_ZNS1_27distribution_nullary_kernelIN3c108BFloat16Em10ulonglong2S7_SF_ZZZS5_IS7_EvS9_SA_ENKSB_clEvENKSC_clEvEUlmE_EEvS9_T2_RKT3_T4_EUlimE0_EEvlNS_15PhiloxCudaStateET1_SL_)
        /*0088*/ 	.short	0x0210
        /*008a*/ 	.short	0x01d0


	//----- nvinfo : EIATTR_SW_WAR
	.align		4
.L_1142:
        /*008c*/ 	.byte	0x04, 0x36
        /*008e*/ 	.short	(.L_1144 - .L_1143)
.L_1143:
        /*0090*/ 	.word	0x00000008
.L_1144:


//--------------------- .nv.info._ZN2at6native60_GLOBAL__N__fdc43544_27_DistributionRandomKernel_cu_f88cee4443distribution_elementwise_grid_stride_kernelImLi2EZZZNS0_9templates4cuda13random_kernelIPNS_17CUDAGeneratorImplEEEvRNS_18TensorIteratorBaseET_ENKUlvE_clEvENKUlvE7_clEvEUlP24curandStatePhilox4_32_10E_ZNS1_27distribution_nullary_kernelIN3c108BFloat16Em10ulonglong2S7_SF_ZZZS5_IS7_EvS9_SA_ENKSB_clEvENKSC_clEvEUlmE_EEvS9_T2_RKT3_T4_EUlimE_EEvlNS_15PhiloxCudaStateET1_SL_ --------------------------
	.section	.nv.info._ZN2at6native60_GLOBAL__N__fdc43544_27_DistributionRandomKernel_cu_f88cee4443distribution_elementwise_grid_stride_kernelImLi2EZZZNS0_9templates4cuda13random_kernelIPNS_17CUDAGeneratorImplEEEvRNS_18TensorIteratorBaseET_ENKUlvE_clEvENKUlvE7_clEvEUlP24curandStatePhilox4_32_10E_ZNS1_27distribution_nullary_kernelIN3c108BFloat16Em10ulonglong2S7_SF_ZZZS5_IS7_EvS9_SA_ENKSB_clEvENKSC_clEvEUlmE_EEvS9_T2_RKT3_T4_EUlimE_EEvlNS_15PhiloxCudaStateET1_SL_,"",@"SHT_CUDA_INFO"
	.sectionflags	@""
	.align	4


	//----- nvinfo : EIATTR_CUDA_API_VERSION
	.align		4
        /*0000*/ 	.byte	0x04, 0x37
        /*0002*/ 	.short	(.L_1146 - .L_1145)
.L_1145:
        /*0004*/ 	.word	0x00000082


	//----- nvinfo : EIATTR_KPARAM_INFO
	.align		4
.L_1146:
        /*0008*/ 	.byte	0x04, 0x17
        /*000a*/ 	.short	(.L_1148 - .L_1147)
.L_1147:
        /*000c*/ 	.word	0x00000000
        /*0010*/ 	.short	0x0003
        /*0012*/ 	.short	0x0028
        /*0014*/ 	.byte	0x00, 0xf0, 0x41, 0x00


	//----- nvinfo : EIATTR_KPARAM_INFO
	.align		4
.L_1148:
        /*0018*/ 	.byte	0x04, 0x17
        /*001a*/ 	.short	(.L_1150 - .L_1149)
.L_1149:
        /*001c*/ 	.word	0x00000000
        /*0020*/ 	.short	0x0002
        /*0022*/ 	.short	0x0020
        /*0024*/ 	.byte	0x00, 0xf0, 0x05, 0x00


	//----- nvinfo : EIATTR_KPARAM_INFO
	.align		4
.L_1150:
        /*0028*/ 	.byte	0x04, 0x17
        /*002a*/ 	.short	(.L_1152 - .L_1151)
.L_1151:
        /*002c*/ 	.word	0x00000000
        /*0030*/ 	.short	0x0001
        /*0032*/ 	.short	0x0008
        /*0034*/ 	.byte	0x00, 0xf0, 0x61, 0x00


	//----- nvinfo : EIATTR_KPARAM_INFO
	.align		4
.L_1152:
        /*0038*/ 	.byte	0x04, 0x17
        /*003a*/ 	.short	(.L_1154 - .L_1153)
.L_1153:
        /*003c*/ 	.word	0x00000000
        /*0040*/ 	.short	0x0000
        /*0042*/ 	.short	0x0000
        /*0044*/ 	.byte	0x00, 0xf0, 0x21, 0x00


	//----- nvinfo : EIATTR_SPARSE_MMA_MASK
	.align		4
.L_1154:
        /*0048*/ 	.byte	0x03, 0x50
        /*004a*/ 	.short	0x0000


	//----- nvinfo : EIATTR_MAXREG_COUNT
	.align		4
        /*004c*/ 	.byte	0x03, 0x1b
        /*004e*/ 	.short	0x0040


	//----- nvinfo : EIATTR_NUM_BARRIERS
	.align		4
        /*0050*/ 	.byte	0x02, 0x4c
        /*0052*/ 	.byte	0x01
	.zero		1


	//----- nvinfo : EIATTR_MERCURY_ISA_VERSION
	.align		4
        /*0054*/ 	.byte	0x03, 0x5f
        /*0056*/ 	.short	0x0101


	//----- nvinfo : EIATTR_EXIT_INSTR_OFFSETS
	.align		4
        /*0058*/ 	.byte	0x04, 0x1c
        /*005a*/ 	.short	(.L_1156 - .L_1155)


	//   ....[0]....
.L_1155:
        /*005c*/ 	.word	0x00000830


	//   ....[1]....
        /*0060*/ 	.word	0x00001150


	//----- nvinfo : EIATTR_MAX_THREADS
	.align		4
.L_1156:
        /*0064*/ 	.byte	0x04, 0x05
        /*0066*/ 	.short	(.L_1158 - .L_1157)
.L_1157:
        /*0068*/ 	.word	0x00000100
        /*006c*/ 	.word	0x00000001
        /*0070*/ 	.word	0x00000001


	//----- nvinfo : EIATTR_CRS_STACK_SIZE
	.align		4
.L_1158:
        /*0074*/ 	.byte	0x04, 0x1e
        /*0076*/ 	.short	(.L_1160 - .L_1159)
.L_1159:
        /*0078*/ 	.word	0x00000000


	//----- nvinfo : EIATTR_CBANK_PARAM_SIZE
	.align		4
.L_1160:
        /*007c*/ 	.byte	0x03, 0x19
        /*007e*/ 	.short	0x0038


	//----- nvinfo : EIATTR_PARAM_CBANK
	.align		4
        /*0080*/ 	.byte	0x04, 0x0a
        /*0082*/ 	.short	(.L_1162 - .L_1161)
	.align		4
.L_1161:
        /*0084*/ 	.word	index@(.nv.constant0._ZN2at6native60_GLOBAL__N__fdc43544_27_DistributionRandomKernel_cu_f88cee4443distribution_elementwise_grid_stride_kernelImLi2EZZZNS0_9templates4cuda13random_kernelIPNS_17CUDAGeneratorImplEEEvRNS_18TensorIteratorBaseET_ENKUlvE_clEvENKUlvE7_clEvEUlP24curandStatePhilox4_32_10E_ZNS1_27distribution_nullary_kernelIN3c108BFloat16Em10ulonglong2S7_SF_ZZZS5_IS7_EvS9_SA_ENKSB_clEvENKSC_clEvEUlmE_EEvS9_T2_RKT3_T4_EUlimE_EEvlNS_15PhiloxCudaStateET1_SL_)
        /*0088*/ 	.short	0x0210
        /*008a*/ 	.short	0x0038


	//----- nvinfo : EIATTR_SW_WAR
	.align		4
.L_1162:
        /*008c*/ 	.byte	0x04, 0x36
        /*008e*/ 	.short	(.L_1164 - .L_1163)
.L_1163:
        /*0090*/ 	.word	0x00000008
.L_1164:


//--------------------- .nv.info._ZN2at6native60_GLOBAL__N__fdc43544_27_DistributionRandomKernel_cu_f88cee4443distribution_elementwise_grid_stride_kernelIjLi4EZZZNS0_9templates4cuda13random_kernelIPNS_17CUDAGeneratorImplEEEvRNS_18TensorIteratorBaseET_ENKUlvE_clEvENKUlvE6_clEvEUlP24curandStatePhilox4_32_10E0_ZNS1_27distribution_nullary_kernelIN3c104HalfEj5uint4S7_SF_ZZZS5_IS7_EvS9_SA_ENKSB_clEvENKSC_clEvEUljE_EEvS9_T2_RKT3_T4_EUlijE0_EEvlNS_15PhiloxCudaStateET1_SL_ --------------------------
	.section	.nv.info._ZN2at6native60_GLOBAL__N__fdc43544_27_DistributionRandomKernel_cu_f88cee4443distribution_elementwise_grid_stride_kernelIjLi4EZZZNS0_9templates4cuda13random_kernelIPNS_17CUDAGeneratorImplEEEvRNS_18TensorIteratorBaseET_ENKUlvE_clEvENKUlvE6_clEvEUlP24curandStatePhilox4_32_10E0_ZNS1_27distribution_nullary_kernelIN3c104HalfEj5uint4S7_SF_ZZZS5_IS7_EvS9_SA_ENKSB_clEvENKSC_clEvEUljE_EEvS9_T2_RKT3_T4_EUlijE0_EEvlNS_15PhiloxCudaStateET1_SL_,"",@"SHT_CUDA_INFO"
	.sectionflags	@""
	.align	4


	//----- nvinfo : EIATTR_CUDA_API_VERSION
	.align		4
        /*0000*/ 	.byte	0x04, 0x37
        /*0002*/ 	.short	(.L_1166 - .L_1165)
.L_1165:
        /*0004*/ 	.word	0x00000082


	//----- nvinfo : EIATTR_KPARAM_INFO
	.align		4
.L_1166:
        /*0008*/ 	.byte	0x04, 0x17
        /*000a*/ 	.short	(.L_1168 - .L_1167)
.L_1167:
        /*000c*/ 	.word	0x00000000
        /*0010*/ 	.short	0x0003
        /*0012*/ 	.short	0x0028
        /*0014*/ 	.byte	0x00, 0xf0, 0xa1, 0x06


	//----- nvinfo : EIATTR_KPARAM_INFO
	.align		4
.L_1168:
        /*0018*/ 	.byte	0x04, 0x17
        /*001a*/ 	.short	(.L_1170 - .L_1169)
.L_1169:
        /*001c*/ 	.word	0x00000000
        /*0020*/ 	.short	0x0002
        /*0022*/ 	.short	0x0020
        /*0024*/ 	.byte	0x00, 0xf0, 0x05, 0x00


	//----- nvinfo : EIATTR_KPARAM_INFO
	.align		4
.L_1170:
        /*0028*/ 	.byte	0x04, 0x17
        /*002a*/ 	.short	(.L_1172 - .L_1171)
.L_1171:
        /*002c*/ 	.word	0x00000000
        /*0030*/ 	.short	0x0001
        /*0032*/ 	.short	0x0008
        /*0034*/ 	.byte	0x00, 0xf0, 0x61, 0x00


	//----- nvinfo : EIATTR_KPARAM_INFO
	.align		4
.L_1172:
        /*0038*/ 	.byte	0x04, 0x17
        /*003a*/ 	.short	(.L_1174 - .L_1173)
.L_1173:
        /*003c*/ 	.word	0x00000000
        /*0040*/ 	.short	0x0000
        /*0042*/ 	.short	0x0000
        /*0044*/ 	.byte	0x00, 0xf0, 0x21, 0x00


	//----- nvinfo : EIATTR_SPARSE_MMA_MASK
	.align		4
.L_1174:
        /*0048*/ 	.byte	0x03, 0x50
        /*004a*/ 	.short	0x0000


	//----- nvinfo : EIATTR_MAXREG_COUNT
	.align		4
        /*004c*/ 	.byte	0x03, 0x1b
        /*004e*/ 	.short	0x0040


	//----- nvinfo : EIATTR_NUM_BARRIERS
	.align		4
        /*0050*/ 	.byte	0x02, 0x4c
        /*0052*/ 	.byte	0x01
	.zero		1


	//----- nvinfo : EIATTR_MERCURY_ISA_VERSION
	.align		4
        /*0054*/ 	.byte	0x03, 0x5f
        /*0056*/ 	.short	0x0101


	//----- nvinfo : EIATTR_EXIT_INSTR_OFFSETS
	.align		4
        /*0058*/ 	.byte	0x04, 0x1c
        /*005a*/ 	.short	(.L_1176 - .L_1175)


	//   ....[0]....
.L_1175:
        /*005c*/ 	.word	0x00000800


	//   ....[1]....
        /*0060*/ 	.word	0x00005100


	//----- nvinfo : EIATTR_MAX_THREADS
	.align		4
.L_1176:
        /*0064*/ 	.byte	0x04, 0x05
        /*0066*/ 	.short	(.L_1178 - .L_1177)
.L_1177:
        /*0068*/ 	.word	0x00000100
        /*006c*/ 	.word	0x00000001
        /*0070*/ 	.word	0x00000001


	//----- nvinfo : EIATTR_CRS_STACK_SIZE
	.align		4
.L_1178:
        /*0074*/ 	.byte	0x04, 0x1e
        /*0076*/ 	.short	(.L_1180 - .L_1179)
.L_1179:
        /*0078*/ 	.word	0x00000000


	//----- nvinfo : EIATTR_CBANK_PARAM_SIZE
	.align		4
.L_1180:
        /*007c*/ 	.byte	0x03, 0x19
        /*007e*/ 	.short	0x01d0


	//----- nvinfo : EIATTR_PARAM_CBANK
	.align		4
        /*0080*/ 	.byte	0x04, 0x0a
        /*0082*/ 	.short	(.L_1182 - .L_1181)
	.align		4
.L_1181:
        /*0084*/ 	.word	index@(.nv.constant0._ZN2at6native60_GLOBAL__N__fdc43544_27_DistributionRandomKernel_cu_f88cee4443distribution_elementwise_grid_stride_kernelIjLi4EZZZNS0_9templates4cuda13random_kernelIPNS_17CUDAGeneratorImplEEEvRNS_18TensorIteratorBaseET_ENKUlvE_clEvENKUlvE6_clEvEUlP24curandStatePhilox4_32_10E0_ZNS1_27distribution_nullary_kernelIN3c104HalfEj5uint4S7_SF_ZZZS5_IS7_EvS9_SA_ENKSB_clEvENKSC_clEvEUljE_EEvS9_T2_RKT3_T4_EUlijE0_EEvlNS_15PhiloxCudaStateET1_SL_)
        /*0088*/ 	.short	0x0210
        /*008a*/ 	.short	0x01d0


	//----- nvinfo : EIATTR_SW_WAR
	.align		4
.L_1182:
        /*008c*/ 	.byte	0x04, 0x36
        /*008e*/ 	.short	(.L_1184 - .L_1183)
.L_1183:
        /*0090*/ 	.word	0x00000008
.L_1184:


//--------------------- .nv.info._ZN2at6native60_GLOBAL__N__fdc43544_27_DistributionRandomKernel_cu_f88cee4443distribution_elementwise_grid_stride_kernelIjLi4EZZZNS0_9templates4cuda13random_kernelIPNS_17CUDAGeneratorImplEEEvRNS_18TensorIteratorBaseET_ENKUlvE_clEvENKUlvE6_clEvEUlP24curandStatePhilox4_32_10E0_ZNS1_27distribution_nullary_kernelIN3c104HalfEj5uint4S7_SF_ZZZS5_IS7_EvS9_SA_ENKSB_clEvENKSC_clEvEUljE_EEvS9_T2_RKT3_T4_EUlijE_EEvlNS_15PhiloxCudaStateET1_SL_ --------------------------
	.section	.nv.info._ZN2at6native60_GLOBAL__N__fdc43544_27_DistributionRandomKernel_cu_f88cee4443distribution_elementwise_grid_stride_kernelIjLi4EZZZNS0_9templates4cuda13random_kernelIPNS_17CUDAGeneratorImplEEEvRNS_18TensorIteratorBaseET_ENKUlvE_clEvENKUlvE6_clEvEUlP24curandStatePhilox4_32_10E0_ZNS1_27distribution_nullary_kernelIN3c104HalfEj5uint4S7_SF_ZZZS5_IS7_EvS9_SA_ENKSB_clEvENKSC_clEvEUljE_EEvS9_T2_RKT3_T4_EUlijE_EEvlNS_15PhiloxCudaStateET1_SL_,"",@"SHT_CUDA_INFO"
	.sectionflags	@""
	.align	4


	//----- nvinfo : EIATTR_CUDA_API_VERSION
	.align		4
        /*0000*/ 	.byte	0x04, 0x37
        /*0002*/ 	.short	(.L_1186 - .L_1185)
.L_1185:
        /*0004*/ 	.word	0x00000082


	//----- nvinfo : EIATTR_KPARAM_INFO
	.align		4
.L_1186:
        /*0008*/ 	.byte	0x04, 0x17
        /*000a*/ 	.short	(.L_1188 - .L_1187)
.L_1187:
        /*000c*/ 	.word	0x00000000
        /*0010*/ 	.short	0x0003
        /*0012*/ 	.short	0x0028
        /*0014*/ 	.byte	0x00, 0xf0, 0x41, 0x00


	//----- nvinfo : EIATTR_KPARAM_INFO
	.align		4
.L_1188:
        /*0018*/ 	.byte	0x04, 0x17
        /*001a*/ 	.short	(.L_1190 - .L_1189)
.L_1189:
        /*001c*/ 	.word	0x00000000
        /*0020*/ 	.short	0x0002
        /*0022*/ 	.short	0x0020
        /*0024*/ 	.byte	0x00, 0xf0, 0x05, 0x00


	//----- nvinfo : EIATTR_KPARAM_INFO
	.align		4
.L_1190:
        /*0028*/ 	.byte	0x04, 0x17
        /*002a*/ 	.short	(.L_1192 - .L_1191)
.L_1191:
        /*002c*/ 	.word	0x00000000
        /*0030*/ 	.short	0x0001
        /*0032*/ 	.short	0x0008
        /*0034*/ 	.byte	0x00, 0xf0, 0x61, 0x00


	//----- nvinfo : EIATTR_KPARAM_INFO
	.align		4
.L_1192:
        /*0038*/ 	.byte	0x04, 0x17
        /*003a*/ 	.short	(.L_1194 - .L_1193)
.L_1193:
        /*003c*/ 	.word	0x00000000
        /*0040*/ 	.short	0x0000
        /*0042*/ 	.short	0x0000
        /*0044*/ 	.byte	0x00, 0xf0, 0x21, 0x00


	//----- nvinfo : EIATTR_SPARSE_MMA_MASK
	.align		4
.L_1194:
        /*0048*/ 	.byte	0x03, 0x50
        /*004a*/ 	.short	0x0000


	//----- nvinfo : EIATTR_MAXREG_COUNT
	.align		4
        /*004c*/ 	.byte	0x03, 0x1b
        /*004e*/ 	.short	0x0040


	//----- nvinfo : EIATTR_NUM_BARRIERS
	.align		4
        /*0050*/ 	.byte	0x02, 0x4c
        /*0052*/ 	.byte	0x01
	.zero		1


	//----- nvinfo : EIATTR_MERCURY_ISA_VERSION
	.align		4
        /*0054*/ 	.byte	0x03, 0x5f
        /*0056*/ 	.short	0x0101


	//----- nvinfo : EIATTR_EXIT_INSTR_OFFSETS
	.align		4
        /*0058*/ 	.byte	0x04, 0x1c
        /*005a*/ 	.short	(.L_1196 - .L_1195)


	//   ....[0]....
.L_1195:
        /*005c*/ 	.word	0x00000850


	//   ....[1]....
        /*0060*/ 	.word	0x00001250


	//----- nvinfo : EIATTR_MAX_THREADS
	.align		4
.L_1196:
        /*0064*/ 	.byte	0x04, 0x05
        /*0066*/ 	.short	(.L_1198 - .L_1197)
.L_1197:
        /*0068*/ 	.word	0x00000100
        /*006c*/ 	.word	0x00000001
        /*0070*/ 	.word	0x00000001


	//----- nvinfo : EIATTR_CRS_STACK_SIZE
	.align		4
.L_1198:
        /*0074*/ 	.byte	0x04, 0x1e
        /*0076*/ 	.short	(.L_1200 - .L_1199)
.L_1199:
        /*0078*/ 	.word	0x00000000


	//----- nvinfo : EIATTR_CBANK_PARAM_SIZE
	.align		4
.L_1200:
        /*007c*/ 	.byte	0x03, 0x19
        /*007e*/ 	.short	0x0038


	//----- nvinfo : EIATTR_PARAM_CBANK
	.align		4
        /*0080*/ 	.byte	0x04, 0x0a
        /*0082*/ 	.short	(.L_1202 - .L_1201)
	.align		4
.L_1201:
        /*0084*/ 	.word	index@(.nv.constant0._ZN2at6native60_GLOBAL__N__fdc43544_27_DistributionRandomKernel_cu_f88cee4443distribution_elementwise_grid_stride_kernelIjLi4EZZZNS0_9templates4cuda13random_kernelIPNS_17CUDAGeneratorImplEEEvRNS_18TensorIteratorBaseET_ENKUlvE_clEvENKUlvE6_clEvEUlP24curandStatePhilox4_32_10E0_ZNS1_27distribution_nullary_kernelIN3c104HalfEj5uint4S7_SF_ZZZS5_IS7_EvS9_SA_ENKSB_clEvENKSC_clEvEUljE_EEvS9_T2_RKT3_T4_EUlijE_EEvlNS_15PhiloxCudaStateET1_SL_)
        /*0088*/ 	.short	0x0210
        /*008a*/ 	.short	0x0038


	//----- nvinfo : EIATTR_SW_WAR
	.align		4
.L_1202:
        /*008c*/ 	.byte	0x04, 0x36
        /*008e*/ 	.short	(.L_1204 - .L_1203)
.L_1203:
        /*0090*/ 	.word	0x00000008
.L_1204:


//--------------------- .nv.info._ZN2at6native60_GLOBAL__N__fdc43544_27_DistributionRandomKernel_cu_f88cee4443distribution_elementwise_grid_stride_kernelImLi2EZZZNS0_9templates4cuda13random_kernelIPNS_17CUDAGeneratorImplEEEvRNS_18TensorIteratorBaseET_ENKUlvE_clEvENKUlvE6_clEvEUlP24curandStatePhilox4_32_10E_ZNS1_27distribution_nullary_kernelIN3c104HalfEm10ulonglong2S7_SF_ZZZS5_IS7_EvS9_SA_ENKSB_clEvENKSC_clEvEUlmE_EEvS9_T2_RKT3_T4_EUlimE0_EEvlNS_15PhiloxCudaStateET1_SL_ --------------------------
	.section	.nv.info._ZN2at6native60_GLOBAL__N__fdc43544_27_DistributionRandomKernel_cu_f88cee4443distribution_elementwise_grid_stride_kernelImLi2EZZZNS0_9templates4cuda13random_kernelIPNS_17CUDAGeneratorImplEEEvRNS_18TensorIteratorBaseET_ENKUlvE_clEvENKUlvE6_clEvEUlP24curandStatePhilox4_32_10E_ZNS1_27distribution_nullary_kernelIN3c104HalfEm10ulonglong2S7_SF_ZZZS5_IS7_EvS9_SA_ENKSB_clEvENKSC_clEvEUlmE_EEvS9_T2_RKT3_T4_EUlimE0_EEvlNS_15PhiloxCudaStateET1_SL_,"",@"SHT_CUDA_INFO"
	.sectionflags	@""
	.align	4


	//----- nvinfo : EIATTR_CUDA_API_VERSION
	.align		4
        /*0000*/ 	.byte	0x04, 0x37
        /*0002*/ 	.short	(.L_1206 - .L_1205)
.L_1205:
        /*0004*/ 	.word	0x00000082


	//----- nvinfo : EIATTR_KPARAM_INFO
	.align		4
.L_1206:
        /*0008*/ 	.byte	0x04, 0x17
        /*000a*/ 	.short	(.L_1208 - .L_1207)
.L_1207:
        /*000c*/ 	.word	0x00000000
        /*0010*/ 	.short	0x0003
        /*0012*/ 	.short	0x0028
        /*0014*/ 	.byte	0x00, 0xf0, 0xa1, 0x06


	//----- nvinfo : EIATTR_KPARAM_INFO
	.align		4
.L_1208:
        /*0018*/ 	.byte	0x04, 0x17
        /*001a*/ 	.short	(.L_1210 - .L_1209)
.L_1209:
        /*001c*/ 	.word	0x00000000
        /*0020*/ 	.short	0x0002
        /*0022*/ 	.short	0x0020
        /*0024*/ 	.byte	0x00, 0xf0, 0x05, 0x00


	//----- nvinfo : EIATTR_KPARAM_INFO
	.align		4
.L_1210:
        /*0028*/ 	.byte	0x04, 0x17
        /*002a*/ 	.short	(.L_1212 - .L_1211)
.L_1211:
        /*002c*/ 	.word	0x00000000
        /*0030*/ 	.short	0x0001
        /*0032*/ 	.short	0x0008
        /*0034*/ 	.byte	0x00, 0xf0, 0x61, 0x00


	//----- nvinfo : EIATTR_KPARAM_INFO
	.align		4
.L_1212:
        /*0038*/ 	.byte	0x04, 0x17
        /*003a*/ 	.short	(.L_1214 - .L_1213)
.L_1213:
        /*003c*/ 	.word	0x00000000
        /*0040*/ 	.short	0x0000
        /*0042*/ 	.short	0x0000
        /*0044*/ 	.byte	0x00, 0xf0, 0x21, 0x00


	//----- nvinfo : EIATTR_SPARSE_MMA_MASK
	.align		4
.L_1214:
        /*0048*/ 	.byte	0x03, 0x50
        /*004a*/ 	.short	0x0000


	//----- nvinfo : EIATTR_MAXREG_COUNT
	.align		4
        /*004c*/ 	.byte	0x03, 0x1b
        /*004e*/ 	.short	0x0040


	//----- nvinfo : EIATTR_NUM_BARRIERS
	.align		4
        /*0050*/ 	.byte	0x02, 0x4c
        /*0052*/ 	.byte	0x01
	.zero		1


	//----- nvinfo : EIATTR_MERCURY_ISA_VERSION
	.align		4
        /*0054*/ 	.byte	0x03, 0x5f
        /*0056*/ 	.short	0x0101


	//----- nvinfo : EIATTR_EXIT_INSTR_OFFSETS
	.align		4
        /*0058*/ 	.byte	0x04, 0x1c
        /*005a*/ 	.short	(.L_1216 - .L_1215)


	//   ....[0]....
.L_1215:
        /*005c*/ 	.word	0x00000800


	//   ....[1]....
        /*0060*/ 	.word	0x00003320


	//----- nvinfo : EIATTR_MAX_THREADS
	.align		4
.L_1216:
        /*0064*/ 	.byte	0x04, 0x05
        /*0066*/ 	.short	(.L_1218 - .L_1217)
.L_1217:
        /*0068*/ 	.word	0x00000100
        /*006c*/ 	.word	0x00000001
        /*0070*/ 	.word	0x00000001


	//----- nvinfo : EIATTR_CRS_STACK_SIZE
	.align		4
.L_1218:
        /*0074*/ 	.byte	0x04, 0x1e
        /*0076*/ 	.short	(.L_1220 - .L_1219)
.L_1219:
        /*0078*/ 	.word	0x00000000


	//----- nvinfo : EIATTR_CBANK_PARAM_SIZE
	.align		4
.L_1220:
        /*007c*/ 	.byte	0x03, 0x19
        /*007e*/ 	.short	0x01d0


	//----- nvinfo : EIATTR_PARAM_CBANK
	.align		4
        /*0080*/ 	.byte	0x04, 0x0a
        /*0082*/ 	.short	(.L_1222 - .L_1221)
	.align		4
.L_1221:
        /*0084*/ 	.word	index@(.nv.constant0._ZN2at6native60_GLOBAL__N__fdc43544_27_DistributionRandomKernel_cu_f88cee4443distribution_elementwise_grid_stride_kernelImLi2EZZZNS0_9templates4cuda13random_kernelIPNS_17CUDAGeneratorImplEEEvRNS_18TensorIteratorBaseET_ENKUlvE_clEvENKUlvE6_clEvEUlP24curandStatePhilox4_32_10E_ZNS1_27distribution_nullary_kernelIN3c104HalfEm10ulonglong2S7_SF_ZZZS5_IS7_EvS9_SA_ENKSB_clEvENKSC_clEvEUlmE_EEvS9_T2_RKT3_T4_EUlimE0_EEvlNS_15PhiloxCudaStateET1_SL_)
        /*0088*/ 	.short	0x0210
        /*008a*/ 	.short	0x01d0


	//----- nvinfo : EIATTR_SW_WAR
	.align		4
.L_1222:
        /*008c*/ 	.byte	0x04, 0x36
        /*008e*/ 	.short	(.L_1224 - .L_1223)
.L_1223:
        /*0090*/ 	.word	0x00000008
.L_1224:


//--------------------- .nv.info._ZN2at6native60_GLOBAL__N__fdc43544_27_DistributionRandomKernel_cu_f88cee4443distribution_elementwise_grid_stride_kernelImLi2EZZZNS0_9templates4cuda13random_kernelIPNS_17CUDAGeneratorImplEEEvRNS_18TensorIteratorBaseET_ENKUlvE_clEvENKUlvE6_clEvEUlP24curandStatePhilox4_32_10E_ZNS1_27distribution_nullary_kernelIN3c104HalfEm10ulonglong2S7_SF_ZZZS5_IS7_EvS9_SA_ENKSB_clEvENKSC_clEvEUlmE_EEvS9_T2_RKT3_T4_EUlimE_EEvlNS_15PhiloxCudaStateET1_SL_ --------------------------
	.section	.nv.info._ZN2at6native60_GLOBAL__N__fdc43544_27_DistributionRandomKernel_cu_f88cee4443distribution_elementwise_grid_stride_kernelImLi2EZZZNS0_9templates4cuda13random_kernelIPNS_17CUDAGeneratorImplEEEvRNS_18TensorIteratorBaseET_ENKUlvE_clEvENKUlvE6_clEvEUlP24curandStatePhilox4_32_10E_ZNS1_27distribution_nullary_kernelIN3c104HalfEm10ulonglong2S7_SF_ZZZS5_IS7_EvS9_SA_ENKSB_clEvENKSC_clEvEUlmE_EEvS9_T2_RKT3_T4_EUlimE_EEvlNS_15PhiloxCudaStateET1_SL_,"",@"SHT_CUDA_INFO"
	.sectionflags	@""
	.align	4


	//----- nvinfo : EIATTR_CUDA_API_VERSION
	.align		4
        /*0000*/ 	.byte	0x04, 0x37
        /*0002*/ 	.short	(.L_1226 - .L_1225)
.L_1225:
        /*0004*/ 	.word	0x00000082


	//----- nvinfo : EIATTR_KPARAM_INFO
	.align		4
.L_1226:
        /*0008*/ 	.byte	0x04, 0x17
        /*000a*/ 	.short	(.L_1228 - .L_1227)
.L_1227:
        /*000c*/ 	.word	0x00000000
        /*0010*/ 	.short	0x0003
        /*0012*/ 	.short	0x0028
        /*0014*/ 	.byte	0x00, 0xf0, 0x41, 0x00


	//----- nvinfo : EIATTR_KPARAM_INFO
	.align		4
.L_1228:
        /*0018*/ 	.byte	0x04, 0x17
        /*001a*/ 	.short	(.L_1230 - .L_1229)
.L_1229:
        /*001c*/ 	.word	0x00000000
        /*0020*/ 	.short	0x0002
        /*0022*/ 	.short	0x0020
        /*0024*/ 	.byte	0x00, 0xf0, 0x05, 0x00


	//----- nvinfo : EIATTR_KPARAM_INFO
	.align		4
.L_1230:
        /*0028*/ 	.byte	0x04, 0x17
        /*002a*/ 	.short	(.L_1232 - .L_1231)
.L_1231:
        /*002c*/ 	.word	0x00000000
        /*0030*/ 	.short	0x0001
        /*0032*/ 	.short	0x0008
        /*0034*/ 	.byte	0x00, 0xf0, 0x61, 0x00


	//----- nvinfo : EIATTR_KPARAM_INFO
	.align		4
.L_1232:
        /*0038*/ 	.byte	0x04, 0x17
        /*003a*/ 	.short	(.L_1234 - .L_1233)
.L_1233:
        /*003c*/ 	.word	0x00000000
        /*0040*/ 	.short	0x0000
        /*0042*/ 	.short	0x0000
        /*0044*/ 	.byte	0x00, 0xf0, 0x21, 0x00


	//----- nvinfo : EIATTR_SPARSE_MMA_MASK
	.align		4
.L_1234:
        /*0048*/ 	.byte	0x03, 0x50
        /*004a*/ 	.short	0x0000


	//----- nvinfo : EIATTR_MAXREG_COUNT
	.align		4
        /*004c*/ 	.byte	0x03, 0x1b
        /*004e*/ 	.short	0x0040


	//----- nvinfo : EIATTR_NUM_BARRIERS
	.align		4
        /*0050*/ 	.byte	0x02, 0x4c
        /*0052*/ 	.byte	0x01
	.zero		1


	//----- nvinfo : EIATTR_MERCURY_ISA_VERSION
	.align		4
        /*0054*/ 	.byte	0x03, 0x5f
        /*0056*/ 	.short	0x0101


	//----- nvinfo : EIATTR_EXIT_INSTR_OFFSETS
	.align		4
        /*0058*/ 	.byte	0x04, 0x1c
        /*005a*/ 	.short	(.L_1236 - .L_1235)


	//   ....[0]....
.L_1235:
        /*005c*/ 	.word	0x00000830


	//   ....[1]....
        /*0060*/ 	.word	0x00001150


	//----- nvinfo : EIATTR_MAX_THREADS
	.align		4
.L_1236:
        /*0064*/ 	.byte	0x04, 0x05
        /*0066*/ 	.short	(.L_1238 - .L_1237)
.L_1237:
        /*0068*/ 	.word	0x00000100
        /*006c*/ 	.word	0x00000001
        /*0070*/ 	.word	0x00000001


	//----- nvinfo : EIATTR_CRS_STACK_SIZE
	.align		4
.L_1238:
        /*0074*/ 	.byte	0x04, 0x1e
        /*0076*/ 	.short	(.L_1240 - .L_1239)
.L_1239:
        /*0078*/ 	.word	0x00000000


	//----- nvinfo : EIATTR_CBANK_PARAM_SIZE
	.align		4
.L_1240:
        /*007c*/ 	.byte	0x03, 0x19
        /*007e*/ 	.short	0x0038


	//----- nvinfo : EIATTR_PARAM_CBANK
	.align		4
        /*0080*/ 	.byte	0x04, 0x0a
        /*0082*/ 	.short	(.L_1242 - .L_1241)
	.align		4
.L_1241:
        /*0084*/ 	.word	index@(.nv.constant0._ZN2at6native60_GLOBAL__N__fdc43544_27_DistributionRandomKernel_cu_f88cee4443distribution_elementwise_grid_stride_kernelImLi2EZZZNS0_9templates4cuda13random_kernelIPNS_17CUDAGeneratorImplEEEvRNS_18TensorIteratorBaseET_ENKUlvE_clEvENKUlvE6_clEvEUlP24curandStatePhilox4_32_10E_ZNS1_27distribution_nullary_kernelIN3c104HalfEm10ulonglong2S7_SF_ZZZS5_IS7_EvS9_SA_ENKSB_clEvENKSC_clEvEUlmE_EEvS9_T2_RKT3_T4_EUlimE_EEvlNS_15PhiloxCudaStateET1_SL_)
        /*0088*/ 	.short	0x0210
        /*008a*/ 	.short	0x0038


	//----- nvinfo : EIATTR_SW_WAR
	.align		4
.L_1242:
        /*008c*/ 	.byte	0x04, 0x36
        /*008e*/ 	.short	(.L_1244 - .L_1243)
.L_1243:
        /*0090*/ 	.word	0x00000008
.L_1244:


//--------------------- .nv.info._ZN2at6native60_GLOBAL__N__fdc43544_27_DistributionRandomKernel_cu_f88cee4443distribution_elementwise_grid_stride_kernelIjLi4EZZZNS0_9templates4cuda13random_kernelIPNS_17CUDAGeneratorImplEEEvRNS_18TensorIteratorBaseET_ENKUlvE_clEvENKUlvE5_clEvEUlP24curandStatePhilox4_32_10E0_ZNS1_27distribution_nullary_kernelIfj5uint4S7_SF_ZZZS5_IS7_EvS9_SA_ENKSB_clEvENKSC_clEvEUljE_EEvS9_T2_RKT3_T4_EUlijE0_EEvlNS_15PhiloxCudaStateET1_SJ_ --------------------------
	.section	.nv.info._ZN2at6native60_GLOBAL__N__fdc43544_27_DistributionRandomKernel_cu_f88cee4443distribution_elementwise_grid_stride_kernelIjLi4EZZZNS0_9templates4cuda13random_kernelIPNS_17CUDAGeneratorImplEEEvRNS_18TensorIteratorBaseET_ENKUlvE_clEvENKUlvE5_clEvEUlP24curandStatePhilox4_32_10E0_ZNS1_27distribution_nullary_kernelIfj5uint4S7_SF_ZZZS5_IS7_EvS9_SA_ENKSB_clEvENKSC_clEvEUljE_EEvS9_T2_RKT3_T4_EUlijE0_EEvlNS_15PhiloxCudaStateET1_SJ_,"",@"SHT_CUDA_INFO"
	.sectionflags	@""
	.align	4


	//----- nvinfo : EIATTR_CUDA_API_VERSION
	.align		4
        /*0000*/ 	.byte	0x04, 0x37
        /*0002*/ 	.short	(.L_1246 - .L_1245)
.L_1245:
        /*0004*/ 	.word	0x00000082


	//----- nvinfo : EIATTR_KPARAM_INFO
	.align		4
.L_1246:
        /*0008*/ 	.byte	0x04, 0x17
        /*000a*/ 	.short	(.L_1248 - .L_1247)
.L_1247:
        /*000c*/ 	.word	0x00000000
        /*0010*/ 	.short	0x0003
        /*0012*/ 	.short	0x0028
        /*0014*/ 	.byte	0x00, 0xf0, 0xa1, 0x06


	//----- nvinfo : EIATTR_KPARAM_INFO
	.align		4
.L_1248:
        /*0018*/ 	.byte	0x04, 0x17
        /*001a*/ 	.short	(.L_1250 - .L_1249)
.L_1249:
        /*001c*/ 	.word	0x00000000
        /*0020*/ 	.short	0x0002
        /*0022*/ 	.short	0x0020
        /*0024*/ 	.byte	0x00, 0xf0, 0x05, 0x00


	//----- nvinfo : EIATTR_KPARAM_INFO
	.align		4
.L_1250:
        /*0028*/ 	.byte	0x04, 0x17
        /*002a*/ 	.short	(.L_1252 - .L_1251)
.L_1251:
        /*002c*/ 	.word	0x00000000
        /*0030*/ 	.short	0x0001
        /*0032*/ 	.short	0x0008
        /*0034*/ 	.byte	0x00, 0xf0, 0x61, 0x00


	//----- nvinfo : EIATTR_KPARAM_INFO
	.align		4
.L_1252:
        /*0038*/ 	.byte	0x04, 0x17
        /*003a*/ 	.short	(.L_1254 - .L_1253)
.L_1253:
        /*003c*/ 	.word	0x00000000
        /*0040*/ 	.short	0x0000
        /*0042*/ 	.short	0x0000
        /*0044*/ 	.byte	0x00, 0xf0, 0x21, 0x00


	//----- nvinfo : EIATTR_SPARSE_MMA_MASK
	.align		4
.L_1254:
        /*0048*/ 	.byte	0x03, 0x50
        /*004a*/ 	.short	0x0000


	//----- nvinfo : EIATTR_MAXREG_COUNT
	.align		4
        /*004c*/ 	.byte	0x03, 0x1b
        /*004e*/ 	.short	0x0040


	//----- nvinfo : EIATTR_NUM_BARRIERS
	.align		4
        /*0050*/ 	.byte	0x02, 0x4c
        /*0052*/ 	.byte	0x01
	.zero		1


	//----- nvinfo : EIATTR_MERCURY_ISA_VERSION
	.align		4
        /*0054*/ 	.byte	0x03, 0x5f
        /*0056*/ 	.short	0x0101


	//----- nvinfo : EIATTR_EXIT_INSTR_OFFSETS
	.align		4
        /*0058*/ 	.byte	0x04, 0x1c
        /*005a*/ 	.short	(.L_1256 - .L_1255)


	//   ....[0]....
.L_1255:
        /*005c*/ 	.word	0x00000800


	//   ....[1]....
        /*0060*/ 	.word	0x000050c0


	//----- nvinfo : EIATTR_MAX_THREADS
	.align		4
.L_1256:
        /*0064*/ 	.byte	0x04, 0x05
        /*0066*/ 	.short	(.L_1258 - .L_1257)
.L_1257:
        /*0068*/ 	.word	0x00000100
        /*006c*/ 	.word	0x00000001
        /*0070*/ 	.word	0x00000001


	//----- nvinfo : EIATTR_CRS_STACK_SIZE
	.align		4
.L_1258:
        /*0074*/ 	.byte	0x04, 0x1e
        /*0076*/ 	.short	(.L_1260 - .L_1259)
.L_1259:
        /*0078*/ 	.word	0x00000000


	//----- nvinfo : EIATTR_CBANK_PARAM_SIZE
	.align		4
.L_1260:
        /*007c*/ 	.byte	0x03, 0x19
        /*007e*/ 	.short	0x01d0


	//----- nvinfo : EIATTR_PARAM_CBANK
	.align		4
        /*0080*/ 	.byte	0x04, 0x0a
        /*0082*/ 	.short	(.L_1262 - .L_1261)
	.align		4
.L_1261:
        /*0084*/ 	.word	index@(.nv.constant0._ZN2at6native60_GLOBAL__N__fdc43544_27_DistributionRandomKernel_cu_f88cee4443distribution_elementwise_grid_stride_kernelIjLi4EZZZNS0_9templates4cuda13random_kernelIPNS_17CUDAGeneratorImplEEEvRNS_18TensorIteratorBaseET_ENKUlvE_clEvENKUlvE5_clEvEUlP24curandStatePhilox4_32_10E0_ZNS1_27distribution_nullary_kernelIfj5uint4S7_SF_ZZZS5_IS7_EvS9_SA_ENKSB_clEvENKSC_clEvEUljE_EEvS9_T2_RKT3_T4_EUlijE0_EEvlNS_15PhiloxCudaStateET1_SJ_)
        /*0088*/ 	.short	0x0210
        /*008a*/ 	.short	0x01d0


	//----- nvinfo : EIATTR_SW_WAR
	.align		4
.L_1262:
        /*008c*/ 	.byte	0x04, 0x36
        /*008e*/ 	.short	(.L_1264 - .L_1263)
.L_1263:
        /*0090*/ 	.word	0x00000008
.L_1264:


//--------------------- .nv.info._ZN2at6native60_GLOBAL__N__fdc43544_27_DistributionRandomKernel_cu_f88cee4443distribution_elementwise_grid_stride_kernelIjLi4EZZZNS0_9templates4cuda13random_kernelIPNS_17CUDAGeneratorImplEEEvRNS_18TensorIteratorBaseET_ENKUlvE_clEvENKUlvE5_clEvEUlP24curandStatePhilox4_32_10E0_ZNS1_27distribution_nullary_kernelIfj5uint4S7_SF_ZZZS5_IS7_EvS9_SA_ENKSB_clEvENKSC_clEvEUljE_EEvS9_T2_RKT3_T4_EUlijE_EEvlNS_15PhiloxCudaStateET1_SJ_ --------------------------
	.section	.nv.info._ZN2at6native60_GLOBAL__N__fdc43544_27_DistributionRandomKernel_cu_f88cee4443distribution_elementwise_grid_stride_kernelIjLi4EZZZNS0_9templates4cuda13random_kernelIPNS_17CUDAGeneratorImplEEEvRNS_18TensorIteratorBaseET_ENKUlvE_clEvENKUlvE5_clEvEUlP24curandStatePhilox4_32_10E0_ZNS1_27distribution_nullary_kernelIfj5uint4S7_SF_ZZZS5_IS7_EvS9_SA_ENKSB_clEvENKSC_clEvEUljE_EEvS9_T2_RKT3_T4_EUlijE_EEvlNS_15PhiloxCudaStateET1_SJ_,"",@"SHT_CUDA_INFO"
	.sectionflags	@""
	.align	4


	//----- nvinfo : EIATTR_CUDA_API_VERSION
	.align		4
        /*0000*/ 	.byte	0x04, 0x37
        /*0002*/ 	.short	(.L_1266 - .L_1265)
.L_1265:
        /*0004*/ 	.word	0x00000082


	//----- nvinfo : EIATTR_KPARAM_INFO
	.align		4
.L_1266:
        /*0008*/ 	.byte	0x04, 0x17
        /*000a*/ 	.short	(.L_1268 - .L_1267)
.L_1267:
        /*000c*/ 	.word	0x00000000
        /*0010*/ 	.short	0x0003
        /*0012*/ 	.short	0x0028
        /*0014*/ 	.byte	0x00, 0xf0, 0x41, 0x00


	//----- nvinfo : EIATTR_KPARAM_INFO
	.align		4
.L_1268:
        /*0018*/ 	.byte	0x04, 0x17
        /*001a*/ 	.short	(.L_1270 - .L_1269)
.L_1269:
        /*001c*/ 	.word	0x00000000
        /*0020*/ 	.short	0x0002
        /*0022*/ 	.short	0x0020
        /*0024*/ 	.byte	0x00, 0xf0, 0x05, 0x00


	//----- nvinfo : EIATTR_KPARAM_INFO
	.align		4
.L_1270:
        /*0028*/ 	.byte	0x04, 0x17
        /*002a*/ 	.short	(.L_1272 - .L_1271)
.L_1271:
        /*002c*/ 	.word	0x00000000
        /*0030*/ 	.short	0x0001
        /*0032*/ 	.short	0x0008
        /*0034*/ 	.byte	0x00, 0xf0, 0x61, 0x00


	//----- nvinfo : EIATTR_KPARAM_INFO
	.align		4
.L_1272:
        /*0038*/ 	.byte	0x04, 0x17
        /*003a*/ 	.short	(.L_1274 - .L_1273)
.L_1273:
        /*003c*/ 	.word	0x00000000
        /*0040*/ 	.short	0x0000
        /*0042*/ 	.short	0x0000
        /*0044*/ 	.byte	0x00, 0xf0, 0x21, 0x00


	//----- nvinfo : EIATTR_SPARSE_MMA_MASK
	.align		4
.L_1274:
        /*0048*/ 	.byte	0x03, 0x50
        /*004a*/ 	.short	0x0000


	//----- nvinfo : EIATTR_MAXREG_COUNT
	.align		4
        /*004c*/ 	.byte	0x03, 0x1b
        /*004e*/ 	.short	0x0040


	//----- nvinfo : EIATTR_NUM_BARRIERS
	.align		4
        /*0050*/ 	.byte	0x02, 0x4c
        /*0052*/ 	.byte	0x01
	.zero		1


	//----- nvinfo : EIATTR_MERCURY_ISA_VERSION
	.align		4
        /*0054*/ 	.byte	0x03, 0x5f
        /*0056*/ 	.short	0x0101


	//----- nvinfo : EIATTR_EXIT_INSTR_OFFSETS
	.align		4
        /*0058*/ 	.byte	0x04, 0x1c
        /*005a*/ 	.short	(.L_1276 - .L_1275)


	//   ....[0]....
.L_1275:
        /*005c*/ 	.word	0x00000850


	//   ....[1]....
        /*0060*/ 	.word	0x00001210


	//----- nvinfo : EIATTR_MAX_THREADS
	.align		4
.L_1276:
        /*0064*/ 	.byte	0x04, 0x05
        /*0066*/ 	.short	(.L_1278 - .L_1277)
.L_1277:
        /*0068*/ 	.word	0x00000100
        /*006c*/ 	.word	0x00000001
        /*0070*/ 	.word	0x00000001


	//----- nvinfo : EIATTR_CRS_STACK_SIZE
	.align		4
.L_1278:
        /*0074*/ 	.byte	0x04, 0x1e
        /*0076*/ 	.short	(.L_1280 - .L_1279)
.L_1279:
        /*0078*/ 	.word	0x00000000


	//----- nvinfo : EIATTR_CBANK_PARAM_SIZE
	.align		4
.L_1280:
        /*007c*/ 	.byte	0x03, 0x19
        /*007e*/ 	.short	0x0038


	//----- nvinfo : EIATTR_PARAM_CBANK
	.align		4
        /*0080*/ 	.byte	0x04, 0x0a
        /*0082*/ 	.short	(.L_1282 - .L_1281)
	.align		4
.L_1281:
        /*0084*/ 	.word	index@(.nv.constant0._ZN2at6native60_GLOBAL__N__fdc43544_27_DistributionRandomKernel_cu_f88cee4443distribution_elementwise_grid_stride_kernelIjLi4EZZZNS0_9templates4cuda13random_kernelIPNS_17CUDAGeneratorImplEEEvRNS_18TensorIteratorBaseET_ENKUlvE_clEvENKUlvE5_clEvEUlP24curandStatePhilox4_32_10E0_ZNS1_27distribution_nullary_kernelIfj5uint4S7_SF_ZZZS5_IS7_EvS9_SA_ENKSB_clEvENKSC_clEvEUljE_EEvS9_T2_RKT3_T4_EUlijE_EEvlNS_15PhiloxCudaStateET1_SJ_)
        /*0088*/ 	.short	0x0210
        /*008a*/ 	.short	0x0038


	//----- nvinfo : EIATTR_SW_WAR
	.align		4
.L_1282:
        /*008c*/ 	.byte	0x04, 0x36
        /*008e*/ 	.short	(.L_1284 - .L_1283)
.L_1283:
        /*0090*/ 	.word	0x00000008
.L_1284:


//--------------------- .nv.info._ZN2at6native60_GLOBAL__N__fdc43544_27_DistributionRandomKernel_cu_f88cee4443distribution_elementwise_grid_stride_kernelImLi2EZZZNS0_9templates4cuda13random_kernelIPNS_17CUDAGeneratorImplEEEvRNS_18TensorIteratorBaseET_ENKUlvE_clEvENKUlvE5_clEvEUlP24curandStatePhilox4_32_10E_ZNS1_27distribution_nullary_kernelIfm10ulonglong2S7_SF_ZZZS5_IS7_EvS9_SA_ENKSB_clEvENKSC_clEvEUlmE_EEvS9_T2_RKT3_T4_EUlimE0_EEvlNS_15PhiloxCudaStateET1_SJ_ --------------------------
	.section	.nv.info._ZN2at6native60_GLOBAL__N__fdc43544_27_DistributionRandomKernel_cu_f88cee4443distribution_elementwise_grid_stride_kernelImLi2EZZZNS0_9templates4cuda13random_kernelIPNS_17CUDAGeneratorImplEEEvRNS_18TensorIteratorBaseET_ENKUlvE_clEvENKUlvE5_clEvEUlP24curandStatePhilox4_32_10E_ZNS1_27distribution_nullary_kernelIfm10ulonglong2S7_SF_ZZZS5_IS7_EvS9_SA_ENKSB_clEvENKSC_clEvEUlmE_EEvS9_T2_RKT3_T4_EUlimE0_EEvlNS_15PhiloxCudaStateET1_SJ_,"",@"SHT_CUDA_INFO"
	.sectionflags	@""
	.align	4


	//----- nvinfo : EIATTR_CUDA_API_VERSION
	.align		4
        /*0000*/ 	.byte	0x04, 0x37
        /*0002*/ 	.short	(.L_1286 - .L_1285)
.L_1285:
        /*0004*/ 	.word	0x00000082


	//----- nvinfo : EIATTR_KPARAM_INFO
	.align		4
.L_1286:
        /*0008*/ 	.byte	0x04, 0x17
        /*000a*/ 	.short	(.L_1288 - .L_1287)
.L_1287:
        /*000c*/ 	.word	0x00000000
        /*0010*/ 	.short	0x0003
        /*0012*/ 	.short	0x0028
        /*0014*/ 	.byte	0x00, 0xf0, 0xa1, 0x06


	//----- nvinfo : EIATTR_KPARAM_INFO
	.align		4
.L_1288:
        /*0018*/ 	.byte	0x04, 0x17
        /*001a*/ 	.short	(.L_1290 - .L_1289)
.L_1289:
        /*001c*/ 	.word	0x00000000
        /*0020*/ 	.short	0x0002
        /*0022*/ 	.short	0x0020
        /*0024*/ 	.byte	0x00, 0xf0, 0x05, 0x00


	//----- nvinfo : EIATTR_KPARAM_INFO
	.align		4
.L_1290:
        /*0028*/ 	.byte	0x04, 0x17
        /*002a*/ 	.short	(.L_1292 - .L_1291)
.L_1291:
        /*002c*/ 	.word	0x00000000
        /*0030*/ 	.short	0x0001
        /*0032*/ 	.short	0x0008
        /*0034*/ 	.byte	0x00, 0xf0, 0x61, 0x00


	//----- nvinfo : EIATTR_KPARAM_INFO
	.align		4
.L_1292:
        /*0038*/ 	.byte	0x04, 0x17
        /*003a*/ 	.short	(.L_1294 - .L_1293)
.L_1293:
        /*003c*/ 	.word	0x00000000
        /*0040*/ 	.short	0x0000
        /*0042*/ 	.short	0x0000
        /*0044*/ 	.byte	0x00, 0xf0, 0x21, 0x00


	//----- nvinfo : EIATTR_SPARSE_MMA_MASK
	.align		4
.L_1294:
        /*0048*/ 	.byte	0x03, 0x50
        /*004a*/ 	.short	0x0000


	//----- nvinfo : EIATTR_MAXREG_COUNT
	.align		4
        /*004c*/ 	.byte	0x03, 0x1b
        /*004e*/ 	.short	0x0040


	//----- nvinfo : EIATTR_NUM_BARRIERS
	.align		4
        /*0050*/ 	.byte	0x02, 0x4c
        /*0052*/ 	.byte	0x01
	.zero		1


	//----- nvinfo : EIATTR_MERCURY_ISA_VERSION
	.align		4
        /*0054*/ 	.byte	0x03, 0x5f
        /*0056*/ 	.short	0x0101


	//----- nvinfo : EIATTR_EXIT_INSTR_OFFSETS
	.align		4
        /*0058*/ 	.byte	0x04, 0x1c
        /*005a*/ 	.short	(.L_1296 - .L_1295)


	//   ....[0]....
.L_1295:
        /*005c*/ 	.word	0x00000800


	//   ....[1]....
        /*0060*/ 	.word	0x00003300


	//----- nvinfo : EIATTR_MAX_THREADS
	.align		4
.L_1296:
        /*0064*/ 	.byte	0x04, 0x05
        /*0066*/ 	.short	(.L_1298 - .L_1297)
.L_1297:
        /*0068*/ 	.word	0x00000100
        /*006c*/ 	.word	0x00000001
        /*0070*/ 	.word	0x00000001


	//----- nvinfo : EIATTR_CRS_STACK_SIZE
	.align		4
.L_1298:
        /*0074*/ 	.byte	0x04, 0x1e
        /*0076*/ 	.short	(.L_1300 - .L_1299)
.L_1299:
        /*0078*/ 	.word	0x00000000


	//----- nvinfo : EIATTR_CBANK_PARAM_SIZE
	.align		4
.L_1300:
        /*007c*/ 	.byte	0x03, 0x19
        /*007e*/ 	.short	0x01d0


	//----- nvinfo : EIATTR_PARAM_CBANK
	.align		4
        /*0080*/ 	.byte	0x04, 0x0a
        /*0082*/ 	.short	(.L_1302 - .L_1301)
	.align		4
.L_1301:
        /*0084*/ 	.word	index@(.nv.constant0._ZN2at6native60_GLOBAL__N__fdc43544_27_DistributionRandomKernel_cu_f88cee4443distribution_elementwise_grid_stride_kernelImLi2EZZZNS0_9templates4cuda13random_kernelIPNS_17CUDAGeneratorImplEEEvRNS_18TensorIteratorBaseET_ENKUlvE_clEvENKUlvE5_clEvEUlP24curandStatePhilox4_32_10E_ZNS1_27distribution_nullary_kernelIfm10ulonglong2S7_SF_ZZZS5_IS7_EvS9_SA_ENKSB_clEvENKSC_clEvEUlmE_EEvS9_T2_RKT3_T4_EUlimE0_EEvlNS_15PhiloxCudaStateET1_SJ_)
        /*0088*/ 	.short	0x0210
        /*008a*/ 	.short	0x01d0


	//----- nvinfo : EIATTR_SW_WAR
	.align		4
.L_1302:
        /*008c*/ 	.byte	0x04, 0x36
        /*008e*/ 	.short	(.L_1304 - .L_1303)
.L_1303:
        /*0090*/ 	.word	0x00000008
.L_1304:


//--------------------- .nv.info._ZN2at6native60_GLOBAL__N__fdc43544_27_DistributionRandomKernel_cu_f88cee4443distribution_elementwise_grid_stride_kernelImLi2EZZZNS0_9templates4cuda13random_kernelIPNS_17CUDAGeneratorImplEEEvRNS_18TensorIteratorBaseET_ENKUlvE_clEvENKUlvE5_clEvEUlP24curandStatePhilox4_32_10E_ZNS1_27distribution_nullary_kernelIfm10ulonglong2S7_SF_ZZZS5_IS7_EvS9_SA_ENKSB_clEvENKSC_clEvEUlmE_EEvS9_T2_RKT3_T4_EUlimE_EEvlNS_15PhiloxCudaStateET1_SJ_ --------------------------
	.section	.nv.info._ZN2at6native60_GLOBAL__N__fdc43544_27_DistributionRandomKernel_cu_f88cee4443distribution_elementwise_grid_stride_kernelImLi2EZZZNS0_9templates4cuda13random_kernelIPNS_17CUDAGeneratorImplEEEvRNS_18TensorIteratorBaseET_ENKUlvE_clEvENKUlvE5_clEvEUlP24curandStatePhilox4_32_10E_ZNS1_27distribution_nullary_kernelIfm10ulonglong2S7_SF_ZZZS5_IS7_EvS9_SA_ENKSB_clEvENKSC_clEvEUlmE_EEvS9_T2_RKT3_T4_EUlimE_EEvlNS_15PhiloxCudaStateET1_SJ_,"",@"SHT_CUDA_INFO"
	.sectionflags	@""
	.align	4


	//----- nvinfo : EIATTR_CUDA_API_VERSION
	.align		4
        /*0000*/ 	.byte	0x04, 0x37
        /*0002*/ 	.short	(.L_1306 - .L_1305)
.L_1305:
        /*0004*/ 	.word	0x00000082


	//----- nvinfo : EIATTR_KPARAM_INFO
	.align		4
.L_1306:
        /*0008*/ 	.byte	0x04, 0x17
        /*000a*/ 	.short	(.L_1308 - .L_1307)
.L_1307:
        /*000c*/ 	.word	0x00000000
        /*0010*/ 	.short	0x0003
        /*0012*/ 	.short	0x0028
        /*0014*/ 	.byte	0x00, 0xf0, 0x41, 0x00


	//----- nvinfo : EIATTR_KPARAM_INFO
	.align		4
.L_1308:
        /*0018*/ 	.byte	0x04, 0x17
        /*001a*/ 	.short	(.L_1310 - .L_1309)
.L_1309:
        /*001c*/ 	.word	0x00000000
        /*0020*/ 	.short	0x0002
        /*0022*/ 	.short	0x0020
        /*0024*/ 	.byte	0x00, 0xf0, 0x05, 0x00


	//----- nvinfo : EIATTR_KPARAM_INFO
	.align		4
.L_1310:
        /*0028*/ 	.byte	0x04, 0x17
        /*002a*/ 	.short	(.L_1312 - .L_1311)
.L_1311:
        /*002c*/ 	.word	0x00000000
        /*0030*/ 	.short	0x0001
        /*0032*/ 	.short	0x0008
        /*0034*/ 	.byte	0x00, 0xf0, 0x61, 0x00


	//----- nvinfo : EIATTR_KPARAM_INFO
	.align		4
.L_1312:
        /*0038*/ 	.byte	0x04, 0x17
        /*003a*/ 	.short	(.L_1314 - .L_1313)
.L_1313:
        /*003c*/ 	.word	0x00000000
        /*0040*/ 	.short	0x0000
        /*0042*/ 	.short	0x0000
        /*0044*/ 	.byte	0x00, 0xf0, 0x21, 0x00


	//----- nvinfo : EIATTR_SPARSE_MMA_MASK
	.align		4
.L_1314:
        /*0048*/ 	.byte	0x03, 0x50
        /*004a*/ 	.short	0x0000


	//----- nvinfo : EIATTR_MAXREG_COUNT
	.align		4
        /*004c*/ 	.byte	0x03, 0x1b
        /*004e*/ 	.short	0x0040


	//----- nvinfo : EIATTR_NUM_BARRIERS
	.align		4
        /*0050*/ 	.byte	0x02, 0x4c
        /*0052*/ 	.byte	0x01
	.zero		1


	//----- nvinfo : EIATTR_MERCURY_ISA_VERSION
	.align		4
        /*0054*/ 	.byte	0x03, 0x5f
        /*0056*/ 	.short	0x0101


	//----- nvinfo : EIATTR_EXIT_INSTR_OFFSETS
	.align		4
        /*0058*/ 	.byte	0x04, 0x1c
        /*005a*/ 	.short	(.L_1316 - .L_1315)


	//   ....[0]....
.L_1315:
        /*005c*/ 	.word	0x00000830


	//   ....[1]....
        /*0060*/ 	.word	0x00001130


	//----- nvinfo : EIATTR_MAX_THREADS
	.align		4
.L_1316:
        /*0064*/ 	.byte	0x04, 0x05
        /*0066*/ 	.short	(.L_1318 - .L_1317)
.L_1317:
        /*0068*/ 	.word	0x00000100
        /*006c*/ 	.word	0x00000001
        /*0070*/ 	.word	0x00000001


	//----- nvinfo : EIATTR_CRS_STACK_SIZE
	.align		4
.L_1318:
        /*0074*/ 	.byte	0x04, 0x1e
        /*0076*/ 	.short	(.L_1320 - .L_1319)
.L_1319:
        /*0078*/ 	.word	0x00000000


	//----- nvinfo : EIATTR_CBANK_PARAM_SIZE
	.align		4
.L_1320:
        /*007c*/ 	.byte	0x03, 0x19
        /*007e*/ 	.short	0x0038


	//----- nvinfo : EIATTR_PARAM_CBANK
	.align		4
        /*0080*/ 	.byte	0x04, 0x0a
        /*0082*/ 	.short	(.L_1322 - .L_1321)
	.align		4
.L_1321:
        /*0084*/ 	.word	index@(.nv.constant0._ZN2at6native60_GLOBAL__N__fdc43544_27_DistributionRandomKernel_cu_f88cee4443distribution_elementwise_grid_stride_kernelImLi2EZZZNS0_9templates4cuda13random_kernelIPNS_17CUDAGeneratorImplEEEvRNS_18TensorIteratorBaseET_ENKUlvE_clEvENKUlvE5_clEvEUlP24curandStatePhilox4_32_10E_ZNS1_27distribution_nullary_kernelIfm10ulonglong2S7_SF_ZZZS5_IS7_EvS9_SA_ENKSB_clEvENKSC_clEvEUlmE_EEvS9_T2_RKT3_T4_EUlimE_EEvlNS_15PhiloxCudaStateET1_SJ_)
        /*0088*/ 	.short	0x0210
        /*008a*/ 	.short	0x0038


	//----- nvinfo : EIATTR_SW_WAR
	.align		4
.L_1322:
        /*008c*/ 	.byte	0x04, 0x36
        /*008e*/ 	.short	(.L_1324 - .L_1323)
.L_1323:
        /*0090*/ 	.word	0x00000008
.L_1324:


//--------------------- .nv.info._ZN2at6native60_GLOBAL__N__fdc43544_27_DistributionRandomKernel_cu_f88cee4443distribution_elementwise_grid_stride_kernelIjLi4EZZZNS0_9templates4cuda13random_kernelIPNS_17CUDAGeneratorImplEEEvRNS_18TensorIteratorBaseET_ENKUlvE_clEvENKUlvE4_clEvEUlP24curandStatePhilox4_32_10E0_ZNS1_27distribution_nullary_kernelIdj5uint4S7_SF_ZZZS5_IS7_EvS9_SA_ENKSB_clEvENKSC_clEvEUljE_EEvS9_T2_RKT3_T4_EUlijE0_EEvlNS_15PhiloxCudaStateET1_SJ_ --------------------------
	.section	.nv.info._ZN2at6native60_GLOBAL__N__fdc43544_27_DistributionRandomKernel_cu_f88cee4443distribution_elementwise_grid_stride_kernelIjLi4EZZZNS0_9templates4cuda13random_kernelIPNS_17CUDAGeneratorImplEEEvRNS_18TensorIteratorBaseET_ENKUlvE_clEvENKUlvE4_clEvEUlP24curandStatePhilox4_32_10E0_ZNS1_27distribution_nullary_kernelIdj5uint4S7_SF_ZZZS5_IS7_EvS9_SA_ENKSB_clEvENKSC_clEvEUljE_EEvS9_T2_RKT3_T4_EUlijE0_EEvlNS_15PhiloxCudaStateET1_SJ_,"",@"SHT_CUDA_INFO"
	.sectionflags	@""
	.align	4


	//----- nvinfo : EIATTR_CUDA_API_VERSION
	.align		4
        /*0000*/ 	.byte	0x04, 0x37
        /*0002*/ 	.short	(.L_1326 - .L_1325)
.L_1325:
        /*0004*/ 	.word	0x00000082


	//----- nvinfo : EIATTR_KPARAM_INFO
	.align		4
.L_1326:
        /*0008*/ 	.byte	0x04, 0x17
        /*000a*/ 	.short	(.L_1328 - .L_1327)
.L_1327:
        /*000c*/ 	.word	0x00000000
        /*0010*/ 	.short	0x0003
        /*0012*/ 	.short	0x0028
        /*0014*/ 	.byte	0x00, 0xf0, 0xa1, 0x06


	//----- nvinfo : EIATTR_KPARAM_INFO
	.align		4
.L_1328:
        /*0018*/ 	.byte	0x04, 0x17
        /*001a*/ 	.short	(.L_1330 - .L_1329)
.L_1329:
        /*001c*/ 	.word	0x00000000
        /*0020*/ 	.short	0x0002
        /*0022*/ 	.short	0x0020
        /*0024*/ 	.byte	0x00, 0xf0, 0x05, 0x00


	//----- nvinfo : EIATTR_KPARAM_INFO
	.align		4
.L_1330:
        /*0028*/ 	.byte	0x04, 0x17
        /*002a*/ 	.short	(.L_1332 - .L_1331)
.L_1331:
        /*002c*/ 	.word	0x00000000
        /*0030*/ 	.short	0x0001
        /*0032*/ 	.short	0x0008
        /*0034*/ 	.byte	0x00, 0xf0, 0x61, 0x00


	//----- nvinfo : EIATTR_KPARAM_INFO
	.align		4
.L_1332:
        /*0038*/ 	.byte	0x04, 0x17
        /*003a*/ 	.short	(.L_1334 - .L_1333)
.L_1333:
        /*003c*/ 	.word	0x00000000
        /*0040*/ 	.short	0x0000
        /*0042*/ 	.short	0x0000
        /*0044*/ 	.byte	0x00, 0xf0, 0x21, 0x00


	//----- nvinfo : EIATTR_SPARSE_MMA_MASK
	.align		4
.L_1334:
        /*0048*/ 	.byte	0x03, 0x50
        /*004a*/ 	.short	0x0000


	//----- nvinfo : EIATTR_MAXREG_COUNT
	.align		4
        /*004c*/ 	.byte	0x03, 0x1b
        /*004e*/ 	.short	0x0040


	//----- nvinfo : EIATTR_NUM_BARRIERS
	.align		4
        /*0050*/ 	.byte	0x02, 0x4c
        /*0052*/ 	.byte	0x01
	.zero		1


	//----- nvinfo : EIATTR_MERCURY_ISA_VERSION
	.align		4
        /*0054*/ 	.byte	0x03, 0x5f
        /*0056*/ 	.short	0x0101


	//----- nvinfo : EIATTR_EXIT_INSTR_OFFSETS
	.align		4
        /*0058*/ 	.byte	0x04, 0x1c
        /*005a*/ 	.short	(.L_1336 - .L_1335)


	//   ....[0]....
.L_1335:
        /*005c*/ 	.word	0x00000820


	//   ....[1]....
        /*0060*/ 	.word	0x00005020


	//----- nvinfo : EIATTR_MAX_THREADS
	.align		4
.L_1336:
        /*0064*/ 	.byte	0x04, 0x05
        /*0066*/ 	.short	(.L_1338 - .L_1337)
.L_1337:
        /*0068*/ 	.word	0x00000100
        /*006c*/ 	.word	0x00000001
        /*0070*/ 	.word	0x00000001


	//----- nvinfo : EIATTR_CRS_STACK_SIZE
	.align		4
.L_1338:
        /*0074*/ 	.byte	0x04, 0x1e
        /*0076*/ 	.short	(.L_1340 - .L_1339)
.L_1339:
        /*0078*/ 	.word	0x00000000


	//----- nvinfo : EIATTR_CBANK_PARAM_SIZE
	.align		4
.L_1340:
        /*007c*/ 	.byte	0x03, 0x19
        /*007e*/ 	.short	0x01d0


	//----- nvinfo : EIATTR_PARAM_CBANK
	.align		4
        /*0080*/ 	.byte	0x04, 0x0a
        /*0082*/ 	.short	(.L_1342 - .L_1341)
	.align		4
.L_1341:
        /*0084*/ 	.word	index@(.nv.constant0._ZN2at6native60_GLOBAL__N__fdc43544_27_DistributionRandomKernel_cu_f88cee4443distribution_elementwise_grid_stride_kernelIjLi4EZZZNS0_9templates4cuda13random_kernelIPNS_17CUDAGeneratorImplEEEvRNS_18TensorIteratorBaseET_ENKUlvE_clEvENKUlvE4_clEvEUlP24curandStatePhilox4_32_10E0_ZNS1_27distribution_nullary_kernelIdj5uint4S7_SF_ZZZS5_IS7_EvS9_SA_ENKSB_clEvENKSC_clEvEUljE_EEvS9_T2_RKT3_T4_EUlijE0_EEvlNS_15PhiloxCudaStateET1_SJ_)
        /*0088*/ 	.short	0x0210
        /*008a*/ 	.short	0x01d0


	//----- nvinfo : EIATTR_SW_WAR
	.align		4
.L_1342:
        /*008c*/ 	.byte	0x04, 0x36
        /*008e*/ 	.short	(.L_1344 - .L_1343)
.L_1343:
        /*0090*/ 	.word	0x00000008
.L_1344:


//--------------------- .nv.info._ZN2at6native60_GLOBAL__N__fdc43544_27_DistributionRandomKernel_cu_f88cee4443distribution_elementwise_grid_stride_kernelIjLi4EZZZNS0_9templates4cuda13random_kernelIPNS_17CUDAGeneratorImplEEEvRNS_18TensorIteratorBaseET_ENKUlvE_clEvENKUlvE4_clEvEUlP24curandStatePhilox4_32_10E0_ZNS1_27distribution_nullary_kernelIdj5uint4S7_SF_ZZZS5_IS7_EvS9_SA_ENKSB_clEvENKSC_clEvEUljE_EEvS9_T2_RKT3_T4_EUlijE_EEvlNS_15PhiloxCudaStateET1_SJ_ --------------------------
	.section	.nv.info._ZN2at6native60_GLOBAL__N__fdc43544_27_DistributionRandomKernel_cu_f88cee4443distribution_elementwise_grid_stride_kernelIjLi4EZZZNS0_9templates4cuda13random_kernelIPNS_17CUDAGeneratorImplEEEvRNS_18TensorIteratorBaseET_ENKUlvE_clEvENKUlvE4_clEvEUlP24curandStatePhilox4_32_10E0_ZNS1_27distribution_nullary_kernelIdj5uint4S7_SF_ZZZS5_IS7_EvS9_SA_ENKSB_clEvENKSC_clEvEUljE_EEvS9_T2_RKT3_T4_EUlijE_EEvlNS_15PhiloxCudaStateET1_SJ_,"",@"SHT_CUDA_INFO"
	.sectionflags	@""
	.align	4


	//----- nvinfo : EIATTR_CUDA_API_VERSION
	.align		4
        /*0000*/ 	.byte	0x04, 0x37
        /*0002*/ 	.short	(.L_1346 - .L_1345)
.L_1345:
        /*0004*/ 	.word	0x00000082


	//----- nvinfo : EIATTR_KPARAM_INFO
	.align		4
.L_1346:
        /*0008*/ 	.byte	0x04, 0x17
        /*000a*/ 	.short	(.L_1348 - .L_1347)
.L_1347:
        /*000c*/ 	.word	0x00000000
        /*0010*/ 	.short	0x0003
        /*0012*/ 	.short	0x0028
        /*0014*/ 	.byte	0x00, 0xf0, 0x41, 0x00


	//----- nvinfo : EIATTR_KPARAM_INFO
	.align		4
.L_1348:
        /*0018*/ 	.byte	0x04, 0x17
        /*001a*/ 	.short	(.L_1350 - .L_1349)
.L_1349:
        /*001c*/ 	.word	0x00000000
        /*0020*/ 	.short	0x0002
        /*0022*/ 	.short	0x0020
        /*0024*/ 	.byte	0x00, 0xf0, 0x05, 0x00


	//----- nvinfo : EIATTR_KPARAM_INFO
	.align		4
.L_1350:
        /*0028*/ 	.byte	0x04, 0x17
        /*002a*/ 	.short	(.L_1352 - .L_1351)
.L_1351:
        /*002c*/ 	.word	0x00000000
        /*0030*/ 	.short	0x0001
        /*0032*/ 	.short	0x0008
        /*0034*/ 	.byte	0x00, 0xf0, 0x61, 0x00


	//----- nvinfo : EIATTR_KPARAM_INFO
	.align		4
.L_1352:
        /*0038*/ 	.byte	0x04, 0x17
        /*003a*/ 	.short	(.L_1354 - .L_1353)
.L_1353:
        /*003c*/ 	.word	0x00000000
        /*0040*/ 	.short	0x0000
        /*0042*/ 	.short	0x0000
        /*0044*/ 	.byte	0x00, 0xf0, 0x21, 0x00


	//----- nvinfo : EIATTR_SPARSE_MMA_MASK
	.align		4
.L_1354:
        /*0048*/ 	.byte	0x03, 0x50
        /*004a*/ 	.short	0x0000


	//----- nvinfo : EIATTR_MAXREG_COUNT
	.align		4
        /*004c*/ 	.byte	0x03, 0x1b
        /*004e*/ 	.short	0x0040


	//----- nvinfo : EIATTR_NUM_BARRIERS
	.align		4
        /*0050*/ 	.byte	0x02, 0x4c
        /*0052*/ 	.byte	0x01
	.zero		1


	//----- nvinfo : EIATTR_MERCURY_ISA_VERSION
	.align		4
        /*0054*/ 	.byte	0x03, 0x5f
        /*0056*/ 	.short	0x0101


	//----- nvinfo : EIATTR_EXIT_INSTR_OFFSETS
	.align		4
        /*0058*/ 	.byte	0x04, 0x1c
        /*005a*/ 	.short	(.L_1356 - .L_1355)


	//   ....[0]....
.L_1355:
        /*005c*/ 	.word	0x00000850


	//   ....[1]....
        /*0060*/ 	.word	0x00001110


	//----- nvinfo : EIATTR_MAX_THREADS
	.align		4
.L_1356:
        /*0064*/ 	.byte	0x04, 0x05
        /*0066*/ 	.short	(.L_1358 - .L_1357)
.L_1357:
        /*0068*/ 	.word	0x00000100
        /*006c*/ 	.word	0x00000001
        /*0070*/ 	.word	0x00000001


	//----- nvinfo : EIATTR_CRS_STACK_SIZE
	.align		4
.L_1358:
        /*0074*/ 	.byte	0x04, 0x1e
        /*0076*/ 	.short	(.L_1360 - .L_1359)
.L_1359:
        /*0078*/ 	.word	0x00000000


	//----- nvinfo : EIATTR_CBANK_PARAM_SIZE
	.align		4
.L_1360:
        /*007c*/ 	.byte	0x03, 0x19
        /*007e*/ 	.short	0x0038


	//----- nvinfo : EIATTR_PARAM_CBANK
	.align		4
        /*0080*/ 	.byte	0x04, 0x0a
        /*0082*/ 	.short	(.L_1362 - .L_1361)
	.align		4
.L_1361:
        /*0084*/ 	.word	index@(.nv.constant0._ZN2at6native60_GLOBAL__N__fdc43544_27_DistributionRandomKernel_cu_f88cee4443distribution_elementwise_grid_stride_kernelIjLi4EZZZNS0_9templates4cuda13random_kernelIPNS_17CUDAGeneratorImplEEEvRNS_18TensorIteratorBaseET_ENKUlvE_clEvENKUlvE4_clEvEUlP24curandStatePhilox4_32_10E0_ZNS1_27distribution_nullary_kernelIdj5uint4S7_SF_ZZZS5_IS7_EvS9_SA_ENKSB_clEvENKSC_clEvEUljE_EEvS9_T2_RKT3_T4_EUlijE_EEvlNS_15PhiloxCudaStateET1_SJ_)
        /*0088*/ 	.short	0x0210
        /*008a*/ 	.short	0x0038


	//----- nvinfo : EIATTR_SW_WAR
	.align		4
.L_1362:
        /*008c*/ 	.byte	0x04, 0x36
        /*008e*/ 	.short	(.L_1364 - .L_1363)
.L_1363:
        /*0090*/ 	.word	0x00000008
.L_1364:


//--------------------- .nv.info._ZN2at6native60_GLOBAL__N__fdc43544_27_DistributionRandomKernel_cu_f88cee4443distribution_elementwise_grid_stride_kernelImLi2EZZZNS0_9templates4cuda13random_kernelIPNS_17CUDAGeneratorImplEEEvRNS_18TensorIteratorBaseET_ENKUlvE_clEvENKUlvE4_clEvEUlP24curandStatePhilox4_32_10E_ZNS1_27distribution_nullary_kernelIdm10ulonglong2S7_SF_ZZZS5_IS7_EvS9_SA_ENKSB_clEvENKSC_clEvEUlmE_EEvS9_T2_RKT3_T4_EUlimE0_EEvlNS_15PhiloxCudaStateET1_SJ_ --------------------------
	.section	.nv.info._ZN2at6native60_GLOBAL__N__fdc43544_27_DistributionRandomKernel_cu_f88cee4443distribution_elementwise_grid_stride_kernelImLi2EZZZNS0_9templates4cuda13random_kernelIPNS_17CUDAGeneratorImplEEEvRNS_18TensorIteratorBaseET_ENKUlvE_clEvENKUlvE4_clEvEUlP24curandStatePhilox4_32_10E_ZNS1_27distribution_nullary_kernelIdm10ulonglong2S7_SF_ZZZS5_IS7_EvS9_SA_ENKSB_clEvENKSC_clEvEUlmE_EEvS9_T2_RKT3_T4_EUlimE0_EEvlNS_15PhiloxCudaStateET1_SJ_,"",@"SHT_CUDA_INFO"
	.sectionflags	@""
	.align	4


	//----- nvinfo : EIATTR_CUDA_API_VERSION
	.align		4
        /*0000*/ 	.byte	0x04, 0x37
        /*0002*/ 	.short	(.L_1366 - .L_1365)
.L_1365:
        /*0004*/ 	.word	0x00000082


	//----- nvinfo : EIATTR_KPARAM_INFO
	.align		4
.L_1366:
        /*0008*/ 	.byte	0x04, 0x17
        /*000a*/ 	.short	(.L_1368 - .L_1367)
.L_1367:
        /*000c*/ 	.word	0x00000000
        /*0010*/ 	.short	0x0003
        /*0012*/ 	.short	0x0028
        /*0014*/ 	.byte	0x00, 0xf0, 0xa1, 0x06


	//----- nvinfo : EIATTR_KPARAM_INFO
	.align		4
.L_1368:
        /*0018*/ 	.byte	0x04, 0x17
        /*001a*/ 	.short	(.L_1370 - .L_1369)
.L_1369:
        /*001c*/ 	.word	0x00000000
        /*0020*/ 	.short	0x0002
        /*0022*/ 	.short	0x0020
        /*0024*/ 	.byte	0x00, 0xf0, 0x05, 0x00


	//----- nvinfo : EIATTR_KPARAM_INFO
	.align		4
.L_1370:
        /*0028*/ 	.byte	0x04, 0x17
        /*002a*/ 	.short	(.L_1372 - .L_1371)
.L_1371:
        /*002c*/ 	.word	0x00000000
        /*0030*/ 	.short	0x0001
        /*0032*/ 	.short	0x0008
        /*0034*/ 	.byte	0x00, 0xf0, 0x61, 0x00


	//----- nvinfo : EIATTR_KPARAM_INFO
	.align		4
.L_1372:
        /*0038*/ 	.byte	0x04, 0x17
        /*003a*/ 	.short	(.L_1374 - .L_1373)
.L_1373:
        /*003c*/ 	.word	0x00000000
        /*0040*/ 	.short	0x0000
        /*0042*/ 	.short	0x0000
        /*0044*/ 	.byte	0x00, 0xf0, 0x21, 0x00


	//----- nvinfo : EIATTR_SPARSE_MMA_MASK
	.align		4
.L_1374:
        /*0048*/ 	.byte	0x03, 0x50
        /*004a*/ 	.short	0x0000


	//----- nvinfo : EIATTR_MAXREG_COUNT
	.align		4
        /*004c*/ 	.byte	0x03, 0x1b
        /*004e*/ 	.short	0x0040


	//----- nvinfo : EIATTR_NUM_BARRIERS
	.align		4
        /*0050*/ 	.byte	0x02, 0x4c
        /*0052*/ 	.byte	0x01
	.zero		1


	//----- nvinfo : EIATTR_MERCURY_ISA_VERSION
	.align		4
        /*0054*/ 	.byte	0x03, 0x5f
        /*0056*/ 	.short	0x0101


	//----- nvinfo : EIATTR_EXIT_INSTR_OFFSETS
	.align		4
        /*0058*/ 	.byte	0x04, 0x1c
        /*005a*/ 	.short	(.L_1376 - .L_1375)


	//   ....[0]....
.L_1375:
        /*005c*/ 	.word	0x00000800


	//   ....[1]....
        /*0060*/ 	.word	0x000032c0


	//----- nvinfo : EIATTR_MAX_THREADS
	.align		4
.L_1376:
        /*0064*/ 	.byte	0x04, 0x05
        /*0066*/ 	.short	(.L_1378 - .L_1377)
.L_1377:
        /*0068*/ 	.word	0x00000100
        /*006c*/ 	.word	0x00000001
        /*0070*/ 	.word	0x00000001


	//----- nvinfo : EIATTR_CRS_STACK_SIZE
	.align		4
.L_1378:
        /*0074*/ 	.byte	0x04, 0x1e
        /*0076*/ 	.short	(.L_1380 - .L_1379)
.L_1379:
        /*0078*/ 	.word	0x00000000


	//----- nvinfo : EIATTR_CBANK_PARAM_SIZE
	.align		4
.L_1380:
        /*007c*/ 	.byte	0x03, 0x19
        /*007e*/ 	.short	0x01d0


	//----- nvinfo : EIATTR_PARAM_CBANK
	.align		4
        /*0080*/ 	.byte	0x04, 0x0a
        /*0082*/ 	.short	(.L_1382 - .L_1381)
	.align		4
.L_1381:
        /*0084*/ 	.word	index@(.nv.constant0._ZN2at6native60_GLOBAL__N__fdc43544_27_DistributionRandomKernel_cu_f88cee4443distribution_elementwise_grid_stride_kernelImLi2EZZZNS0_9templates4cuda13random_kernelIPNS_17CUDAGeneratorImplEEEvRNS_18TensorIteratorBaseET_ENKUlvE_clEvENKUlvE4_clEvEUlP24curandStatePhilox4_32_10E_ZNS1_27distribution_nullary_kernelIdm10ulonglong2S7_SF_ZZZS5_IS7_EvS9_SA_ENKSB_clEvENKSC_clEvEUlmE_EEvS9_T2_RKT3_T4_EUlimE0_EEvlNS_15PhiloxCudaStateET1_SJ_)
        /*0088*/ 	.short	0x0210
        /*008a*/ 	.short	0x01d0


	//----- nvinfo : EIATTR_SW_WAR
	.align		4
.L_1382:
        /*008c*/ 	.byte	0x04, 0x36
        /*008e*/ 	.short	(.L_1384 - .L_1383)
.L_1383:
        /*0090*/ 	.word	0x00000008
.L_1384:


//--------------------- .nv.info._ZN2at6native60_GLOBAL__N__fdc43544_27_DistributionRandomKernel_cu_f88cee4443distribution_elementwise_grid_stride_kernelImLi2EZZZNS0_9templates4cuda13random_kernelIPNS_17CUDAGeneratorImplEEEvRNS_18TensorIteratorBaseET_ENKUlvE_clEvENKUlvE4_clEvEUlP24curandStatePhilox4_32_10E_ZNS1_27distribution_nullary_kernelIdm10ulonglong2S7_SF_ZZZS5_IS7_EvS9_SA_ENKSB_clEvENKSC_clEvEUlmE_EEvS9_T2_RKT3_T4_EUlimE_EEvlNS_15PhiloxCudaStateET1_SJ_ --------------------------
	.section	.nv.info._ZN2at6native60_GLOBAL__N__fdc43544_27_DistributionRandomKernel_cu_f88cee4443distribution_elementwise_grid_stride_kernelImLi2EZZZNS0_9templates4cuda13random_kernelIPNS_17CUDAGeneratorImplEEEvRNS_18TensorIteratorBaseET_ENKUlvE_clEvENKUlvE4_clEvEUlP24curandStatePhilox4_32_10E_ZNS1_27distribution_nullary_kernelIdm10ulonglong2S7_SF_ZZZS5_IS7_EvS9_SA_ENKSB_clEvENKSC_clEvEUlmE_EEvS9_T2_RKT3_T4_EUlimE_EEvlNS_15PhiloxCudaStateET1_SJ_,"",@"SHT_CUDA_INFO"
	.sectionflags	@""
	.align	4


	//----- nvinfo : EIATTR_CUDA_API_VERSION
	.align		4
        /*0000*/ 	.byte	0x04, 0x37
        /*0002*/ 	.short	(.L_1386 - .L_1385)
.L_1385:
        /*0004*/ 	.word	0x00000082


	//----- nvinfo : EIATTR_KPARAM_INFO
	.align		4
.L_1386:
        /*0008*/ 	.byte	0x04, 0x17
        /*000a*/ 	.short	(.L_1388 - .L_1387)
.L_1387:
        /*000c*/ 	.word	0x00000000
        /*0010*/ 	.short	0x0003
        /*0012*/ 	.short	0x0028
        /*0014*/ 	.byte	0x00, 0xf0, 0x41, 0x00


	//----- nvinfo : EIATTR_KPARAM_INFO
	.align		4
.L_1388:
        /*0018*/ 	.byte	0x04, 0x17
        /*001a*/ 	.short	(.L_1390 - .L_1389)
.L_1389:
        /*001c*/ 	.word	0x00000000
        /*0020*/ 	.short	0x0002
        /*0022*/ 	.short	0x0020
        /*0024*/ 	.byte	0x00, 0xf0, 0x05, 0x00


	//----- nvinfo : EIATTR_KPARAM_INFO
	.align		4
.L_1390:
        /*0028*/ 	.byte	0x04, 0x17
        /*002a*/ 	.short	(.L_1392 - .L_1391)
.L_1391:
        /*002c*/ 	.word	0x00000000
        /*0030*/ 	.short	0x0001
        /*0032*/ 	.short	0x0008
        /*0034*/ 	.byte	0x00, 0xf0, 0x61, 0x00


	//----- nvinfo : EIATTR_KPARAM_INFO
	.align		4
.L_1392:
        /*0038*/ 	.byte	0x04, 0x17
        /*003a*/ 	.short	(.L_1394 - .L_1393)
.L_1393:
        /*003c*/ 	.word	0x00000000
        /*0040*/ 	.short	0x0000
        /*0042*/ 	.short	0x0000
        /*0044*/ 	.byte	0x00, 0xf0, 0x21, 0x00


	//----- nvinfo : EIATTR_SPARSE_MMA_MASK
	.align		4
.L_1394:
        /*0048*/ 	.byte	0x03, 0x50
        /*004a*/ 	.short	0x0000


	//----- nvinfo : EIATTR_MAXREG_COUNT
	.align		4
        /*004c*/ 	.byte	0x03, 0x1b
        /*004e*/ 	.short	0x0040


	//----- nvinfo : EIATTR_NUM_BARRIERS
	.align		4
        /*0050*/ 	.byte	0x02, 0x4c
        /*0052*/ 	.byte	0x01
	.zero		1


	//----- nvinfo : EIATTR_MERCURY_ISA_VERSION
	.align		4
        /*0054*/ 	.byte	0x03, 0x5f
        /*0056*/ 	.short	0x0101


	//----- nvinfo : EIATTR_EXIT_INSTR_OFFSETS
	.align		4
        /*0058*/ 	.byte	0x04, 0x1c
        /*005a*/ 	.short	(.L_1396 - .L_1395)


	//   ....[0]....
.L_1395:
        /*005c*/ 	.word	0x00000830


	//   ....[1]....
        /*0060*/ 	.word	0x00001110


	//----- nvinfo : EIATTR_MAX_THREADS
	.align		4
.L_1396:
        /*0064*/ 	.byte	0x04, 0x05
        /*0066*/ 	.short	(.L_1398 - .L_1397)
.L_1397:
        /*0068*/ 	.word	0x00000100
        /*006c*/ 	.word	0x00000001
        /*0070*/ 	.word	0x00000001


	//----- nvinfo : EIATTR_CRS_STACK_SIZE
	.align		4
.L_1398:
        /*0074*/ 	.byte	0x04, 0x1e
        /*0076*/ 	.short	(.L_1400 - .L_1399)
.L_1399:
        /*0078*/ 	.word	0x00000000


	//----- nvinfo : EIATTR_CBANK_PARAM_SIZE
	.align		4
.L_1400:
        /*007c*/ 	.byte	0x03, 0x19
        /*007e*/ 	.short	0x0038


	//----- nvinfo : EIATTR_PARAM_CBANK
	.align		4
        /*0080*/ 	.byte	0x04, 0x0a
        /*0082*/ 	.short	(.L_1402 - .L_1401)
	.align		4
.L_1401:
        /*0084*/ 	.word	index@(.nv.constant0._ZN2at6native60_GLOBAL__N__fdc43544_27_DistributionRandomKernel_cu_f88cee4443distribution_elementwise_grid_stride_kernelImLi2EZZZNS0_9templates4cuda13random_kernelIPNS_17CUDAGeneratorImplEEEvRNS_18TensorIteratorBaseET_ENKUlvE_clEvENKUlvE4_clEvEUlP24curandStatePhilox4_32_10E_ZNS1_27distribution_nullary_kernelIdm10ulonglong2S7_SF_ZZZS5_IS7_EvS9_SA_ENKSB_clEvENKSC_clEvEUlmE_EEvS9_T2_RKT3_T4_EUlimE_EEvlNS_15PhiloxCudaStateET1_SJ_)
        /*0088*/ 	.short	0x0210
        /*008a*/ 	.short	0x0038


	//----- nvinfo : EIATTR_SW_WAR
	.align		4
.L_1402:
        /*008c*/ 	.byte	0x04, 0x36
        /*008e*/ 	.short	(.L_1404 - .L_1403)
.L_1403:
        /*0090*/ 	.word	0x00000008
.L_1404:


//--------------------- .nv.info._ZN2at6native60_GLOBAL__N__fdc43544_27_DistributionRandomKernel_cu_f88cee4443distribution_elementwise_grid_stride_kernelIjLi4EZZZNS0_9templates4cuda13random_kernelIPNS_17CUDAGeneratorImplEEEvRNS_18TensorIteratorBaseET_ENKUlvE_clEvENKUlvE3_clEvEUlP24curandStatePhilox4_32_10E0_ZNS1_27distribution_nullary_kernelIsj5uint4S7_SF_ZZZS5_IS7_EvS9_SA_ENKSB_clEvENKSC_clEvEUljE_EEvS9_T2_RKT3_T4_EUlijE0_EEvlNS_15PhiloxCudaStateET1_SJ_ --------------------------
	.section	.nv.info._ZN2at6native60_GLOBAL__N__fdc43544_27_DistributionRandomKernel_cu_f88cee4443distribution_elementwise_grid_stride_kernelIjLi4EZZZNS0_9templates4cuda13random_kernelIPNS_17CUDAGeneratorImplEEEvRNS_18TensorIteratorBaseET_ENKUlvE_clEvENKUlvE3_clEvEUlP24curandStatePhilox4_32_10E0_ZNS1_27distribution_nullary_kernelIsj5uint4S7_SF_ZZZS5_IS7_EvS9_SA_ENKSB_clEvENKSC_clEvEUljE_EEvS9_T2_RKT3_T4_EUlijE0_EEvlNS_15PhiloxCudaStateET1_SJ_,"",@"SHT_CUDA_INFO"
	.sectionflags	@""
	.align	4


	//----- nvinfo : EIATTR_CUDA_API_VERSION
	.align		4
        /*0000*/ 	.byte	0x04, 0x37
        /*0002*/ 	.short	(.L_1406 - .L_1405)
.L_1405:
        /*0004*/ 	.word	0x00000082


	//----- nvinfo : EIATTR_KPARAM_INFO
	.align		4
.L_1406:
        /*0008*/ 	.byte	0x04, 0x17
        /*000a*/ 	.short	(.L_1408 - .L_1407)
.L_1407:
        /*000c*/ 	.word	0x00000000
        /*0010*/ 	.short	0x0003
        /*0012*/ 	.short	0x0028
        /*0014*/ 	.byte	0x00, 0xf0, 0xa1, 0x06


	//----- nvinfo : EIATTR_KPARAM_INFO
	.align		4
.L_1408:
        /*0018*/ 	.byte	0x04, 0x17
        /*001a*/ 	.short	(.L_1410 - .L_1409)
.L_1409:
        /*001c*/ 	.word	0x00000000
        /*0020*/ 	.short	0x0002
        /*0022*/ 	.short	0x0020
        /*0024*/ 	.byte	0x00, 0xf0, 0x05, 0x00


	//----- nvinfo : EIATTR_KPARAM_INFO
	.align		4
.L_1410:
        /*0028*/ 	.byte	0x04, 0x17
        /*002a*/ 	.short	(.L_1412 - .L_1411)
.L_1411:
        /*002c*/ 	.word	0x00000000
        /*0030*/ 	.short	0x0001
        /*0032*/ 	.short	0x0008
        /*0034*/ 	.byte	0x00, 0xf0, 0x61, 0x00


	//----- nvinfo : EIATTR_KPARAM_INFO
	.align		4
.L_1412:
        /*0038*/ 	.byte	0x04, 0x17
        /*003a*/ 	.short	(.L_1414 - .L_1413)
.L_1413:
        /*003c*/ 	.word	0x00000000
        /*0040*/ 	.short	0x0000
        /*0042*/ 	.short	0x0000
        /*0044*/ 	.byte	0x00, 0xf0, 0x21, 0x00


	//----- nvinfo : EIATTR_SPARSE_MMA_MASK
	.align		4
.L_1414:
        /*0048*/ 	.byte	0x03, 0x50
        /*004a*/ 	.short	0x0000


	//----- nvinfo : EIATTR_MAXREG_COUNT
	.align		4
        /*004c*/ 	.byte	0x03, 0x1b
        /*004e*/ 	.short	0x0040


	//----- nvinfo : EIATTR_NUM_BARRIERS
	.align		4
        /*0050*/ 	.byte	0x02, 0x4c
        /*0052*/ 	.byte	0x01
	.zero		1


	//----- nvinfo : EIATTR_MERCURY_ISA_VERSION
	.align		4
        /*0054*/ 	.byte	0x03, 0x5f
        /*0056*/ 	.short	0x0101


	//----- nvinfo : EIATTR_EXIT_INSTR_OFFSETS
	.align		4
        /*0058*/ 	.byte	0x04, 0x1c
        /*005a*/ 	.short	(.L_1416 - .L_1415)


	//   ....[0]....
.L_1415:
        /*005c*/ 	.word	0x00000800


	//   ....[1]....
        /*0060*/ 	.word	0x00005000


	//----- nvinfo : EIATTR_MAX_THREADS
	.align		4
.L_1416:
        /*0064*/ 	.byte	0x04, 0x05
        /*0066*/ 	.short	(.L_1418 - .L_1417)
.L_1417:
        /*0068*/ 	.word	0x00000100
        /*006c*/ 	.word	0x00000001
        /*0070*/ 	.word	0x00000001


	//----- nvinfo : EIATTR_CRS_STACK_SIZE
	.align		4
.L_1418:
        /*0074*/ 	.byte	0x04, 0x1e
        /*0076*/ 	.short	(.L_1420 - .L_1419)
.L_1419:
        /*0078*/ 	.word	0x00000000


	//----- nvinfo : EIATTR_CBANK_PARAM_SIZE
	.align		4
.L_1420:
        /*007c*/ 	.byte	0x03, 0x19
        /*007e*/ 	.short	0x01d0


	//----- nvinfo : EIATTR_PARAM_CBANK
	.align		4
        /*0080*/ 	.byte	0x04, 0x0a
        /*0082*/ 	.short	(.L_1422 - .L_1421)
	.align		4
.L_1421:
        /*0084*/ 	.word	index@(.nv.constant0._ZN2at6native60_GLOBAL__N__fdc43544_27_DistributionRandomKernel_cu_f88cee4443distribution_elementwise_grid_stride_kernelIjLi4EZZZNS0_9templates4cuda13random_kernelIPNS_17CUDAGeneratorImplEEEvRNS_18TensorIteratorBaseET_ENKUlvE_clEvENKUlvE3_clEvEUlP24curandStatePhilox4_32_10E0_ZNS1_27distribution_nullary_kernelIsj5uint4S7_SF_ZZZS5_IS7_EvS9_SA_ENKSB_clEvENKSC_clEvEUljE_EEvS9_T2_RKT3_T4_EUlijE0_EEvlNS_15PhiloxCudaStateET1_SJ_)
        /*0088*/ 	.short	0x0210
        /*008a*/ 	.short	0x01d0


	//----- nvinfo : EIATTR_SW_WAR
	.align		4
.L_1422:
        /*008c*/ 	.byte	0x04, 0x36
        /*008e*/ 	.short	(.L_1424 - .L_1423)
.L_1423:
        /*0090*/ 	.word	0x00000008
.L_1424:


//--------------------- .nv.info._ZN2at6native60_GLOBAL__N__fdc43544_27_DistributionRandomKernel_cu_f88cee4443distribution_elementwise_grid_stride_kernelIjLi4EZZZNS0_9templates4cuda13random_kernelIPNS_17CUDAGeneratorImplEEEvRNS_18TensorIteratorBaseET_ENKUlvE_clEvENKUlvE3_clEvEUlP24curandStatePhilox4_32_10E0_ZNS1_27distribution_nullary_kernelIsj5uint4S7_SF_ZZZS5_IS7_EvS9_SA_ENKSB_clEvENKSC_clEvEUljE_EEvS9_T2_RKT3_T4_EUlijE_EEvlNS_15PhiloxCudaStateET1_SJ_ --------------------------
	.section	.nv.info._ZN2at6native60_GLOBAL__N__fdc43544_27_DistributionRandomKernel_cu_f88cee4443distribution_elementwise_grid_stride_kernelIjLi4EZZZNS0_9templates4cuda13random_kernelIPNS_17CUDAGeneratorImplEEEvRNS_18TensorIteratorBaseET_ENKUlvE_clEvENKUlvE3_clEvEUlP24curandStatePhilox4_32_10E0_ZNS1_27distribution_nullary_kernelIsj5uint4S7_SF_ZZZS5_IS7_EvS9_SA_ENKSB_clEvENKSC_clEvEUljE_EEvS9_T2_RKT3_T4_EUlijE_EEvlNS_15PhiloxCudaStateET1_SJ_,"",@"SHT_CUDA_INFO"
	.sectionflags	@""
	.align	4


	//----- nvinfo : EIATTR_CUDA_API_VERSION
	.align		4
        /*0000*/ 	.byte	0x04, 0x37
        /*0002*/ 	.short	(.L_1426 - .L_1425)
.L_1425:
        /*0004*/ 	.word	0x00000082


	//----- nvinfo : EIATTR_KPARAM_INFO
	.align		4
.L_1426:
        /*0008*/ 	.byte	0x04, 0x17
        /*000a*/ 	.short	(.L_1428 - .L_1427)
.L_1427:
        /*000c*/ 	.word	0x00000000
        /*0010*/ 	.short	0x0003
        /*0012*/ 	.short	0x0028
        /*0014*/ 	.byte	0x00, 0xf0, 0x41, 0x00


	//----- nvinfo : EIATTR_KPARAM_INFO
	.align		4
.L_1428:
        /*0018*/ 	.byte	0x04, 0x17
        /*001a*/ 	.short	(.L_1430 - .L_1429)
.L_1429:
        /*001c*/ 	.word	0x00000000
        /*0020*/ 	.short	0x0002
        /*0022*/ 	.short	0x0020
        /*0024*/ 	.byte	0x00, 0xf0, 0x05, 0x00


	//----- nvinfo : EIATTR_KPARAM_INFO
	.align		4
.L_1430:
        /*0028*/ 	.byte	0x04, 0x17
        /*002a*/ 	.short	(.L_1432 - .L_1431)
.L_1431:
        /*002c*/ 	.word	0x00000000
        /*0030*/ 	.short	0x0001
        /*0032*/ 	.short	0x0008
        /*0034*/ 	.byte	0x00, 0xf0, 0x61, 0x00


	//----- nvinfo : EIATTR_KPARAM_INFO
	.align		4
.L_1432:
        /*0038*/ 	.byte	0x04, 0x17
        /*003a*/ 	.short	(.L_1434 - .L_1433)
.L_1433:
        /*003c*/ 	.word	0x00000000
        /*0040*/ 	.short	0x0000
        /*0042*/ 	.short	0x0000
        /*0044*/ 	.byte	0x00, 0xf0, 0x21, 0x00


	//----- nvinfo : EIATTR_SPARSE_MMA_MASK
	.align		4
.L_1434:
        /*0048*/ 	.byte	0x03, 0x50
        /*004a*/ 	.short	0x0000


	//----- nvinfo : EIATTR_MAXREG_COUNT
	.align		4
        /*004c*/ 	.byte	0x03, 0x1b
        /*004e*/ 	.short	0x0040


	//----- nvinfo : EIATTR_NUM_BARRIERS
	.align		4
        /*0050*/ 	.byte	0x02, 0x4c
        /*0052*/ 	.byte	0x01
	.zero		1


	//----- nvinfo : EIATTR_MERCURY_ISA_VERSION
	.align		4
        /*0054*/ 	.byte	0x03, 0x5f
        /*0056*/ 	.short	0x0101


	//----- nvinfo : EIATTR_EXIT_INSTR_OFFSETS
	.align		4
        /*0058*/ 	.byte	0x04, 0x1c
        /*005a*/ 	.short	(.L_1436 - .L_1435)


	//   ....[0]....
.L_1435:
        /*005c*/ 	.word	0x00000830


	//   ....[1]....
        /*0060*/ 	.word	0x000010f0


	//----- nvinfo : EIATTR_MAX_THREADS
	.align		4
.L_1436:
        /*0064*/ 	.byte	0x04, 0x05
        /*0066*/ 	.short	(.L_1438 - .L_1437)
.L_1437:
        /*0068*/ 	.word	0x00000100
        /*006c*/ 	.word	0x00000001
        /*0070*/ 	.word	0x00000001


	//----- nvinfo : EIATTR_CRS_STACK_SIZE
	.align		4
.L_1438:
        /*0074*/ 	.byte	0x04, 0x1e
        /*0076*/ 	.short	(.L_1440 - .L_1439)
.L_1439:
        /*0078*/ 	.word	0x00000000


	//----- nvinfo : EIATTR_CBANK_PARAM_SIZE
	.align		4
.L_1440:
        /*007c*/ 	.byte	0x03, 0x19
        /*007e*/ 	.short	0x0038


	//----- nvinfo : EIATTR_PARAM_CBANK
	.align		4
        /*0080*/ 	.byte	0x04, 0x0a
        /*0082*/ 	.short	(.L_1442 - .L_1441)
	.align		4
.L_1441:
        /*0084*/ 	.word	index@(.nv.constant0._ZN2at6native60_GLOBAL__N__fdc43544_27_DistributionRandomKernel_cu_f88cee4443distribution_elementwise_grid_stride_kernelIjLi4EZZZNS0_9templates4cuda13random_kernelIPNS_17CUDAGeneratorImplEEEvRNS_18TensorIteratorBaseET_ENKUlvE_clEvENKUlvE3_clEvEUlP24curandStatePhilox4_32_10E0_ZNS1_27distribution_nullary_kernelIsj5uint4S7_SF_ZZZS5_IS7_EvS9_SA_ENKSB_clEvENKSC_clEvEUljE_EEvS9_T2_RKT3_T4_EUlijE_EEvlNS_15PhiloxCudaStateET1_SJ_)
        /*0088*/ 	.short	0x0210
        /*008a*/ 	.short	0x0038


	//----- nvinfo : EIATTR_SW_WAR
	.align		4
.L_1442:
        /*008c*/ 	.byte	0x04, 0x36
        /*008e*/ 	.short	(.L_1444 - .L_1443)
.L_1443:
        /*0090*/ 	.word	0x00000008
.L_1444:


//--------------------- .nv.info._ZN2at6native60_GLOBAL__N__fdc43544_27_DistributionRandomKernel_cu_f88cee4443distribution_elementwise_grid_stride_kernelImLi2EZZZNS0_9templates4cuda13random_kernelIPNS_17CUDAGeneratorImplEEEvRNS_18TensorIteratorBaseET_ENKUlvE_clEvENKUlvE3_clEvEUlP24curandStatePhilox4_32_10E_ZNS1_27distribution_nullary_kernelIsm10ulonglong2S7_SF_ZZZS5_IS7_EvS9_SA_ENKSB_clEvENKSC_clEvEUlmE_EEvS9_T2_RKT3_T4_EUlimE0_EEvlNS_15PhiloxCudaStateET1_SJ_ --------------------------
	.section	.nv.info._ZN2at6native60_GLOBAL__N__fdc43544_27_DistributionRandomKernel_cu_f88cee4443distribution_elementwise_grid_stride_kernelImLi2EZZZNS0_9templates4cuda13random_kernelIPNS_17CUDAGeneratorImplEEEvRNS_18TensorIteratorBaseET_ENKUlvE_clEvENKUlvE3_clEvEUlP24curandStatePhilox4_32_10E_ZNS1_27distribution_nullary_kernelIsm10ulonglong2S7_SF_ZZZS5_IS7_EvS9_SA_ENKSB_clEvENKSC_clEvEUlmE_EEvS9_T2_RKT3_T4_EUlimE0_EEvlNS_15PhiloxCudaStateET1_SJ_,"",@"SHT_CUDA_INFO"
	.sectionflags	@""
	.align	4


	//----- nvinfo : EIATTR_CUDA_API_VERSION
	.align		4
        /*0000*/ 	.byte	0x04, 0x37
        /*0002*/ 	.short	(.L_1446 - .L_1445)
.L_1445:
        /*0004*/ 	.word	0x00000082


	//----- nvinfo : EIATTR_KPARAM_INFO
	.align		4
.L_1446:
        /*0008*/ 	.byte	0x04, 0x17
        /*000a*/ 	.short	(.L_1448 - .L_1447)
.L_1447:
        /*000c*/ 	.word	0x00000000
        /*0010*/ 	.short	0x0003
        /*0012*/ 	.short	0x0028
        /*0014*/ 	.byte	0x00, 0xf0, 0xa1, 0x06


	//----- nvinfo : EIATTR_KPARAM_INFO
	.align		4
.L_1448:
        /*0018*/ 	.byte	0x04, 0x17
        /*001a*/ 	.short	(.L_1450 - .L_1449)
.L_1449:
        /*001c*/ 	.word	0x00000000
        /*0020*/ 	.short	0x0002
        /*0022*/ 	.short	0x0020
        /*0024*/ 	.byte	0x00, 0xf0, 0x05, 0x00


	//----- nvinfo : EIATTR_KPARAM_INFO
	.align		4
.L_1450:
        /*0028*/ 	.byte	0x04, 0x17
        /*002a*/ 	.short	(.L_1452 - .L_1451)
.L_1451:
        /*002c*/ 	.word	0x00000000
        /*0030*/ 	.short	0x0001
        /*0032*/ 	.short	0x0008
        /*0034*/ 	.byte	0x00, 0xf0, 0x61, 0x00


	//----- nvinfo : EIATTR_KPARAM_INFO
	.align		4
.L_1452:
        /*0038*/ 	.byte	0x04, 0x17
        /*003a*/ 	.short	(.L_1454 - .L_1453)
.L_1453:
        /*003c*/ 	.word	0x00000000
        /*0040*/ 	.short	0x0000
        /*0042*/ 	.short	0x0000
        /*0044*/ 	.byte	0x00, 0xf0, 0x21, 0x00


	//----- nvinfo : EIATTR_SPARSE_MMA_MASK
	.align		4
.L_1454:
        /*0048*/ 	.byte	0x03, 0x50
        /*004a*/ 	.short	0x0000


	//----- nvinfo : EIATTR_MAXREG_COUNT
	.align		4
        /*004c*/ 	.byte	0x03, 0x1b
        /*004e*/ 	.short	0x0040


	//----- nvinfo : EIATTR_NUM_BARRIERS
	.align		4
        /*0050*/ 	.byte	0x02, 0x4c
        /*0052*/ 	.byte	0x01
	.zero		1


	//----- nvinfo : EIATTR_MERCURY_ISA_VERSION
	.align		4
        /*0054*/ 	.byte	0x03, 0x5f
        /*0056*/ 	.short	0x0101


	//----- nvinfo : EIATTR_EXIT_INSTR_OFFSETS
	.align		4
        /*0058*/ 	.byte	0x04, 0x1c
        /*005a*/ 	.short	(.L_1456 - .L_1455)


	//   ....[0]....
.L_1455:
        /*005c*/ 	.word	0x000007d0


	//   ....[1]....
        /*0060*/ 	.word	0x00002fe0


	//----- nvinfo : EIATTR_MAX_THREADS
	.align		4
.L_1456:
        /*0064*/ 	.byte	0x04, 0x05
        /*0066*/ 	.short	(.L_1458 - .L_1457)
.L_1457:
        /*0068*/ 	.word	0x00000100
        /*006c*/ 	.word	0x00000001
        /*0070*/ 	.word	0x00000001


	//----- nvinfo : EIATTR_CRS_STACK_SIZE
	.align		4
.L_1458:
        /*0074*/ 	.byte	0x04, 0x1e
        /*0076*/ 	.short	(.L_1460 - .L_1459)
.L_1459:
        /*0078*/ 	.word	0x00000000


	//----- nvinfo : EIATTR_CBANK_PARAM_SIZE
	.align		4
.L_1460:
        /*007c*/ 	.byte	0x03, 0x19
        /*007e*/ 	.short	0x01d0


	//----- nvinfo : EIATTR_PARAM_CBANK
	.align		4
        /*0080*/ 	.byte	0x04, 0x0a
        /*0082*/ 	.short	(.L_1462 - .L_1461)
	.align		4
.L_1461:
        /*0084*/ 	.word	index@(.nv.constant0._ZN2at6native60_GLOBAL__N__fdc43544_27_DistributionRandomKernel_cu_f88cee4443distribution_elementwise_grid_stride_kernelImLi2EZZZNS0_9templates4cuda13random_kernelIPNS_17CUDAGeneratorImplEEEvRNS_18TensorIteratorBaseET_ENKUlvE_clEvENKUlvE3_clEvEUlP24curandStatePhilox4_32_10E_ZNS1_27distribution_nullary_kernelIsm10ulonglong2S7_SF_ZZZS5_IS7_EvS9_SA_ENKSB_clEvENKSC_clEvEUlmE_EEvS9_T2_RKT3_T4_EUlimE0_EEvlNS_15PhiloxCudaStateET1_SJ_)
        /*0088*/ 	.short	0x0210
        /*008a*/ 	.short	0x01d0


	//----- nvinfo : EIATTR_SW_WAR
	.align		4
.L_1462:
        /*008c*/ 	.byte	0x04, 0x36
        /*008e*/ 	.short	(.L_1464 - .L_1463)
.L_1463:
        /*0090*/ 	.word	0x00000008
.L_1464:


//--------------------- .nv.info._ZN2at6native60_GLOBAL__N__fdc43544_27_DistributionRandomKernel_cu_f88cee4443distribution_elementwise_grid_stride_kernelImLi2EZZZNS0_9templates4cuda13random_kernelIPNS_17CUDAGeneratorImplEEEvRNS_18TensorIteratorBaseET_ENKUlvE_clEvENKUlvE3_clEvEUlP24curandStatePhilox4_32_10E_ZNS1_27distribution_nullary_kernelIsm10ulonglong2S7_SF_ZZZS5_IS7_EvS9_SA_ENKSB_clEvENKSC_clEvEUlmE_EEvS9_T2_RKT3_T4_EUlimE_EEvlNS_15PhiloxCudaStateET1_SJ_ --------------------------
	.section	.nv.info._ZN2at6native60_GLOBAL__N__fdc43544_27_DistributionRandomKernel_cu_f88cee4443distribution_elementwise_grid_stride_kernelImLi2EZZZNS0_9templates4cuda13random_kernelIPNS_17CUDAGeneratorImplEEEvRNS_18TensorIteratorBaseET_ENKUlvE_clEvENKUlvE3_clEvEUlP24curandStatePhilox4_32_10E_ZNS1_27distribution_nullary_kernelIsm10ulonglong2S7_SF_ZZZS5_IS7_EvS9_SA_ENKSB_clEvENKSC_clEvEUlmE_EEvS9_T2_RKT3_T4_EUlimE_EEvlNS_15PhiloxCudaStateET1_SJ_,"",@"SHT_CUDA_INFO"
	.sectionflags	@""
	.align	4


	//----- nvinfo : EIATTR_CUDA_API_VERSION
	.align		4
        /*0000*/ 	.byte	0x04, 0x37
        /*0002*/ 	.short	(.L_1466 - .L_1465)
.L_1465:
        /*0004*/ 	.word	0x00000082


	//----- nvinfo : EIATTR_KPARAM_INFO
	.align		4
.L_1466:
        /*0008*/ 	.byte	0x04, 0x17
        /*000a*/ 	.short	(.L_1468 - .L_1467)
.L_1467:
        /*000c*/ 	.word	0x00000000
        /*0010*/ 	.short	0x0003
        /*0012*/ 	.short	0x0028
        /*0014*/ 	.byte	0x00, 0xf0, 0x41, 0x00


	//----- nvinfo : EIATTR_KPARAM_INFO
	.align		4
.L_1468:
        /*0018*/ 	.byte	0x04, 0x17
        /*001a*/ 	.short	(.L_1470 - .L_1469)
.L_1469:
        /*001c*/ 	.word	0x00000000
        /*0020*/ 	.short	0x0002
        /*0022*/ 	.short	0x0020
        /*0024*/ 	.byte	0x00, 0xf0, 0x05, 0x00


	//----- nvinfo : EIATTR_KPARAM_INFO
	.align		4
.L_1470:
        /*0028*/ 	.byte	0x04, 0x17
        /*002a*/ 	.short	(.L_1472 - .L_1471)
.L_1471:
        /*002c*/ 	.word	0x00000000
        /*0030*/ 	.short	0x0001
        /*0032*/ 	.short	0x0008
        /*0034*/ 	.byte	0x00, 0xf0, 0x61, 0x00


	//----- nvinfo : EIATTR_KPARAM_INFO
	.align		4
.L_1472:
        /*0038*/ 	.byte	0x04, 0x17
        /*003a*/ 	.short	(.L_1474 - .L_1473)
.L_1473:
        /*003c*/ 	.word	0x00000000
        /*0040*/ 	.short	0x0000
        /*0042*/ 	.short	0x0000
        /*0044*/ 	.byte	0x00, 0xf0, 0x21, 0x00


	//----- nvinfo : EIATTR_SPARSE_MMA_MASK
	.align		4
.L_1474:
        /*0048*/ 	.byte	0x03, 0x50
        /*004a*/ 	.short	0x0000


	//----- nvinfo : EIATTR_MAXREG_COUNT
	.align		4
        /*004c*/ 	.byte	0x03, 0x1b
        /*004e*/ 	.short	0x0040


	//----- nvinfo : EIATTR_NUM_BARRIERS
	.align		4
        /*0050*/ 	.byte	0x02, 0x4c
        /*0052*/ 	.byte	0x01
	.zero		1


	//----- nvinfo : EIATTR_MERCURY_ISA_VERSION
	.align		4
        /*0054*/ 	.byte	0x03, 0x5f
        /*0056*/ 	.short	0x0101


	//----- nvinfo : EIATTR_EXIT_INSTR_OFFSETS
	.align		4
        /*0058*/ 	.byte	0x04, 0x1c
        /*005a*/ 	.short	(.L_1476 - .L_1475)


	//   ....[0]....
.L_1475:
        /*005c*/ 	.word	0x00000810


	//   ....[1]....
        /*0060*/ 	.word	0x00000e80


	//----- nvinfo : EIATTR_MAX_THREADS
	.align		4
.L_1476:
        /*0064*/ 	.byte	0x04, 0x05
        /*0066*/ 	.short	(.L_1478 - .L_1477)
.L_1477:
        /*0068*/ 	.word	0x00000100
        /*006c*/ 	.word	0x00000001
        /*0070*/ 	.word	0x00000001


	//----- nvinfo : EIATTR_CRS_STACK_SIZE
	.align		4
.L_1478:
        /*0074*/ 	.byte	0x04, 0x1e
        /*0076*/ 	.short	(.L_1480 - .L_1479)
.L_1479:
        /*0078*/ 	.word	0x00000000


	//----- nvinfo : EIATTR_CBANK_PARAM_SIZE
	.align		4
.L_1480:
        /*007c*/ 	.byte	0x03, 0x19
        /*007e*/ 	.short	0x0038


	//----- nvinfo : EIATTR_PARAM_CBANK
	.align		4
        /*0080*/ 	.byte	0x04, 0x0a
        /*0082*/ 	.short	(.L_1482 - .L_1481)
	.align		4
.L_1481:
        /*0084*/ 	.word	index@(.nv.constant0._ZN2at6native60_GLOBAL__N__fdc43544_27_DistributionRandomKernel_cu_f88cee4443distribution_elementwise_grid_stride_kernelImLi2EZZZNS0_9templates4cuda13random_kernelIPNS_17CUDAGeneratorImplEEEvRNS_18TensorIteratorBaseET_ENKUlvE_clEvENKUlvE3_clEvEUlP24curandStatePhilox4_32_10E_ZNS1_27distribution_nullary_kernelIsm10ulonglong2S7_SF_ZZZS5_IS7_EvS9_SA_ENKSB_clEvENKSC_clEvEUlmE_EEvS9_T2_RKT3_T4_EUlimE_EEvlNS_15PhiloxCudaStateET1_SJ_)
        /*0088*/ 	.short	0x0210
        /*008a*/ 	.short	0x0038


	//----- nvinfo : EIATTR_SW_WAR
	.align		4
.L_1482:
        /*008c*/ 	.byte	0x04, 0x36
        /*008e*/ 	.short	(.L_1484 - .L_1483)
.L_1483:
        /*0090*/ 	.word	0x00000008
.L_1484:


//--------------------- .nv.info._ZN2at6native60_GLOBAL__N__fdc43544_27_DistributionRandomKernel_cu_f88cee4443distribution_elementwise_grid_stride_kernelIjLi4EZZZNS0_9templates4cuda13random_kernelIPNS_17CUDAGeneratorImplEEEvRNS_18TensorIteratorBaseET_ENKUlvE_clEvENKUlvE2_clEvEUlP24curandStatePhilox4_32_10E0_ZNS1_27distribution_nullary_kernelIlj5uint4S7_SF_ZZZS5_IS7_EvS9_SA_ENKSB_clEvENKSC_clEvEUljE_EEvS9_T2_RKT3_T4_EUlijE0_EEvlNS_15PhiloxCudaStateET1_SJ_ --------------------------
	.section	.nv.info._ZN2at6native60_GLOBAL__N__fdc43544_27_DistributionRandomKernel_cu_f88cee4443distribution_elementwise_grid_stride_kernelIjLi4EZZZNS0_9templates4cuda13random_kernelIPNS_17CUDAGeneratorImplEEEvRNS_18TensorIteratorBaseET_ENKUlvE_clEvENKUlvE2_clEvEUlP24curandStatePhilox4_32_10E0_ZNS1_27distribution_nullary_kernelIlj5uint4S7_SF_ZZZS5_IS7_EvS9_SA_ENKSB_clEvENKSC_clEvEUljE_EEvS9_T2_RKT3_T4_EUlijE0_EEvlNS_15PhiloxCudaStateET1_SJ_,"",@"SHT_CUDA_INFO"
	.sectionflags	@""
	.align	4


	//----- nvinfo : EIATTR_CUDA_API_VERSION
	.align		4
        /*0000*/ 	.byte	0x04, 0x37
        /*0002*/ 	.short	(.L_1486 - .L_1485)
.L_1485:
        /*0004*/ 	.word	0x00000082


	//----- nvinfo : EIATTR_KPARAM_INFO
	.align		4
.L_1486:
        /*0008*/ 	.byte	0x04, 0x17
        /*000a*/ 	.short	(.L_1488 - .L_1487)
.L_1487:
        /*000c*/ 	.word	0x00000000
        /*0010*/ 	.short	0x0003
        /*0012*/ 	.short	0x0028
        /*0014*/ 	.byte	0x00, 0xf0, 0xa1, 0x06


	//----- nvinfo : EIATTR_KPARAM_INFO
	.align		4
.L_1488:
        /*0018*/ 	.byte	0x04, 0x17
        /*001a*/ 	.short	(.L_1490 - .L_1489)
.L_1489:
        /*001c*/ 	.word	0x00000000
        /*0020*/ 	.short	0x0002
        /*0022*/ 	.short	0x0020
        /*0024*/ 	.byte	0x00, 0xf0, 0x05, 0x00


	//----- nvinfo : EIATTR_KPARAM_INFO
	.align		4
.L_1490:
        /*0028*/ 	.byte	0x04, 0x17
        /*002a*/ 	.short	(.L_1492 - .L_1491)
.L_1491:
        /*002c*/ 	.word	0x00000000
        /*0030*/ 	.short	0x0001
        /*0032*/ 	.short	0x0008
        /*0034*/ 	.byte	0x00, 0xf0, 0x61, 0x00


	//----- nvinfo : EIATTR_KPARAM_INFO
	.align		4
.L_1492:
        /*0038*/ 	.byte	0x04, 0x17
        /*003a*/ 	.short	(.L_1494 - .L_1493)
.L_1493:
        /*003c*/ 	.word	0x00000000
        /*0040*/ 	.short	0x0000
        /*0042*/ 	.short	0x0000
        /*0044*/ 	.byte	0x00, 0xf0, 0x21, 0x00


	//----- nvinfo : EIATTR_SPARSE_MMA_MASK
	.align		4
.L_1494:
        /*0048*/ 	.byte	0x03, 0x50
        /*004a*/ 	.short	0x0000


	//----- nvinfo : EIATTR_MAXREG_COUNT
	.align		4
        /*004c*/ 	.byte	0x03, 0x1b
        /*004e*/ 	.short	0x0040


	//----- nvinfo : EIATTR_NUM_BARRIERS
	.align		4
        /*0050*/ 	.byte	0x02, 0x4c
        /*0052*/ 	.byte	0x01
	.zero		1


	//----- nvinfo : EIATTR_MERCURY_ISA_VERSION
	.align		4
        /*0054*/ 	.byte	0x03, 0x5f
        /*0056*/ 	.short	0x0101


	//----- nvinfo : EIATTR_EXIT_INSTR_OFFSETS
	.align		4
        /*0058*/ 	.byte	0x04, 0x1c
        /*005a*/ 	.short	(.L_1496 - .L_1495)


	//   ....[0]....
.L_1495:
        /*005c*/ 	.word	0x00000820


	//   ....[1]....
        /*0060*/ 	.word	0x00005050


	//----- nvinfo : EIATTR_MAX_THREADS
	.align		4
.L_1496:
        /*0064*/ 	.byte	0x04, 0x05
        /*0066*/ 	.short	(.L_1498 - .L_1497)
.L_1497:
        /*0068*/ 	.word	0x00000100
        /*006c*/ 	.word	0x00000001
        /*0070*/ 	.word	0x00000001


	//----- nvinfo : EIATTR_CRS_STACK_SIZE
	.align		4
.L_1498:
        /*0074*/ 	.byte	0x04, 0x1e
        /*0076*/ 	.short	(.L_1500 - .L_1499)
.L_1499:
        /*0078*/ 	.word	0x00000000


	//----- nvinfo : EIATTR_CBANK_PARAM_SIZE
	.align		4
.L_1500:
        /*007c*/ 	.byte	0x03, 0x19
        /*007e*/ 	.short	0x01d0


	//----- nvinfo : EIATTR_PARAM_CBANK
	.align		4
        /*0080*/ 	.byte	0x04, 0x0a
        /*0082*/ 	.short	(.L_1502 - .L_1501)
	.align		4
.L_1501:
        /*0084*/ 	.word	index@(.nv.constant0._ZN2at6native60_GLOBAL__N__fdc43544_27_DistributionRandomKernel_cu_f88cee4443distribution_elementwise_grid_stride_kernelIjLi4EZZZNS0_9templates4cuda13random_kernelIPNS_17CUDAGeneratorImplEEEvRNS_18TensorIteratorBaseET_ENKUlvE_clEvENKUlvE2_clEvEUlP24curandStatePhilox4_32_10E0_ZNS1_27distribution_nullary_kernelIlj5uint4S7_SF_ZZZS5_IS7_EvS9_SA_ENKSB_clEvENKSC_clEvEUljE_EEvS9_T2_RKT3_T4_EUlijE0_EEvlNS_15PhiloxCudaStateET1_SJ_)
        /*0088*/ 	.short	0x0210
        /*008a*/ 	.short	0x01d0


	//----- nvinfo : EIATTR_SW_WAR
	.align		4
.L_1502:
        /*008c*/ 	.byte	0x04, 0x36
        /*008e*/ 	.short	(.L_1504 - .L_1503)
.L_1503:
        /*0090*/ 	.word	0x00000008
.L_1504:


//--------------------- .nv.info._ZN2at6native60_GLOBAL__N__fdc43544_27_DistributionRandomKernel_cu_f88cee4443distribution_elementwise_grid_stride_kernelIjLi4EZZZNS0_9templates4cuda13random_kernelIPNS_17CUDAGeneratorImplEEEvRNS_18TensorIteratorBaseET_ENKUlvE_clEvENKUlvE2_clEvEUlP24curandStatePhilox4_32_10E0_ZNS1_27distribution_nullary_kernelIlj5uint4S7_SF_ZZZS5_IS7_EvS9_SA_ENKSB_clEvENKSC_clEvEUljE_EEvS9_T2_RKT3_T4_EUlijE_EEvlNS_15PhiloxCudaStateET1_SJ_ --------------------------
	.section	.nv.info._ZN2at6native60_GLOBAL__N__fdc43544_27_DistributionRandomKernel_cu_f88cee4443distribution_elementwise_grid_stride_kernelIjLi4EZZZNS0_9templates4cuda13random_kernelIPNS_17CUDAGeneratorImplEEEvRNS_18TensorIteratorBaseET_ENKUlvE_clEvENKUlvE2_clEvEUlP24curandStatePhilox4_32_10E0_ZNS1_27distribution_nullary_kernelIlj5uint4S7_SF_ZZZS5_IS7_EvS9_SA_ENKSB_clEvENKSC_clEvEUljE_EEvS9_T2_RKT3_T4_EUlijE_EEvlNS_15PhiloxCudaStateET1_SJ_,"",@"SHT_CUDA_INFO"
	.sectionflags	@""
	.align	4


	//----- nvinfo : EIATTR_CUDA_API_VERSION
	.align		4
        /*0000*/ 	.byte	0x04, 0x37
        /*0002*/ 	.short	(.L_1506 - .L_1505)
.L_1505:
        /*0004*/ 	.word	0x00000082


	//----- nvinfo : EIATTR_KPARAM_INFO
	.align		4
.L_1506:
        /*0008*/ 	.byte	0x04, 0x17
        /*000a*/ 	.short	(.L_1508 - .L_1507)
.L_1507:
        /*000c*/ 	.word	0x00000000
        /*0010*/ 	.short	0x0003
        /*0012*/ 	.short	0x0028
        /*0014*/ 	.byte	0x00, 0xf0, 0x41, 0x00


	//----- nvinfo : EIATTR_KPARAM_INFO
	.align		4
.L_1508:
        /*0018*/ 	.byte	0x04, 0x17
        /*001a*/ 	.short	(.L_1510 - .L_1509)
.L_1509:
        /*001c*/ 	.word	0x00000000
        /*0020*/ 	.short	0x0002
        /*0022*/ 	.short	0x0020
        /*0024*/ 	.byte	0x00, 0xf0, 0x05, 0x00


	//----- nvinfo : EIATTR_KPARAM_INFO
	.align		4
.L_1510:
        /*0028*/ 	.byte	0x04, 0x17
        /*002a*/ 	.short	(.L_1512 - .L_1511)
.L_1511:
        /*002c*/ 	.word	0x00000000
        /*0030*/ 	.short	0x0001
        /*0032*/ 	.short	0x0008
        /*0034*/ 	.byte	0x00, 0xf0, 0x61, 0x00


	//----- nvinfo : EIATTR_KPARAM_INFO
	.align		4
.L_1512:
        /*0038*/ 	.byte	0x04, 0x17
        /*003a*/ 	.short	(.L_1514 - .L_1513)
.L_1513:
        /*003c*/ 	.word	0x00000000
        /*0040*/ 	.short	0x0000
        /*0042*/ 	.short	0x0000
        /*0044*/ 	.byte	0x00, 0xf0, 0x21, 0x00


	//----- nvinfo : EIATTR_SPARSE_MMA_MASK
	.align		4
.L_1514:
        /*0048*/ 	.byte	0x03, 0x50
        /*004a*/ 	.short	0x0000


	//----- nvinfo : EIATTR_MAXREG_COUNT
	.align		4
        /*004c*/ 	.byte	0x03, 0x1b
        /*004e*/ 	.short	0x0040


	//----- nvinfo : EIATTR_NUM_BARRIERS
	.align		4
        /*0050*/ 	.byte	0x02, 0x4c
        /*0052*/ 	.byte	0x01
	.zero		1


	//----- nvinfo : EIATTR_MERCURY_ISA_VERSION
	.align		4
        /*0054*/ 	.byte	0x03, 0x5f
        /*0056*/ 	.short	0x0101


	//----- nvinfo : EIATTR_EXIT_INSTR_OFFSETS
	.align		4
        /*0058*/ 	.byte	0x04, 0x1c
        /*005a*/ 	.short	(.L_1516 - .L_1515)


	//   ....[0]....
.L_1515:
        /*005c*/ 	.word	0x00000840


	//   ....[1]....
        /*0060*/ 	.word	0x00001140


	//----- nvinfo : EIATTR_MAX_THREADS
	.align		4
.L_1516:
        /*0064*/ 	.byte	0x04, 0x05
        /*0066*/ 	.short	(.L_1518 - .L_1517)
.L_1517:
        /*0068*/ 	.word	0x00000100
        /*006c*/ 	.word	0x00000001
        /*0070*/ 	.word	0x00000001


	//----- nvinfo : EIATTR_CRS_STACK_SIZE
	.align		4
.L_1518:
        /*0074*/ 	.byte	0x04, 0x1e
        /*0076*/ 	.short	(.L_1520 - .L_1519)
.L_1519:
        /*0078*/ 	.word	0x00000000


	//----- nvinfo : EIATTR_CBANK_PARAM_SIZE
	.align		4
.L_1520:
        /*007c*/ 	.byte	0x03, 0x19
        /*007e*/ 	.short	0x0038


	//----- nvinfo : EIATTR_PARAM_CBANK
	.align		4
        /*0080*/ 	.byte	0x04, 0x0a
        /*0082*/ 	.short	(.L_1522 - .L_1521)
	.align		4
.L_1521:
        /*0084*/ 	.word	index@(.nv.constant0._ZN2at6native60_GLOBAL__N__fdc43544_27_DistributionRandomKernel_cu_f88cee4443distribution_elementwise_grid_stride_kernelIjLi4EZZZNS0_9templates4cuda13random_kernelIPNS_17CUDAGeneratorImplEEEvRNS_18TensorIteratorBaseET_ENKUlvE_clEvENKUlvE2_clEvEUlP24curandStatePhilox4_32_10E0_ZNS1_27distribution_nullary_kernelIlj5uint4S7_SF_ZZZS5_IS7_EvS9_SA_ENKSB_clEvENKSC_clEvEUljE_EEvS9_T2_RKT3_T4_EUlijE_EEvlNS_15PhiloxCudaStateET1_SJ_)
        /*0088*/ 	.short	0x0210
        /*008a*/ 	.short	0x0038


	//----- nvinfo : EIATTR_SW_WAR
	.align		4
.L_1522:
        /*008c*/ 	.byte	0x04, 0x36
        /*008e*/ 	.short	(.L_1524 - .L_1523)
.L_1523:
        /*0090*/ 	.word	0x00000008
.L_1524:


//--------------------- .nv.info._ZN2at6native60_GLOBAL__N__fdc43544_27_DistributionRandomKernel_cu_f88cee4443distribution_elementwise_grid_stride_kernelImLi2EZZZNS0_9templates4cuda13random_kernelIPNS_17CUDAGeneratorImplEEEvRNS_18TensorIteratorBaseET_ENKUlvE_clEvENKUlvE2_clEvEUlP24curandStatePhilox4_32_10E_ZNS1_27distribution_nullary_kernelIlm10ulonglong2S7_SF_ZZZS5_IS7_EvS9_SA_ENKSB_clEvENKSC_clEvEUlmE_EEvS9_T2_RKT3_T4_EUlimE0_EEvlNS_15PhiloxCudaStateET1_SJ_ --------------------------
	.section	.nv.info._ZN2at6native60_GLOBAL__N__fdc43544_27_DistributionRandomKernel_cu_f88cee4443distribution_elementwise_grid_stride_kernelImLi2EZZZNS0_9templates4cuda13random_kernelIPNS_17CUDAGeneratorImplEEEvRNS_18TensorIteratorBaseET_ENKUlvE_clEvENKUlvE2_clEvEUlP24curandStatePhilox4_32_10E_ZNS1_27distribution_nullary_kernelIlm10ulonglong2S7_SF_ZZZS5_IS7_EvS9_SA_ENKSB_clEvENKSC_clEvEUlmE_EEvS9_T2_RKT3_T4_EUlimE0_EEvlNS_15PhiloxCudaStateET1_SJ_,"",@"SHT_CUDA_INFO"
	.sectionflags	@""
	.align	4


	//----- nvinfo : EIATTR_CUDA_API_VERSION
	.align		4
        /*0000*/ 	.byte	0x04, 0x37
        /*0002*/ 	.short	(.L_1526 - .L_1525)
.L_1525:
        /*0004*/ 	.word	0x00000082


	//----- nvinfo : EIATTR_KPARAM_INFO
	.align		4
.L_1526:
        /*0008*/ 	.byte	0x04, 0x17
        /*000a*/ 	.short	(.L_1528 - .L_1527)
.L_1527:
        /*000c*/ 	.word	0x00000000
        /*0010*/ 	.short	0x0003
        /*0012*/ 	.short	0x0028
        /*0014*/ 	.byte	0x00, 0xf0, 0xa1, 0x06


	//----- nvinfo : EIATTR_KPARAM_INFO
	.align		4
.L_1528:
        /*0018*/ 	.byte	0x04, 0x17
        /*001a*/ 	.short	(.L_1530 - .L_1529)
.L_1529:
        /*001c*/ 	.word	0x00000000
        /*0020*/ 	.short	0x0002
        /*0022*/ 	.short	0x0020
        /*0024*/ 	.byte	0x00, 0xf0, 0x05, 0x00


	//----- nvinfo : EIATTR_KPARAM_INFO
	.align		4
.L_1530:
        /*0028*/ 	.byte	0x04, 0x17
        /*002a*/ 	.short	(.L_1532 - .L_1531)
.L_1531:
        /*002c*/ 	.word	0x00000000
        /*0030*/ 	.short	0x0001
        /*0032*/ 	.short	0x0008
        /*0034*/ 	.byte	0x00, 0xf0, 0x61, 0x00


	//----- nvinfo : EIATTR_KPARAM_INFO
	.align		4
.L_1532:
        /*0038*/ 	.byte	0x04, 0x17
        /*003a*/ 	.short	(.L_1534 - .L_1533)
.L_1533:
        /*003c*/ 	.word	0x00000000
        /*0040*/ 	.short	0x0000
        /*0042*/ 	.short	0x0000
        /*0044*/ 	.byte	0x00, 0xf0, 0x21, 0x00


	//----- nvinfo : EIATTR_SPARSE_MMA_MASK
	.align		4
.L_1534:
        /*0048*/ 	.byte	0x03, 0x50
        /*004a*/ 	.short	0x0000


	//----- nvinfo : EIATTR_MAXREG_COUNT
	.align		4
        /*004c*/ 	.byte	0x03, 0x1b
        /*004e*/ 	.short	0x0040


	//----- nvinfo : EIATTR_NUM_BARRIERS
	.align		4
        /*0050*/ 	.byte	0x02, 0x4c
        /*0052*/ 	.byte	0x01
	.zero		1


	//----- nvinfo : EIATTR_MERCURY_ISA_VERSION
	.align		4
        /*0054*/ 	.byte	0x03, 0x5f
        /*0056*/ 	.short	0x0101


	//----- nvinfo : EIATTR_EXIT_INSTR_OFFSETS
	.align		4
        /*0058*/ 	.byte	0x04, 0x1c
        /*005a*/ 	.short	(.L_1536 - .L_1535)


	//   ....[0]....
.L_1535:
        /*005c*/ 	.word	0x00000800


	//   ....[1]....
        /*0060*/ 	.word	0x00003030


	//----- nvinfo : EIATTR_MAX_THREADS
	.align		4
.L_1536:
        /*0064*/ 	.byte	0x04, 0x05
        /*0066*/ 	.short	(.L_1538 - .L_1537)
.L_1537:
        /*0068*/ 	.word	0x00000100
        /*006c*/ 	.word	0x00000001
        /*0070*/ 	.word	0x00000001


	//----- nvinfo : EIATTR_CRS_STACK_SIZE
	.align		4
.L_1538:
        /*0074*/ 	.byte	0x04, 0x1e
        /*0076*/ 	.short	(.L_1540 - .L_1539)
.L_1539:
        /*0078*/ 	.word	0x00000000


	//----- nvinfo : EIATTR_CBANK_PARAM_SIZE
	.align		4
.L_1540:
        /*007c*/ 	.byte	0x03, 0x19
        /*007e*/ 	.short	0x01d0


	//----- nvinfo : EIATTR_PARAM_CBANK
	.align		4
        /*0080*/ 	.byte	0x04, 0x0a
        /*0082*/ 	.short	(.L_1542 - .L_1541)
	.align		4
.L_1541:
        /*0084*/ 	.word	index@(.nv.constant0._ZN2at6native60_GLOBAL__N__fdc43544_27_DistributionRandomKernel_cu_f88cee4443distribution_elementwise_grid_stride_kernelImLi2EZZZNS0_9templates4cuda13random_kernelIPNS_17CUDAGeneratorImplEEEvRNS_18TensorIteratorBaseET_ENKUlvE_clEvENKUlvE2_clEvEUlP24curandStatePhilox4_32_10E_ZNS1_27distribution_nullary_kernelIlm10ulonglong2S7_SF_ZZZS5_IS7_EvS9_SA_ENKSB_clEvENKSC_clEvEUlmE_EEvS9_T2_RKT3_T4_EUlimE0_EEvlNS_15PhiloxCudaStateET1_SJ_)
        /*0088*/ 	.short	0x0210
        /*008a*/ 	.short	0x01d0


	//----- nvinfo : EIATTR_SW_WAR
	.align		4
.L_1542:
        /*008c*/ 	.byte	0x04, 0x36
        /*008e*/ 	.short	(.L_1544 - .L_1543)
.L_1543:
        /*0090*/ 	.word	0x00000008
.L_1544:


//--------------------- .nv.info._ZN2at6native60_GLOBAL__N__fdc43544_27_DistributionRandomKernel_cu_f88cee4443distribution_elementwise_grid_stride_kernelImLi2EZZZNS0_9templates4cuda13random_kernelIPNS_17CUDAGeneratorImplEEEvRNS_18TensorIteratorBaseET_ENKUlvE_clEvENKUlvE2_clEvEUlP24curandStatePhilox4_32_10E_ZNS1_27distribution_nullary_kernelIlm10ulonglong2S7_SF_ZZZS5_IS7_EvS9_SA_ENKSB_clEvENKSC_clEvEUlmE_EEvS9_T2_RKT3_T4_EUlimE_EEvlNS_15PhiloxCudaStateET1_SJ_ --------------------------
	.section	.nv.info._ZN2at6native60_GLOBAL__N__fdc43544_27_DistributionRandomKernel_cu_f88cee4443distribution_elementwise_grid_stride_kernelImLi2EZZZNS0_9templates4cuda13random_kernelIPNS_17CUDAGeneratorImplEEEvRNS_18TensorIteratorBaseET_ENKUlvE_clEvENKUlvE2_clEvEUlP24curandStatePhilox4_32_10E_ZNS1_27distribution_nullary_kernelIlm10ulonglong2S7_SF_ZZZS5_IS7_EvS9_SA_ENKSB_clEvENKSC_clEvEUlmE_EEvS9_T2_RKT3_T4_EUlimE_EEvlNS_15PhiloxCudaStateET1_SJ_,"",@"SHT_CUDA_INFO"
	.sectionflags	@""
	.align	4


	//----- nvinfo : EIATTR_CUDA_API_VERSION
	.align		4
        /*0000*/ 	.byte	0x04, 0x37
        /*0002*/ 	.short	(.L_1546 - .L_1545)
.L_1545:
        /*0004*/ 	.word	0x00000082


	//----- nvinfo : EIATTR_KPARAM_INFO
	.align		4
.L_1546:
        /*0008*/ 	.byte	0x04, 0x17
        /*000a*/ 	.short	(.L_1548 - .L_1547)
.L_1547:
        /*000c*/ 	.word	0x00000000
        /*0010*/ 	.short	0x0003
        /*0012*/ 	.short	0x0028
        /*0014*/ 	.byte	0x00, 0xf0, 0x41, 0x00


	//----- nvinfo : EIATTR_KPARAM_INFO
	.align		4
.L_1548:
        /*0018*/ 	.byte	0x04, 0x17
        /*001a*/ 	.short	(.L_1550 - .L_1549)
.L_1549:
        /*001c*/ 	.word	0x00000000
        /*0020*/ 	.short	0x0002
        /*0022*/ 	.short	0x0020
        /*0024*/ 	.byte	0x00, 0xf0, 0x05, 0x00


	//----- nvinfo : EIATTR_KPARAM_INFO
	.align		4
.L_1550:
        /*0028*/ 	.byte	0x04, 0x17
        /*002a*/ 	.short	(.L_1552 - .L_1551)
.L_1551:
        /*002c*/ 	.word	0x00000000
        /*0030*/ 	.short	0x0001
        /*0032*/ 	.short	0x0008
        /*0034*/ 	.byte	0x00, 0xf0, 0x61, 0x00


	//----- nvinfo : EIATTR_KPARAM_INFO
	.align		4
.L_1552:
        /*0038*/ 	.byte	0x04, 0x17
        /*003a*/ 	.short	(.L_1554 - .L_1553)
.L_1553:
        /*003c*/ 	.word	0x00000000
        /*0040*/ 	.short	0x0000
        /*0042*/ 	.short	0x0000
        /*0044*/ 	.byte	0x00, 0xf0, 0x21, 0x00


	//----- nvinfo : EIATTR_SPARSE_MMA_MASK
	.align		4
.L_1554:
        /*0048*/ 	.byte	0x03, 0x50
        /*004a*/ 	.short	0x0000


	//----- nvinfo : EIATTR_MAXREG_COUNT
	.align		4
        /*004c*/ 	.byte	0x03, 0x1b
        /*004e*/ 	.short	0x0040


	//----- nvinfo : EIATTR_NUM_BARRIERS
	.align		4
        /*0050*/ 	.byte	0x02, 0x4c
        /*0052*/ 	.byte	0x01
	.zero		1


	//----- nvinfo : EIATTR_MERCURY_ISA_VERSION
	.align		4
        /*0054*/ 	.byte	0x03, 0x5f
        /*0056*/ 	.short	0x0101


	//----- nvinfo : EIATTR_EXIT_INSTR_OFFSETS
	.align		4
        /*0058*/ 	.byte	0x04, 0x1c
        /*005a*/ 	.short	(.L_1556 - .L_1555)


	//   ....[0]....
.L_1555:
        /*005c*/ 	.word	0x00000830


	//   ....[1]....
        /*0060*/ 	.word	0x00000fa0


	//----- nvinfo : EIATTR_MAX_THREADS
	.align		4
.L_1556:
        /*0064*/ 	.byte	0x04, 0x05
        /*0066*/ 	.short	(.L_1558 - .L_1557)
.L_1557:
        /*0068*/ 	.word	0x00000100
        /*006c*/ 	.word	0x00000001
        /*0070*/ 	.word	0x00000001


	//----- nvinfo : EIATTR_CRS_STACK_SIZE
	.align		4
.L_1558:
        /*0074*/ 	.byte	0x04, 0x1e
        /*0076*/ 	.short	(.L_1560 - .L_1559)
.L_1559:
        /*0078*/ 	.word	0x00000000


	//----- nvinfo : EIATTR_CBANK_PARAM_SIZE
	.align		4
.L_1560:
        /*007c*/ 	.byte	0x03, 0x19
        /*007e*/ 	.short	0x0038


	//----- nvinfo : EIATTR_PARAM_CBANK
	.align		4
        /*0080*/ 	.byte	0x04, 0x0a
        /*0082*/ 	.short	(.L_1562 - .L_1561)
	.align		4
.L_1561:
        /*0084*/ 	.word	index@(.nv.constant0._ZN2at6native60_GLOBAL__N__fdc43544_27_DistributionRandomKernel_cu_f88cee4443distribution_elementwise_grid_stride_kernelImLi2EZZZNS0_9templates4cuda13random_kernelIPNS_17CUDAGeneratorImplEEEvRNS_18TensorIteratorBaseET_ENKUlvE_clEvENKUlvE2_clEvEUlP24curandStatePhilox4_32_10E_ZNS1_27distribution_nullary_kernelIlm10ulonglong2S7_SF_ZZZS5_IS7_EvS9_SA_ENKSB_clEvENKSC_clEvEUlmE_EEvS9_T2_RKT3_T4_EUlimE_EEvlNS_15PhiloxCudaStateET1_SJ_)
        /*0088*/ 	.short	0x0210
        /*008a*/ 	.short	0x0038


	//----- nvinfo : EIATTR_SW_WAR
	.align		4
.L_1562:
        /*008c*/ 	.byte	0x04, 0x36
        /*008e*/ 	.short	(.L_1564 - .L_1563)
.L_1563:
        /*0090*/ 	.word	0x00000008
.L_1564:


//--------------------- .nv.info._ZN2at6native60_GLOBAL__N__fdc43544_27_DistributionRandomKernel_cu_f88cee4443distribution_elementwise_grid_stride_kernelIjLi4EZZZNS0_9templates4cuda13random_kernelIPNS_17CUDAGeneratorImplEEEvRNS_18TensorIteratorBaseET_ENKUlvE_clEvENKUlvE1_clEvEUlP24curandStatePhilox4_32_10E0_ZNS1_27distribution_nullary_kernelIij5uint4S7_SF_ZZZS5_IS7_EvS9_SA_ENKSB_clEvENKSC_clEvEUljE_EEvS9_T2_RKT3_T4_EUlijE0_EEvlNS_15PhiloxCudaStateET1_SJ_ --------------------------
	.section	.nv.info._ZN2at6native60_GLOBAL__N__fdc43544_27_DistributionRandomKernel_cu_f88cee4443distribution_elementwise_grid_stride_kernelIjLi4EZZZNS0_9templates4cuda13random_kernelIPNS_17CUDAGeneratorImplEEEvRNS_18TensorIteratorBaseET_ENKUlvE_clEvENKUlvE1_clEvEUlP24curandStatePhilox4_32_10E0_ZNS1_27distribution_nullary_kernelIij5uint4S7_SF_ZZZS5_IS7_EvS9_SA_ENKSB_clEvENKSC_clEvEUljE_EEvS9_T2_RKT3_T4_EUlijE0_EEvlNS_15PhiloxCudaStateET1_SJ_,"",@"SHT_CUDA_INFO"
	.sectionflags	@""
	.align	4


	//----- nvinfo : EIATTR_CUDA_API_VERSION
	.align		4
        /*0000*/ 	.byte	0x04, 0x37
        /*0002*/ 	.short	(.L_1566 - .L_1565)
.L_1565:
        /*0004*/ 	.word	0x00000082


	//----- nvinfo : EIATTR_KPARAM_INFO
	.align		4
.L_1566:
        /*0008*/ 	.byte	0x04, 0x17
        /*000a*/ 	.short	(.L_1568 - .L_1567)
.L_1567:
        /*000c*/ 	.word	0x00000000
        /*0010*/ 	.short	0x0003
        /*0012*/ 	.short	0x0028
        /*0014*/ 	.byte	0x00, 0xf0, 0xa1, 0x06


	//----- nvinfo : EIATTR_KPARAM_INFO
	.align		4
.L_1568:
        /*0018*/ 	.byte	0x04, 0x17
        /*001a*/ 	.short	(.L_1570 - .L_1569)
.L_1569:
        /*001c*/ 	.word	0x00000000
        /*0020*/ 	.short	0x0002
        /*0022*/ 	.short	0x0020
        /*0024*/ 	.byte	0x00, 0xf0, 0x05, 0x00


	//----- nvinfo : EIATTR_KPARAM_INFO
	.align		4
.L_1570:
        /*0028*/ 	.byte	0x04, 0x17
        /*002a*/ 	.short	(.L_1572 - .L_1571)
.L_1571:
        /*002c*/ 	.word	0x00000000
        /*0030*/ 	.short	0x0001
        /*0032*/ 	.short	0x0008
        /*0034*/ 	.byte	0x00, 0xf0, 0x61, 0x00


	//----- nvinfo : EIATTR_KPARAM_INFO
	.align		4
.L_1572:
        /*0038*/ 	.byte	0x04, 0x17
        /*003a*/ 	.short	(.L_1574 - .L_1573)
.L_1573:
        /*003c*/ 	.word	0x00000000
        /*0040*/ 	.short	0x0000
        /*0042*/ 	.short	0x0000
        /*0044*/ 	.byte	0x00, 0xf0, 0x21, 0x00


	//----- nvinfo : EIATTR_SPARSE_MMA_MASK
	.align		4
.L_1574:
        /*0048*/ 	.byte	0x03, 0x50
        /*004a*/ 	.short	0x0000


	//----- nvinfo : EIATTR_MAXREG_COUNT
	.align		4
        /*004c*/ 	.byte	0x03, 0x1b
        /*004e*/ 	.short	0x0040


	//----- nvinfo : EIATTR_NUM_BARRIERS
	.align		4
        /*0050*/ 	.byte	0x02, 0x4c
        /*0052*/ 	.byte	0x01
	.zero		1


	//----- nvinfo : EIATTR_MERCURY_ISA_VERSION
	.align		4
        /*0054*/ 	.byte	0x03, 0x5f
        /*0056*/ 	.short	0x0101


	//----- nvinfo : EIATTR_EXIT_INSTR_OFFSETS
	.align		4
        /*0058*/ 	.byte	0x04, 0x1c
        /*005a*/ 	.short	(.L_1576 - .L_1575)


	//   ....[0]....
.L_1575:
        /*005c*/ 	.word	0x00000800


	//   ....[1]....
        /*0060*/ 	.word	0x00005000


	//----- nvinfo : EIATTR_MAX_THREADS
	.align		4
.L_1576:
        /*0064*/ 	.byte	0x04, 0x05
        /*0066*/ 	.short	(.L_1578 - .L_1577)
.L_1577:
        /*0068*/ 	.word	0x00000100
        /*006c*/ 	.word	0x00000001
        /*0070*/ 	.word	0x00000001


	//----- nvinfo : EIATTR_CRS_STACK_SIZE
	.align		4
.L_1578:
        /*0074*/ 	.byte	0x04, 0x1e
        /*0076*/ 	.short	(.L_1580 - .L_1579)
.L_1579:
        /*0078*/ 	.word	0x00000000


	//----- nvinfo : EIATTR_CBANK_PARAM_SIZE
	.align		4
.L_1580:
        /*007c*/ 	.byte	0x03, 0x19
        /*007e*/ 	.short	0x01d0


	//----- nvinfo : EIATTR_PARAM_CBANK
	.align		4
        /*0080*/ 	.byte	0x04, 0x0a
        /*0082*/ 	.short	(.L_1582 - .L_1581)
	.align		4
.L_1581:
        /*0084*/ 	.word	index@(.nv.constant0._ZN2at6native60_GLOBAL__N__fdc43544_27_DistributionRandomKernel_cu_f88cee4443distribution_elementwise_grid_stride_kernelIjLi4EZZZNS0_9templates4cuda13random_kernelIPNS_17CUDAGeneratorImplEEEvRNS_18TensorIteratorBaseET_ENKUlvE_clEvENKUlvE1_clEvEUlP24curandStatePhilox4_32_10E0_ZNS1_27distribution_nullary_kernelIij5uint4S7_SF_ZZZS5_IS7_EvS9_SA_ENKSB_clEvENKSC_clEvEUljE_EEvS9_T2_RKT3_T4_EUlijE0_EEvlNS_15PhiloxCudaStateET1_SJ_)
        /*0088*/ 	.short	0x0210
        /*008a*/ 	.short	0x01d0


	//----- nvinfo : EIATTR_SW_WAR
	.align		4
.L_1582:
        /*008c*/ 	.byte	0x04, 0x36
        /*008e*/ 	.short	(.L_1584 - .L_1583)
.L_1583:
        /*0090*/ 	.word	0x00000008
.L_1584:


//--------------------- .nv.info._ZN2at6native60_GLOBAL__N__fdc43544_27_DistributionRandomKernel_cu_f88cee4443distribution_elementwise_grid_stride_kernelIjLi4EZZZNS0_9templates4cuda13random_kernelIPNS_17CUDAGeneratorImplEEEvRNS_18TensorIteratorBaseET_ENKUlvE_clEvENKUlvE1_clEvEUlP24curandStatePhilox4_32_10E0_ZNS1_27distribution_nullary_kernelIij5uint4S7_SF_ZZZS5_IS7_EvS9_SA_ENKSB_clEvENKSC_clEvEUljE_EEvS9_T2_RKT3_T4_EUlijE_EEvlNS_15PhiloxCudaStateET1_SJ_ --------------------------
	.section	.nv.info._ZN2at6native60_GLOBAL__N__fdc43544_27_DistributionRandomKernel_cu_f88cee4443distribution_elementwise_grid_stride_kernelIjLi4EZZZNS0_9templates4cuda13random_kernelIPNS_17CUDAGeneratorImplEEEvRNS_18TensorIteratorBaseET_ENKUlvE_clEvENKUlvE1_clEvEUlP24curandStatePhilox4_32_10E0_ZNS1_27distribution_nullary_kernelIij5uint4S7_SF_ZZZS5_IS7_EvS9_SA_ENKSB_clEvENKSC_clEvEUljE_EEvS9_T2_RKT3_T4_EUlijE_EEvlNS_15PhiloxCudaStateET1_SJ_,"",@"SHT_CUDA_INFO"
	.sectionflags	@""
	.align	4


	//----- nvinfo : EIATTR_CUDA_API_VERSION
	.align		4
        /*0000*/ 	.byte	0x04, 0x37
        /*0002*/ 	.short	(.L_1586 - .L_1585)
.L_1585:
        /*0004*/ 	.word	0x00000082


	//----- nvinfo : EIATTR_KPARAM_INFO
	.align		4
.L_1586:
        /*0008*/ 	.byte	0x04, 0x17
        /*000a*/ 	.short	(.L_1588 - .L_1587)
.L_1587:
        /*000c*/ 	.word	0x00000000
        /*0010*/ 	.short	0x0003
        /*0012*/ 	.short	0x0028
        /*0014*/ 	.byte	0x00, 0xf0, 0x41, 0x00


	//----- nvinfo : EIATTR_KPARAM_INFO
	.align		4
.L_1588:
        /*0018*/ 	.byte	0x04, 0x17
        /*001a*/ 	.short	(.L_1590 - .L_1589)
.L_1589:
        /*001c*/ 	.word	0x00000000
        /*0020*/ 	.short	0x0002
        /*0022*/ 	.short	0x0020
        /*0024*/ 	.byte	0x00, 0xf0, 0x05, 0x00


	//----- nvinfo : EIATTR_KPARAM_INFO
	.align		4
.L_1590:
        /*0028*/ 	.byte	0x04, 0x17
        /*002a*/ 	.short	(.L_1592 - .L_1591)
.L_1591:
        /*002c*/ 	.word	0x00000000
        /*0030*/ 	.short	0x0001
        /*0032*/ 	.short	0x0008
        /*0034*/ 	.byte	0x00, 0xf0, 0x61, 0x00


	//----- nvinfo : EIATTR_KPARAM_INFO
	.align		4
.L_1592:
        /*0038*/ 	.byte	0x04, 0x17
        /*003a*/ 	.short	(.L_1594 - .L_1593)
.L_1593:
        /*003c*/ 	.word	0x00000000
        /*0040*/ 	.short	0x0000
        /*0042*/ 	.short	0x0000
        /*0044*/ 	.byte	0x00, 0xf0, 0x21, 0x00


	//----- nvinfo : EIATTR_SPARSE_MMA_MASK
	.align		4
.L_1594:
        /*0048*/ 	.byte	0x03, 0x50
        /*004a*/ 	.short	0x0000


	//----- nvinfo : EIATTR_MAXREG_COUNT
	.align		4
        /*004c*/ 	.byte	0x03, 0x1b
        /*004e*/ 	.short	0x0040


	//----- nvinfo : EIATTR_NUM_BARRIERS
	.align		4
        /*0050*/ 	.byte	0x02, 0x4c
        /*0052*/ 	.byte	0x01
	.zero		1


	//----- nvinfo : EIATTR_MERCURY_ISA_VERSION
	.align		4
        /*0054*/ 	.byte	0x03, 0x5f
        /*0056*/ 	.short	0x0101


	//----- nvinfo : EIATTR_EXIT_INSTR_OFFSETS
	.align		4
        /*0058*/ 	.byte	0x04, 0x1c
        /*005a*/ 	.short	(.L_1596 - .L_1595)


	//   ....[0]....
.L_1595:
        /*005c*/ 	.word	0x00000830


	//   ....[1]....
        /*0060*/ 	.word	0x000010f0


	//----- nvinfo : EIATTR_MAX_THREADS
	.align		4
.L_1596:
        /*0064*/ 	.byte	0x04, 0x05
        /*0066*/ 	.short	(.L_1598 - .L_1597)
.L_1597:
        /*0068*/ 	.word	0x00000100
        /*006c*/ 	.word	0x00000001
        /*0070*/ 	.word	0x00000001


	//----- nvinfo : EIATTR_CRS_STACK_SIZE
	.align		4
.L_1598:
        /*0074*/ 	.byte	0x04, 0x1e
        /*0076*/ 	.short	(.L_1600 - .L_1599)
.L_1599:
        /*0078*/ 	.word	0x00000000


	//----- nvinfo : EIATTR_CBANK_PARAM_SIZE
	.align		4
.L_1600:
        /*007c*/ 	.byte	0x03, 0x19
        /*007e*/ 	.short	0x0038


	//----- nvinfo : EIATTR_PARAM_CBANK
	.align		4
        /*0080*/ 	.byte	0x04, 0x0a
        /*0082*/ 	.short	(.L_1602 - .L_1601)
	.align		4
.L_1601:
        /*0084*/ 	.word	index@(.nv.constant0._ZN2at6native60_GLOBAL__N__fdc43544_27_DistributionRandomKernel_cu_f88cee4443distribution_elementwise_grid_stride_kernelIjLi4EZZZNS0_9templates4cuda13random_kernelIPNS_17CUDAGeneratorImplEEEvRNS_18TensorIteratorBaseET_ENKUlvE_clEvENKUlvE1_clEvEUlP24curandStatePhilox4_32_10E0_ZNS1_27distribution_nullary_kernelIij5uint4S7_SF_ZZZS5_IS7_EvS9_SA_ENKSB_clEvENKSC_clEvEUljE_EEvS9_T2_RKT3_T4_EUlijE_EEvlNS_15PhiloxCudaStateET1_SJ_)
        /*0088*/ 	.short	0x0210
        /*008a*/ 	.short	0x0038


	//----- nvinfo : EIATTR_SW_WAR
	.align		4
.L_1602:
        /*008c*/ 	.byte	0x04, 0x36
        /*008e*/ 	.short	(.L_1604 - .L_1603)
.L_1603:
        /*0090*/ 	.word	0x00000008
.L_1604:


//--------------------- .nv.info._ZN2at6native60_GLOBAL__N__fdc43544_27_DistributionRandomKernel_cu_f88cee4443distribution_elementwise_grid_stride_kernelImLi2EZZZNS0_9templates4cuda13random_kernelIPNS_17CUDAGeneratorImplEEEvRNS_18TensorIteratorBaseET_ENKUlvE_clEvENKUlvE1_clEvEUlP24curandStatePhilox4_32_10E_ZNS1_27distribution_nullary_kernelIim10ulonglong2S7_SF_ZZZS5_IS7_EvS9_SA_ENKSB_clEvENKSC_clEvEUlmE_EEvS9_T2_RKT3_T4_EUlimE0_EEvlNS_15PhiloxCudaStateET1_SJ_ --------------------------
	.section	.nv.info._ZN2at6native60_GLOBAL__N__fdc43544_27_DistributionRandomKernel_cu_f88cee4443distribution_elementwise_grid_stride_kernelImLi2EZZZNS0_9templates4cuda13random_kernelIPNS_17CUDAGeneratorImplEEEvRNS_18TensorIteratorBaseET_ENKUlvE_clEvENKUlvE1_clEvEUlP24curandStatePhilox4_32_10E_ZNS1_27distribution_nullary_kernelIim10ulonglong2S7_SF_ZZZS5_IS7_EvS9_SA_ENKSB_clEvENKSC_clEvEUlmE_EEvS9_T2_RKT3_T4_EUlimE0_EEvlNS_15PhiloxCudaStateET1_SJ_,"",@"SHT_CUDA_INFO"
	.sectionflags	@""
	.align	4


	//----- nvinfo : EIATTR_CUDA_API_VERSION
	.align		4
        /*0000*/ 	.byte	0x04, 0x37
        /*0002*/ 	.short	(.L_1606 - .L_1605)
.L_1605:
        /*0004*/ 	.word	0x00000082


	//----- nvinfo : EIATTR_KPARAM_INFO
	.align		4
.L_1606:
        /*0008*/ 	.byte	0x04, 0x17
        /*000a*/ 	.short	(.L_1608 - .L_1607)
.L_1607:
        /*000c*/ 	.word	0x00000000
        /*0010*/ 	.short	0x0003
        /*0012*/ 	.short	0x0028
        /*0014*/ 	.byte	0x00, 0xf0, 0xa1, 0x06


	//----- nvinfo : EIATTR_KPARAM_INFO
	.align		4
.L_1608:
        /*0018*/ 	.byte	0x04, 0x17
        /*001a*/ 	.short	(.L_1610 - .L_1609)
.L_1609:
        /*001c*/ 	.word	0x00000000
        /*0020*/ 	.short	0x0002
        /*0022*/ 	.short	0x0020
        /*0024*/ 	.byte	0x00, 0xf0, 0x05, 0x00


	//----- nvinfo : EIATTR_KPARAM_INFO
	.align		4
.L_1610:
        /*0028*/ 	.byte	0x04, 0x17
        /*002a*/ 	.short	(.L_1612 - .L_1611)
.L_1611:
        /*002c*/ 	.word	0x00000000
        /*0030*/ 	.short	0x0001
        /*0032*/ 	.short	0x0008
        /*0034*/ 	.byte	0x00, 0xf0, 0x61, 0x00


	//----- nvinfo : EIATTR_KPARAM_INFO
	.align		4
.L_1612:
        /*0038*/ 	.byte	0x04, 0x17
        /*003a*/ 	.short	(.L_1614 - .L_1613)
.L_1613:
        /*003c*/ 	.word	0x00000000
        /*0040*/ 	.short	0x0000
        /*0042*/ 	.short	0x0000
        /*0044*/ 	.byte	0x00, 0xf0, 0x21, 0x00


	//----- nvinfo : EIATTR_SPARSE_MMA_MASK
	.align		4
.L_1614:
        /*0048*/ 	.byte	0x03, 0x50
        /*004a*/ 	.short	0x0000


	//----- nvinfo : EIATTR_MAXREG_COUNT
	.align		4
        /*004c*/ 	.byte	0x03, 0x1b
        /*004e*/ 	.short	0x0040


	//----- nvinfo : EIATTR_NUM_BARRIERS
	.align		4
        /*0050*/ 	.byte	0x02, 0x4c
        /*0052*/ 	.byte	0x01
	.zero		1


	//----- nvinfo : EIATTR_MERCURY_ISA_VERSION
	.align		4
        /*0054*/ 	.byte	0x03, 0x5f
        /*0056*/ 	.short	0x0101


	//----- nvinfo : EIATTR_EXIT_INSTR_OFFSETS
	.align		4
        /*0058*/ 	.byte	0x04, 0x1c
        /*005a*/ 	.short	(.L_1616 - .L_1615)


	//   ....[0]....
.L_1615:
        /*005c*/ 	.word	0x000007d0


	//   ....[1]....
        /*0060*/ 	.word	0x00002fe0


	//----- nvinfo : EIATTR_MAX_THREADS
	.align		4
.L_1616:
        /*0064*/ 	.byte	0x04, 0x05
        /*0066*/ 	.short	(.L_1618 - .L_1617)
.L_1617:
        /*0068*/ 	.word	0x00000100
        /*006c*/ 	.word	0x00000001
        /*0070*/ 	.word	0x00000001


	//----- nvinfo : EIATTR_CRS_STACK_SIZE
	.align		4
.L_1618:
        /*0074*/ 	.byte	0x04, 0x1e
        /*0076*/ 	.short	(.L_1620 - .L_1619)
.L_1619:
        /*0078*/ 	.word	0x00000000


	//----- nvinfo : EIATTR_CBANK_PARAM_SIZE
	.align		4
.L_1620:
        /*007c*/ 	.byte	0x03, 0x19
        /*007e*/ 	.short	0x01d0


	//----- nvinfo : EIATTR_PARAM_CBANK
	.align		4
        /*0080*/ 	.byte	0x04, 0x0a
        /*0082*/ 	.short	(.L_1622 - .L_1621)
	.align		4
.L_1621:
        /*0084*/ 	.word	index@(.nv.constant0._ZN2at6native60_GLOBAL__N__fdc43544_27_DistributionRandomKernel_cu_f88cee4443distribution_elementwise_grid_stride_kernelImLi2EZZZNS0_9templates4cuda13random_kernelIPNS_17CUDAGeneratorImplEEEvRNS_18TensorIteratorBaseET_ENKUlvE_clEvENKUlvE1_clEvEUlP24curandStatePhilox4_32_10E_ZNS1_27distribution_nullary_kernelIim10ulonglong2S7_SF_ZZZS5_IS7_EvS9_SA_ENKSB_clEvENKSC_clEvEUlmE_EEvS9_T2_RKT3_T4_EUlimE0_EEvlNS_15PhiloxCudaStateET1_SJ_)
        /*0088*/ 	.short	0x0210
        /*008a*/ 	.short	0x01d0


	//----- nvinfo : EIATTR_SW_WAR
	.align		4
.L_1622:
        /*008c*/ 	.byte	0x04, 0x36
        /*008e*/ 	.short	(.L_1624 - .L_1623)
.L_1623:
        /*0090*/ 	.word	0x00000008
.L_1624:


//--------------------- .nv.info._ZN2at6native60_GLOBAL__N__fdc43544_27_DistributionRandomKernel_cu_f88cee4443distribution_elementwise_grid_stride_kernelImLi2EZZZNS0_9templates4cuda13random_kernelIPNS_17CUDAGeneratorImplEEEvRNS_18TensorIteratorBaseET_ENKUlvE_clEvENKUlvE1_clEvEUlP24curandStatePhilox4_32_10E_ZNS1_27distribution_nullary_kernelIim10ulonglong2S7_SF_ZZZS5_IS7_EvS9_SA_ENKSB_clEvENKSC_clEvEUlmE_EEvS9_T2_RKT3_T4_EUlimE_EEvlNS_15PhiloxCudaStateET1_SJ_ --------------------------
	.section	.nv.info._ZN2at6native60_GLOBAL__N__fdc43544_27_DistributionRandomKernel_cu_f88cee4443distribution_elementwise_grid_stride_kernelImLi2EZZZNS0_9templates4cuda13random_kernelIPNS_17CUDAGeneratorImplEEEvRNS_18TensorIteratorBaseET_ENKUlvE_clEvENKUlvE1_clEvEUlP24curandStatePhilox4_32_10E_ZNS1_27distribution_nullary_kernelIim10ulonglong2S7_SF_ZZZS5_IS7_EvS9_SA_ENKSB_clEvENKSC_clEvEUlmE_EEvS9_T2_RKT3_T4_EUlimE_EEvlNS_15PhiloxCudaStateET1_SJ_,"",@"SHT_CUDA_INFO"
	.sectionflags	@""
	.align	4


	//----- nvinfo : EIATTR_CUDA_API_VERSION
	.align		4
        /*0000*/ 	.byte	0x04, 0x37
        /*0002*/ 	.short	(.L_1626 - .L_1625)
.L_1625:
        /*0004*/ 	.word	0x00000082


	//----- nvinfo : EIATTR_KPARAM_INFO
	.align		4
.L_1626:
        /*0008*/ 	.byte	0x04, 0x17
        /*000a*/ 	.short	(.L_1628 - .L_1627)
.L_1627:
        /*000c*/ 	.word	0x00000000
        /*0010*/ 	.short	0x0003
        /*0012*/ 	.short	0x0028
        /*0014*/ 	.byte	0x00, 0xf0, 0x41, 0x00


	//----- nvinfo : EIATTR_KPARAM_INFO
	.align		4
.L_1628:
        /*0018*/ 	.byte	0x04, 0x17
        /*001a*/ 	.short	(.L_1630 - .L_1629)
.L_1629:
        /*001c*/ 	.word	0x00000000
        /*0020*/ 	.short	0x0002
        /*0022*/ 	.short	0x0020
        /*0024*/ 	.byte	0x00, 0xf0, 0x05, 0x00


	//----- nvinfo : EIATTR_KPARAM_INFO
	.align		4
.L_1630:
        /*0028*/ 	.byte	0x04, 0x17
        /*002a*/ 	.short	(.L_1632 - .L_1631)
.L_1631:
        /*002c*/ 	.word	0x00000000
        /*0030*/ 	.short	0x0001
        /*0032*/ 	.short	0x0008
        /*0034*/ 	.byte	0x00, 0xf0, 0x61, 0x00


	//----- nvinfo : EIATTR_KPARAM_INFO
	.align		4
.L_1632:
        /*0038*/ 	.byte	0x04, 0x17
        /*003a*/ 	.short	(.L_1634 - .L_1633)
.L_1633:
        /*003c*/ 	.word	0x00000000
        /*0040*/ 	.short	0x0000
        /*0042*/ 	.short	0x0000
        /*0044*/ 	.byte	0x00, 0xf0, 0x21, 0x00


	//----- nvinfo : EIATTR_SPARSE_MMA_MASK
	.align		4
.L_1634:
        /*0048*/ 	.byte	0x03, 0x50
        /*004a*/ 	.short	0x0000


	//----- nvinfo : EIATTR_MAXREG_COUNT
	.align		4
        /*004c*/ 	.byte	0x03, 0x1b
        /*004e*/ 	.short	0x0040


	//----- nvinfo : EIATTR_NUM_BARRIERS
	.align		4
        /*0050*/ 	.byte	0x02, 0x4c
        /*0052*/ 	.byte	0x01
	.zero		1


	//----- nvinfo : EIATTR_MERCURY_ISA_VERSION
	.align		4
        /*0054*/ 	.byte	0x03, 0x5f
        /*0056*/ 	.short	0x0101


	//----- nvinfo : EIATTR_EXIT_INSTR_OFFSETS
	.align		4
        /*0058*/ 	.byte	0x04, 0x1c
        /*005a*/ 	.short	(.L_1636 - .L_1635)


	//   ....[0]....
.L_1635:
        /*005c*/ 	.word	0x00000810


	//   ....[1]....
        /*0060*/ 	.word	0x00000e80


	//----- nvinfo : EIATTR_MAX_THREADS
	.align		4
.L_1636:
        /*0064*/ 	.byte	0x04, 0x05
        /*0066*/ 	.short	(.L_1638 - .L_1637)
.L_1637:
        /*0068*/ 	.word	0x00000100
        /*006c*/ 	.word	0x00000001
        /*0070*/ 	.word	0x00000001


	//----- nvinfo : EIATTR_CRS_STACK_SIZE
	.align		4
.L_1638:
        /*0074*/ 	.byte	0x04, 0x1e
        /*0076*/ 	.short	(.L_1640 - .L_1639)
.L_1639:
        /*0078*/ 	.word	0x00000000


	//----- nvinfo : EIATTR_CBANK_PARAM_SIZE
	.align		4
.L_1640:
        /*007c*/ 	.byte	0x03, 0x19
        /*007e*/ 	.short	0x0038


	//----- nvinfo : EIATTR_PARAM_CBANK
	.align		4
        /*0080*/ 	.byte	0x04, 0x0a
        /*0082*/ 	.short	(.L_1642 - .L_1641)
	.align		4
.L_1641:
        /*0084*/ 	.word	index@(.nv.constant0._ZN2at6native60_GLOBAL__N__fdc43544_27_DistributionRandomKernel_cu_f88cee4443distribution_elementwise_grid_stride_kernelImLi2EZZZNS0_9templates4cuda13random_kernelIPNS_17CUDAGeneratorImplEEEvRNS_18TensorIteratorBaseET_ENKUlvE_clEvENKUlvE1_clEvEUlP24curandStatePhilox4_32_10E_ZNS1_27distribution_nullary_kernelIim10ulonglong2S7_SF_ZZZS5_IS7_EvS9_SA_ENKSB_clEvENKSC_clEvEUlmE_EEvS9_T2_RKT3_T4_EUlimE_EEvlNS_15PhiloxCudaStateET1_SJ_)
        /*0088*/ 	.short	0x0210
        /*008a*/ 	.short	0x0038


	//----- nvinfo : EIATTR_SW_WAR
	.align		4
.L_1642:
        /*008c*/ 	.byte	0x04, 0x36
        /*008e*/ 	.short	(.L_1644 - .L_1643)
.L_1643:
        /*0090*/ 	.word	0x00000008
.L_1644:


//--------------------- .nv.info._ZN2at6native60_GLOBAL__N__fdc43544_27_DistributionRandomKernel_cu_f88cee4443distribution_elementwise_grid_stride_kernelIjLi4EZZZNS0_9templates4cuda13random_kernelIPNS_17CUDAGeneratorImplEEEvRNS_18TensorIteratorBaseET_ENKUlvE_clEvENKUlvE0_clEvEUlP24curandStatePhilox4_32_10E0_ZNS1_27distribution_nullary_kernelIaj5uint4S7_SF_ZZZS5_IS7_EvS9_SA_ENKSB_clEvENKSC_clEvEUljE_EEvS9_T2_RKT3_T4_EUlijE0_EEvlNS_15PhiloxCudaStateET1_SJ_ --------------------------
	.section	.nv.info._ZN2at6native60_GLOBAL__N__fdc43544_27_DistributionRandomKernel_cu_f88cee4443distribution_elementwise_grid_stride_kernelIjLi4EZZZNS0_9templates4cuda13random_kernelIPNS_17CUDAGeneratorImplEEEvRNS_18TensorIteratorBaseET_ENKUlvE_clEvENKUlvE0_clEvEUlP24curandStatePhilox4_32_10E0_ZNS1_27distribution_nullary_kernelIaj5uint4S7_SF_ZZZS5_IS7_EvS9_SA_ENKSB_clEvENKSC_clEvEUljE_EEvS9_T2_RKT3_T4_EUlijE0_EEvlNS_15PhiloxCudaStateET1_SJ_,"",@"SHT_CUDA_INFO"
	.sectionflags	@""
	.align	4


	//----- nvinfo : EIATTR_CUDA_API_VERSION
	.align		4
        /*0000*/ 	.byte	0x04, 0x37
        /*0002*/ 	.short	(.L_1646 - .L_1645)
.L_1645:
        /*0004*/ 	.word	0x00000082


	//----- nvinfo : EIATTR_KPARAM_INFO
	.align		4
.L_1646:
        /*0008*/ 	.byte	0x04, 0x17
        /*000a*/ 	.short	(.L_1648 - .L_1647)
.L_1647:
        /*000c*/ 	.word	0x00000000
        /*0010*/ 	.short	0x0003
        /*0012*/ 	.short	0x0028
        /*0014*/ 	.byte	0x00, 0xf0, 0xa1, 0x06


	//----- nvinfo : EIATTR_KPARAM_INFO
	.align		4
.L_1648:
        /*0018*/ 	.byte	0x04, 0x17
        /*001a*/ 	.short	(.L_1650 - .L_1649)
.L_1649:
        /*001c*/ 	.word	0x00000000
        /*0020*/ 	.short	0x0002
        /*0022*/ 	.short	0x0020
        /*0024*/ 	.byte	0x00, 0xf0, 0x05, 0x00


	//----- nvinfo : EIATTR_KPARAM_INFO
	.align		4
.L_1650:
        /*0028*/ 	.byte	0x04, 0x17
        /*002a*/ 	.short	(.L_1652 - .L_1651)
.L_1651:
        /*002c*/ 	.word	0x00000000
        /*0030*/ 	.short	0x0001
        /*0032*/ 	.short	0x0008
        /*0034*/ 	.byte	0x00, 0xf0, 0x61, 0x00


	//----- nvinfo : EIATTR_KPARAM_INFO
	.align		4
.L_1652:
        /*0038*/ 	.byte	0x04, 0x17
        /*003a*/ 	.short	(.L_1654 - .L_1653)
.L_1653:
        /*003c*/ 	.word	0x00000000
        /*0040*/ 	.short	0x0000
        /*0042*/ 	.short	0x0000
        /*0044*/ 	.byte	0x00, 0xf0, 0x21, 0x00


	//----- nvinfo : EIATTR_SPARSE_MMA_MASK
	.align		4
.L_1654:
        /*0048*/ 	.byte	0x03, 0x50
        /*004a*/ 	.short	0x0000


	//----- nvinfo : EIATTR_MAXREG_COUNT
	.align		4
        /*004c*/ 	.byte	0x03, 0x1b
        /*004e*/ 	.short	0x0040


	//----- nvinfo : EIATTR_NUM_BARRIERS
	.align		4
        /*0050*/ 	.byte	0x02, 0x4c
        /*0052*/ 	.byte	0x01
	.zero		1


	//----- nvinfo : EIATTR_MERCURY_ISA_VERSION
	.align		4
        /*0054*/ 	.byte	0x03, 0x5f
        /*0056*/ 	.short	0x0101


	//----- nvinfo : EIATTR_EXIT_INSTR_OFFSETS
	.align		4
        /*0058*/ 	.byte	0x04, 0x1c
        /*005a*/ 	.short	(.L_1656 - .L_1655)


	//   ....[0]....
.L_1655:
        /*005c*/ 	.word	0x00000800


	//   ....[1]....
        /*0060*/ 	.word	0x00005000


	//----- nvinfo : EIATTR_MAX_THREADS
	.align		4
.L_1656:
        /*0064*/ 	.byte	0x04, 0x05
        /*0066*/ 	.short	(.L_1658 - .L_1657)
.L_1657:
        /*0068*/ 	.word	0x00000100
        /*006c*/ 	.word	0x00000001
        /*0070*/ 	.word	0x00000001


	//----- nvinfo : EIATTR_CRS_STACK_SIZE
	.align		4
.L_1658:
        /*0074*/ 	.byte	0x04, 0x1e
        /*0076*/ 	.short	(.L_1660 - .L_1659)
.L_1659:
        /*0078*/ 	.word	0x00000000


	//----- nvinfo : EIATTR_CBANK_PARAM_SIZE
	.align		4
.L_1660:
        /*007c*/ 	.byte	0x03, 0x19
        /*007e*/ 	.short	0x01d0


	//----- nvinfo : EIATTR_PARAM_CBANK
	.align		4
        /*0080*/ 	.byte	0x04, 0x0a
        /*0082*/ 	.short	(.L_1662 - .L_1661)
	.align		4
.L_1661:
        /*0084*/ 	.word	index@(.nv.constant0._ZN2at6native60_GLOBAL__N__fdc43544_27_DistributionRandomKernel_cu_f88cee4443distribution_elementwise_grid_stride_kernelIjLi4EZZZNS0_9templates4cuda13random_kernelIPNS_17CUDAGeneratorImplEEEvRNS_18TensorIteratorBaseET_ENKUlvE_clEvENKUlvE0_clEvEUlP24curandStatePhilox4_32_10E0_ZNS1_27distribution_nullary_kernelIaj5uint4S7_SF_ZZZS5_IS7_EvS9_SA_ENKSB_clEvENKSC_clEvEUljE_EEvS9_T2_RKT3_T4_EUlijE0_EEvlNS_15PhiloxCudaStateET1_SJ_)
        /*0088*/ 	.short	0x0210
        /*008a*/ 	.short	0x01d0


	//----- nvinfo : EIATTR_SW_WAR
	.align		4
.L_1662:
        /*008c*/ 	.byte	0x04, 0x36
        /*008e*/ 	.short	(.L_1664 - .L_1663)
.L_1663:
        /*0090*/ 	.word	0x00000008
.L_1664:


//--------------------- .nv.info._ZN2at6native60_GLOBAL__N__fdc43544_27_DistributionRandomKernel_cu_f88cee4443distribution_elementwise_grid_stride_kernelIjLi4EZZZNS0_9templates4cuda13random_kernelIPNS_17CUDAGeneratorImplEEEvRNS_18TensorIteratorBaseET_ENKUlvE_clEvENKUlvE0_clEvEUlP24curandStatePhilox4_32_10E0_ZNS1_27distribution_nullary_kernelIaj5uint4S7_SF_ZZZS5_IS7_EvS9_SA_ENKSB_clEvENKSC_clEvEUljE_EEvS9_T2_RKT3_T4_EUlijE_EEvlNS_15PhiloxCudaStateET1_SJ_ --------------------------
	.section	.nv.info._ZN2at6native60_GLOBAL__N__fdc43544_27_DistributionRandomKernel_cu_f88cee4443distribution_elementwise_grid_stride_kernelIjLi4EZZZNS0_9templates4cuda13random_kernelIPNS_17CUDAGeneratorImplEEEvRNS_18TensorIteratorBaseET_ENKUlvE_clEvENKUlvE0_clEvEUlP24curandStatePhilox4_32_10E0_ZNS1_27distribution_nullary_kernelIaj5uint4S7_SF_ZZZS5_IS7_EvS9_SA_ENKSB_clEvENKSC_clEvEUljE_EEvS9_T2_RKT3_T4_EUlijE_EEvlNS_15PhiloxCudaStateET1_SJ_,"",@"SHT_CUDA_INFO"
	.sectionflags	@""
	.align	4


	//----- nvinfo : EIATTR_CUDA_API_VERSION
	.align		4
        /*0000*/ 	.byte	0x04, 0x37
        /*0002*/ 	.short	(.L_1666 - .L_1665)
.L_1665:
        /*0004*/ 	.word	0x00000082


	//----- nvinfo : EIATTR_KPARAM_INFO
	.align		4
.L_1666:
        /*0008*/ 	.byte	0x04, 0x17
        /*000a*/ 	.short	(.L_1668 - .L_1667)
.L_1667:
        /*000c*/ 	.word	0x00000000
        /*0010*/ 	.short	0x0003
        /*0012*/ 	.short	0x0028
        /*0014*/ 	.byte	0x00, 0xf0, 0x41, 0x00


	//----- nvinfo : EIATTR_KPARAM_INFO
	.align		4
.L_1668:
        /*0018*/ 	.byte	0x04, 0x17
        /*001a*/ 	.short	(.L_1670 - .L_1669)
.L_1669:
        /*001c*/ 	.word	0x00000000
        /*0020*/ 	.short	0x0002
        /*0022*/ 	.short	0x0020
        /*0024*/ 	.byte	0x00, 0xf0, 0x05, 0x00


	//----- nvinfo : EIATTR_KPARAM_INFO
	.align		4
.L_1670:
        /*0028*/ 	.byte	0x04, 0x17
        /*002a*/ 	.short	(.L_1672 - .L_1671)
.L_1671:
        /*002c*/ 	.word	0x00000000
        /*0030*/ 	.short	0x0001
        /*0032*/ 	.short	0x0008
        /*0034*/ 	.byte	0x00, 0xf0, 0x61, 0x00


	//----- nvinfo : EIATTR_KPARAM_INFO
	.align		4
.L_1672:
        /*0038*/ 	.byte	0x04, 0x17
        /*003a*/ 	.short	(.L_1674 - .L_1673)
.L_1673:
        /*003c*/ 	.word	0x00000000
        /*0040*/ 	.short	0x0000
        /*0042*/ 	.short	0x0000
        /*0044*/ 	.byte	0x00, 0xf0, 0x21, 0x00


	//----- nvinfo : EIATTR_SPARSE_MMA_MASK
	.align		4
.L_1674:
        /*0048*/ 	.byte	0x03, 0x50
        /*004a*/ 	.short	0x0000


	//----- nvinfo : EIATTR_MAXREG_COUNT
	.align		4
        /*004c*/ 	.byte	0x03, 0x1b
        /*004e*/ 	.short	0x0040


	//----- nvinfo : EIATTR_NUM_BARRIERS
	.align		4
        /*0050*/ 	.byte	0x02, 0x4c
        /*0052*/ 	.byte	0x01
	.zero		1


	//----- nvinfo : EIATTR_MERCURY_ISA_VERSION
	.align		4
        /*0054*/ 	.byte	0x03, 0x5f
        /*0056*/ 	.short	0x0101


	//----- nvinfo : EIATTR_EXIT_INSTR_OFFSETS
	.align		4
        /*0058*/ 	.byte	0x04, 0x1c
        /*005a*/ 	.short	(.L_1676 - .L_1675)


	//   ....[0]....
.L_1675:
        /*005c*/ 	.word	0x00000830


	//   ....[1]....
        /*0060*/ 	.word	0x000010f0


	//----- nvinfo : EIATTR_MAX_THREADS
	.align		4
.L_1676:
        /*0064*/ 	.byte	0x04, 0x05
        /*0066*/ 	.short	(.L_1678 - .L_1677)
.L_1677:
        /*0068*/ 	.word	0x00000100
        /*006c*/ 	.word	0x00000001
        /*0070*/ 	.word	0x00000001


	//----- nvinfo : EIATTR_CRS_STACK_SIZE
	.align		4
.L_1678:
        /*0074*/ 	.byte	0x04, 0x1e
        /*0076*/ 	.short	(.L_1680 - .L_1679)
.L_1679:
        /*0078*/ 	.word	0x00000000


	//----- nvinfo : EIATTR_CBANK_PARAM_SIZE
	.align		4
.L_1680:
        /*007c*/ 	.byte	0x03, 0x19
        /*007e*/ 	.short	0x0038


	//----- nvinfo : EIATTR_PARAM_CBANK
	.align		4
        /*0080*/ 	.byte	0x04, 0x0a
        /*0082*/ 	.short	(.L_1682 - .L_1681)
	.align		4
.L_1681:
        /*0084*/ 	.word	index@(.nv.constant0._ZN2at6native60_GLOBAL__N__fdc43544_27_DistributionRandomKernel_cu_f88cee4443distribution_elementwise_grid_stride_kernelIjLi4EZZZNS0_9templates4cuda13random_kernelIPNS_17CUDAGeneratorImplEEEvRNS_18TensorIteratorBaseET_ENKUlvE_clEvENKUlvE0_clEvEUlP24curandStatePhilox4_32_10E0_ZNS1_27distribution_nullary_kernelIaj5uint4S7_SF_ZZZS5_IS7_EvS9_SA_ENKSB_clEvENKSC_clEvEUljE_EEvS9_T2_RKT3_T4_EUlijE_EEvlNS_15PhiloxCudaStateET1_SJ_)
        /*0088*/ 	.short	0x0210
        /*008a*/ 	.short	0x0038


	//----- nvinfo : EIATTR_SW_WAR
	.align		4
.L_1682:
        /*008c*/ 	.byte	0x04, 0x36
        /*008e*/ 	.short	(.L_1684 - .L_1683)
.L_1683:
        /*0090*/ 	.word	0x00000008
.L_1684:


//--------------------- .nv.info._ZN2at6native60_GLOBAL__N__fdc43544_27_DistributionRandomKernel_cu_f88cee4443distribution_elementwise_grid_stride_kernelImLi2EZZZNS0_9templates4cuda13random_kernelIPNS_17CUDAGeneratorImplEEEvRNS_18TensorIteratorBaseET_ENKUlvE_clEvENKUlvE0_clEvEUlP24curandStatePhilox4_32_10E_ZNS1_27distribution_nullary_kernelIam10ulonglong2S7_SF_ZZZS5_IS7_EvS9_SA_ENKSB_clEvENKSC_clEvEUlmE_EEvS9_T2_RKT3_T4_EUlimE0_EEvlNS_15PhiloxCudaStateET1_SJ_ --------------------------
	.section	.nv.info._ZN2at6native60_GLOBAL__N__fdc43544_27_DistributionRandomKernel_cu_f88cee4443distribution_elementwise_grid_stride_kernelImLi2EZZZNS0_9templates4cuda13random_kernelIPNS_17CUDAGeneratorImplEEEvRNS_18TensorIteratorBaseET_ENKUlvE_clEvENKUlvE0_clEvEUlP24curandStatePhilox4_32_10E_ZNS1_27distribution_nullary_kernelIam10ulonglong2S7_SF_ZZZS5_IS7_EvS9_SA_ENKSB_clEvENKSC_clEvEUlmE_EEvS9_T2_RKT3_T4_EUlimE0_EEvlNS_15PhiloxCudaStateET1_SJ_,"",@"SHT_CUDA_INFO"
	.sectionflags	@""
	.align	4


	//----- nvinfo : EIATTR_CUDA_API_VERSION
	.align		4
        /*0000*/ 	.byte	0x04, 0x37
        /*0002*/ 	.short	(.L_1686 - .L_1685)
.L_1685:
        /*0004*/ 	.word	0x00000082


	//----- nvinfo : EIATTR_KPARAM_INFO
	.align		4
.L_1686:
        /*0008*/ 	.byte	0x04, 0x17
        /*000a*/ 	.short	(.L_1688 - .L_1687)
.L_1687:
        /*000c*/ 	.word	0x00000000
        /*0010*/ 	.short	0x0003
        /*0012*/ 	.short	0x0028
        /*0014*/ 	.byte	0x00, 0xf0, 0xa1, 0x06


	//----- nvinfo : EIATTR_KPARAM_INFO
	.align		4
.L_1688:
        /*0018*/ 	.byte	0x04, 0x17
        /*001a*/ 	.short	(.L_1690 - .L_1689)
.L_1689:
        /*001c*/ 	.word	0x00000000
        /*0020*/ 	.short	0x0002
        /*0022*/ 	.short	0x0020
        /*0024*/ 	.byte	0x00, 0xf0, 0x05, 0x00


	//----- nvinfo : EIATTR_KPARAM_INFO
	.align		4
.L_1690:
        /*0028*/ 	.byte	0x04, 0x17
        /*002a*/ 	.short	(.L_1692 - .L_1691)
.L_1691:
        /*002c*/ 	.word	0x00000000
        /*0030*/ 	.short	0x0001
        /*0032*/ 	.short	0x0008
        /*0034*/ 	.byte	0x00, 0xf0, 0x61, 0x00


	//----- nvinfo : EIATTR_KPARAM_INFO
	.align		4
.L_1692:
        /*0038*/ 	.byte	0x04, 0x17
        /*003a*/ 	.short	(.L_1694 - .L_1693)
.L_1693:
        /*003c*/ 	.word	0x00000000
        /*0040*/ 	.short	0x0000
        /*0042*/ 	.short	0x0000
        /*0044*/ 	.byte	0x00, 0xf0, 0x21, 0x00


	//----- nvinfo : EIATTR_SPARSE_MMA_MASK
	.align		4
.L_1694:
        /*0048*/ 	.byte	0x03, 0x50
        /*004a*/ 	.short	0x0000


	//----- nvinfo : EIATTR_MAXREG_COUNT
	.align		4
        /*004c*/ 	.byte	0x03, 0x1b
        /*004e*/ 	.short	0x0040


	//----- nvinfo : EIATTR_NUM_BARRIERS
	.align		4
        /*0050*/ 	.byte	0x02, 0x4c
        /*0052*/ 	.byte	0x01
	.zero		1


	//----- nvinfo : EIATTR_MERCURY_ISA_VERSION
	.align		4
        /*0054*/ 	.byte	0x03, 0x5f
        /*0056*/ 	.short	0x0101


	//----- nvinfo : EIATTR_EXIT_INSTR_OFFSETS
	.align		4
        /*0058*/ 	.byte	0x04, 0x1c
        /*005a*/ 	.short	(.L_1696 - .L_1695)


	//   ....[0]....
.L_1695:
        /*005c*/ 	.word	0x000007d0


	//   ....[1]....
        /*0060*/ 	.word	0x00002fe0


	//----- nvinfo : EIATTR_MAX_THREADS
	.align		4
.L_1696:
        /*0064*/ 	.byte	0x04, 0x05
        /*0066*/ 	.short	(.L_1698 - .L_1697)
.L_1697:
        /*0068*/ 	.word	0x00000100
        /*006c*/ 	.word	0x00000001
        /*0070*/ 	.word	0x00000001


	//----- nvinfo : EIATTR_CRS_STACK_SIZE
	.align		4
.L_1698:
        /*0074*/ 	.byte	0x04, 0x1e
        /*0076*/ 	.short	(.L_1700 - .L_1699)
.L_1699:
        /*0078*/ 	.word	0x00000000


	//----- nvinfo : EIATTR_CBANK_PARAM_SIZE
	.align		4
.L_1700:
        /*007c*/ 	.byte	0x03, 0x19
        /*007e*/ 	.short	0x01d0


	//----- nvinfo : EIATTR_PARAM_CBANK
	.align		4
        /*0080*/ 	.byte	0x04, 0x0a
        /*0082*/ 	.short	(.L_1702 - .L_1701)
	.align		4
.L_1701:
        /*0084*/ 	.word	index@(.nv.constant0._ZN2at6native60_GLOBAL__N__fdc43544_27_DistributionRandomKernel_cu_f88cee4443distribution_elementwise_grid_stride_kernelImLi2EZZZNS0_9templates4cuda13random_kernelIPNS_17CUDAGeneratorImplEEEvRNS_18TensorIteratorBaseET_ENKUlvE_clEvENKUlvE0_clEvEUlP24curandStatePhilox4_32_10E_ZNS1_27distribution_nullary_kernelIam10ulonglong2S7_SF_ZZZS5_IS7_EvS9_SA_ENKSB_clEvENKSC_clEvEUlmE_EEvS9_T2_RKT3_T4_EUlimE0_EEvlNS_15PhiloxCudaStateET1_SJ_)
        /*0088*/ 	.short	0x0210
        /*008a*/ 	.short	0x01d0


	//----- nvinfo : EIATTR_SW_WAR
	.align		4
.L_1702:
        /*008c*/ 	.byte	0x04, 0x36
        /*008e*/ 	.short	(.L_1704 - .L_1703)
.L_1703:
        /*0090*/ 	.word	0x00000008
.L_1704:


//--------------------- .nv.info._ZN2at6native60_GLOBAL__N__fdc43544_27_DistributionRandomKernel_cu_f88cee4443distribution_elementwise_grid_stride_kernelImLi2EZZZNS0_9templates4cuda13random_kernelIPNS_17CUDAGeneratorImplEEEvRNS_18TensorIteratorBaseET_ENKUlvE_clEvENKUlvE0_clEvEUlP24curandStatePhilox4_32_10E_ZNS1_27distribution_nullary_kernelIam10ulonglong2S7_SF_ZZZS5_IS7_EvS9_SA_ENKSB_clEvENKSC_clEvEUlmE_EEvS9_T2_RKT3_T4_EUlimE_EEvlNS_15PhiloxCudaStateET1_SJ_ --------------------------
	.section	.nv.info._ZN2at6native60_GLOBAL__N__fdc43544_27_DistributionRandomKernel_cu_f88cee4443distribution_elementwise_grid_stride_kernelImLi2EZZZNS0_9templates4cuda13random_kernelIPNS_17CUDAGeneratorImplEEEvRNS_18TensorIteratorBaseET_ENKUlvE_clEvENKUlvE0_clEvEUlP24curandStatePhilox4_32_10E_ZNS1_27distribution_nullary_kernelIam10ulonglong2S7_SF_ZZZS5_IS7_EvS9_SA_ENKSB_clEvENKSC_clEvEUlmE_EEvS9_T2_RKT3_T4_EUlimE_EEvlNS_15PhiloxCudaStateET1_SJ_,"",@"SHT_CUDA_INFO"
	.sectionflags	@""
	.align	4


	//----- nvinfo : EIATTR_CUDA_API_VERSION
	.align		4
        /*0000*/ 	.byte	0x04, 0x37
        /*0002*/ 	.short	(.L_1706 - .L_1705)
.L_1705:
        /*0004*/ 	.word	0x00000082


	//----- nvinfo : EIATTR_KPARAM_INFO
	.align		4
.L_1706:
        /*0008*/ 	.byte	0x04, 0x17
        /*000a*/ 	.short	(.L_1708 - .L_1707)
.L_1707:
        /*000c*/ 	.word	0x00000000
        /*0010*/ 	.short	0x0003
        /*0012*/ 	.short	0x0028
        /*0014*/ 	.byte	0x00, 0xf0, 0x41, 0x00


	//----- nvinfo : EIATTR_KPARAM_INFO
	.align		4
.L_1708:
        /*0018*/ 	.byte	0x04, 0x17
        /*001a*/ 	.short	(.L_1710 - .L_1709)
.L_1709:
        /*001c*/ 	.word	0x00000000
        /*0020*/ 	.short	0x0002
        /*0022*/ 	.short	0x0020
        /*0024*/ 	.byte	0x00, 0xf0, 0x05, 0x00


	//----- nvinfo : EIATTR_KPARAM_INFO
	.align		4
.L_1710:
        /*0028*/ 	.byte	0x04, 0x17
        /*002a*/ 	.short	(.L_1712 - .L_1711)
.L_1711:
        /*002c*/ 	.word	0x00000000
        /*0030*/ 	.short	0x0001
        /*0032*/ 	.short	0x0008
        /*0034*/ 	.byte	0x00, 0xf0, 0x61, 0x00


	//----- nvinfo : EIATTR_KPARAM_INFO
	.align		4
.L_1712:
        /*0038*/ 	.byte	0x04, 0x17
        /*003a*/ 	.short	(.L_1714 - .L_1713)
.L_1713:
        /*003c*/ 	.word	0x00000000
        /*0040*/ 	.short	0x0000
        /*0042*/ 	.short	0x0000
        /*0044*/ 	.byte	0x00, 0xf0, 0x21, 0x00


	//----- nvinfo : EIATTR_SPARSE_MMA_MASK
	.align		4
.L_1714:
        /*0048*/ 	.byte	0x03, 0x50
        /*004a*/ 	.short	0x0000


	//----- nvinfo : EIATTR_MAXREG_COUNT
	.align		4
        /*004c*/ 	.byte	0x03, 0x1b
        /*004e*/ 	.short	0x0040


	//----- nvinfo : EIATTR_NUM_BARRIERS
	.align		4
        /*0050*/ 	.byte	0x02, 0x4c
        /*0052*/ 	.byte	0x01
	.zero		1


	//----- nvinfo : EIATTR_MERCURY_ISA_VERSION
	.align		4
        /*0054*/ 	.byte	0x03, 0x5f
        /*0056*/ 	.short	0x0101


	//----- nvinfo : EIATTR_EXIT_INSTR_OFFSETS
	.align		4
        /*0058*/ 	.byte	0x04, 0x1c
        /*005a*/ 	.short	(.L_1716 - .L_1715)


	//   ....[0]....
.L_1715:
        /*005c*/ 	.word	0x00000810


	//   ....[1]....
        /*0060*/ 	.word	0x00000e80


	//----- nvinfo : EIATTR_MAX_THREADS
	.align		4
.L_1716:
        /*0064*/ 	.byte	0x04, 0x05
        /*0066*/ 	.short	(.L_1718 - .L_1717)
.L_1717:
        /*0068*/ 	.word	0x00000100
        /*006c*/ 	.word	0x00000001
        /*0070*/ 	.word	0x00000001


	//----- nvinfo : EIATTR_CRS_STACK_SIZE
	.align		4
.L_1718:
        /*0074*/ 	.byte	0x04, 0x1e
        /*0076*/ 	.short	(.L_1720 - .L_1719)
.L_1719:
        /*0078*/ 	.word	0x00000000


	//----- nvinfo : EIATTR_CBANK_PARAM_SIZE
	.align		4
.L_1720:
        /*007c*/ 	.byte	0x03, 0x19
        /*007e*/ 	.short	0x0038


	//----- nvinfo : EIATTR_PARAM_CBANK
	.align		4
        /*0080*/ 	.byte	0x04, 0x0a
        /*0082*/ 	.short	(.L_1722 - .L_1721)
	.align		4
.L_1721:
        /*0084*/ 	.word	index@(.nv.constant0._ZN2at6native60_GLOBAL__N__fdc43544_27_DistributionRandomKernel_cu_f88cee4443distribution_elementwise_grid_stride_kernelImLi2EZZZNS0_9templates4cuda13random_kernelIPNS_17CUDAGeneratorImplEEEvRNS_18TensorIteratorBaseET_ENKUlvE_clEvENKUlvE0_clEvEUlP24curandStatePhilox4_32_10E_ZNS1_27distribution_nullary_kernelIam10ulonglong2S7_SF_ZZZS5_IS7_EvS9_SA_ENKSB_clEvENKSC_clEvEUlmE_EEvS9_T2_RKT3_T4_EUlimE_EEvlNS_15PhiloxCudaStateET1_SJ_)
        /*0088*/ 	.short	0x0210
        /*008a*/ 	.short	0x0038


	//----- nvinfo : EIATTR_SW_WAR
	.align		4
.L_1722:
        /*008c*/ 	.byte	0x04, 0x36
        /*008e*/ 	.short	(.L_1724 - .L_1723)
.L_1723:
        /*0090*/ 	.word	0x00000008
.L_1724:


//--------------------- .nv.info._ZN2at6native60_GLOBAL__N__fdc43544_27_DistributionRandomKernel_cu_f88cee4443distribution_elementwise_grid_stride_kernelIjLi4EZZZNS0_9templates4cuda13random_kernelIPNS_17CUDAGeneratorImplEEEvRNS_18TensorIteratorBaseET_ENKUlvE_clEvENKUlvE_clEvEUlP24curandStatePhilox4_32_10E0_ZNS1_27distribution_nullary_kernelIhj5uint4S7_SF_ZZZS5_IS7_EvS9_SA_ENKSB_clEvENKSC_clEvEUljE_EEvS9_T2_RKT3_T4_EUlijE0_EEvlNS_15PhiloxCudaStateET1_SJ_ --------------------------
	.section	.nv.info._ZN2at6native60_GLOBAL__N__fdc43544_27_DistributionRandomKernel_cu_f88cee4443distribution_elementwise_grid_stride_kernelIjLi4EZZZNS0_9templates4cuda13random_kernelIPNS_17CUDAGeneratorImplEEEvRNS_18TensorIteratorBaseET_ENKUlvE_clEvENKUlvE_clEvEUlP24curandStatePhilox4_32_10E0_ZNS1_27distribution_nullary_kernelIhj5uint4S7_SF_ZZZS5_IS7_EvS9_SA_ENKSB_clEvENKSC_clEvEUljE_EEvS9_T2_RKT3_T4_EUlijE0_EEvlNS_15PhiloxCudaStateET1_SJ_,"",@"SHT_CUDA_INFO"
	.sectionflags	@""
	.align	4


	//----- nvinfo : EIATTR_CUDA_API_VERSION
	.align		4
        /*0000*/ 	.byte	0x04, 0x37
        /*0002*/ 	.short	(.L_1726 - .L_1725)
.L_1725:
        /*0004*/ 	.word	0x00000082


	//----- nvinfo : EIATTR_KPARAM_INFO
	.align		4
.L_1726:
        /*0008*/ 	.byte	0x04, 0x17
        /*000a*/ 	.short	(.L_1728 - .L_1727)
.L_1727:
        /*000c*/ 	.word	0x00000000
        /*0010*/ 	.short	0x0003
        /*0012*/ 	.short	0x0028
        /*0014*/ 	.byte	0x00, 0xf0, 0xa1, 0x06


	//----- nvinfo : EIATTR_KPARAM_INFO
	.align		4
.L_1728:
        /*0018*/ 	.byte	0x04, 0x17
        /*001a*/ 	.short	(.L_1730 - .L_1729)
.L_1729:
        /*001c*/ 	.word	0x00000000
        /*0020*/ 	.short	0x0002
        /*0022*/ 	.short	0x0020
        /*0024*/ 	.byte	0x00, 0xf0, 0x05, 0x00


	//----- nvinfo : EIATTR_KPARAM_INFO
	.align		4
.L_1730:
        /*0028*/ 	.byte	0x04, 0x17
        /*002a*/ 	.short	(.L_1732 - .L_1731)
.L_1731:
        /*002c*/ 	.word	0x00000000
        /*0030*/ 	.short	0x0001
        /*0032*/ 	.short	0x0008
        /*0034*/ 	.byte	0x00, 0xf0, 0x61, 0x00


	//----- nvinfo : EIATTR_KPARAM_INFO
	.align		4
.L_1732:
        /*0038*/ 	.byte	0x04, 0x17
        /*003a*/ 	.short	(.L_1734 - .L_1733)
.L_1733:
        /*003c*/ 	.word	0x00000000
        /*0040*/ 	.short	0x0000
        /*0042*/ 	.short	0x0000
        /*0044*/ 	.byte	0x00, 0xf0, 0x21, 0x00


	//----- nvinfo : EIATTR_SPARSE_MMA_MASK
	.align		4
.L_1734:
        /*0048*/ 	.byte	0x03, 0x50
        /*004a*/ 	.short	0x0000


	//----- nvinfo : EIATTR_MAXREG_COUNT
	.align		4
        /*004c*/ 	.byte	0x03, 0x1b
        /*004e*/ 	.short	0x0040


	//----- nvinfo : EIATTR_NUM_BARRIERS
	.align		4
        /*0050*/ 	.byte	0x02, 0x4c
        /*0052*/ 	.byte	0x01
	.zero		1


	//----- nvinfo : EIATTR_MERCURY_ISA_VERSION
	.align		4
        /*0054*/ 	.byte	0x03, 0x5f
        /*0056*/ 	.short	0x0101


	//----- nvinfo : EIATTR_EXIT_INSTR_OFFSETS
	.align		4
        /*0058*/ 	.byte	0x04, 0x1c
        /*005a*/ 	.short	(.L_1736 - .L_1735)


	//   ....[0]....
.L_1735:
        /*005c*/ 	.word	0x00000800


	//   ....[1]....
        /*0060*/ 	.word	0x00004fc0


	//----- nvinfo : EIATTR_MAX_THREADS
	.align		4
.L_1736:
        /*0064*/ 	.byte	0x04, 0x05
        /*0066*/ 	.short	(.L_1738 - .L_1737)
.L_1737:
        /*0068*/ 	.word	0x00000100
        /*006c*/ 	.word	0x00000001
        /*0070*/ 	.word	0x00000001


	//----- nvinfo : EIATTR_CRS_STACK_SIZE
	.align		4
.L_1738:
        /*0074*/ 	.byte	0x04, 0x1e
        /*0076*/ 	.short	(.L_1740 - .L_1739)
.L_1739:
        /*0078*/ 	.word	0x00000000


	//----- nvinfo : EIATTR_CBANK_PARAM_SIZE
	.align		4
.L_1740:
        /*007c*/ 	.byte	0x03, 0x19
        /*007e*/ 	.short	0x01d0


	//----- nvinfo : EIATTR_PARAM_CBANK
	.align		4
        /*0080*/ 	.byte	0x04, 0x0a
        /*0082*/ 	.short	(.L_1742 - .L_1741)
	.align		4
.L_1741:
        /*0084*/ 	.word	index@(.nv.constant0._ZN2at6native60_GLOBAL__N__fdc43544_27_DistributionRandomKernel_cu_f88cee4443distribution_elementwise_grid_stride_kernelIjLi4EZZZNS0_9templates4cuda13random_kernelIPNS_17CUDAGeneratorImplEEEvRNS_18TensorIteratorBaseET_ENKUlvE_clEvENKUlvE_clEvEUlP24curandStatePhilox4_32_10E0_ZNS1_27distribution_nullary_kernelIhj5uint4S7_SF_ZZZS5_IS7_EvS9_SA_ENKSB_clEvENKSC_clEvEUljE_EEvS9_T2_RKT3_T4_EUlijE0_EEvlNS_15PhiloxCudaStateET1_SJ_)
        /*0088*/ 	.short	0x0210
        /*008a*/ 	.short	0x01d0


	//----- nvinfo : EIATTR_SW_WAR
	.align		4
.L_1742:
        /*008c*/ 	.byte	0x04, 0x36
        /*008e*/ 	.short	(.L_1744 - .L_1743)
.L_1743:
        /*0090*/ 	.word	0x00000008
.L_1744:


//--------------------- .nv.info._ZN2at6native60_GLOBAL__N__fdc43544_27_DistributionRandomKernel_cu_f88cee4443distribution_elementwise_grid_stride_kernelIjLi4EZZZNS0_9templates4cuda13random_kernelIPNS_17CUDAGeneratorImplEEEvRNS_18TensorIteratorBaseET_ENKUlvE_clEvENKUlvE_clEvEUlP24curandStatePhilox4_32_10E0_ZNS1_27distribution_nullary_kernelIhj5uint4S7_SF_ZZZS5_IS7_EvS9_SA_ENKSB_clEvENKSC_clEvEUljE_EEvS9_T2_RKT3_T4_EUlijE_EEvlNS_15PhiloxCudaStateET1_SJ_ --------------------------
	.section	.nv.info._ZN2at6native60_GLOBAL__N__fdc43544_27_DistributionRandomKernel_cu_f88cee4443distribution_elementwise_grid_stride_kernelIjLi4EZZZNS0_9templates4cuda13random_kernelIPNS_17CUDAGeneratorImplEEEvRNS_18TensorIteratorBaseET_ENKUlvE_clEvENKUlvE_clEvEUlP24curandStatePhilox4_32_10E0_ZNS1_27distribution_nullary_kernelIhj5uint4S7_SF_ZZZS5_IS7_EvS9_SA_ENKSB_clEvENKSC_clEvEUljE_EEvS9_T2_RKT3_T4_EUlijE_EEvlNS_15PhiloxCudaStateET1_SJ_,"",@"SHT_CUDA_INFO"
	.sectionflags	@""
	.align	4


	//----- nvinfo : EIATTR_CUDA_API_VERSION
	.align		4
        /*0000*/ 	.byte	0x04, 0x37
        /*0002*/ 	.short	(.L_1746 - .L_1745)
.L_1745:
        /*0004*/ 	.word	0x00000082


	//----- nvinfo : EIATTR_KPARAM_INFO
	.align		4
.L_1746:
        /*0008*/ 	.byte	0x04, 0x17
        /*000a*/ 	.short	(.L_1748 - .L_1747)
.L_1747:
        /*000c*/ 	.word	0x00000000
        /*0010*/ 	.short	0x0003
        /*0012*/ 	.short	0x0028
        /*0014*/ 	.byte	0x00, 0xf0, 0x41, 0x00


	//----- nvinfo : EIATTR_KPARAM_INFO
	.align		4
.L_1748:
        /*0018*/ 	.byte	0x04, 0x17
        /*001a*/ 	.short	(.L_1750 - .L_1749)
.L_1749:
        /*001c*/ 	.word	0x00000000
        /*0020*/ 	.short	0x0002
        /*0022*/ 	.short	0x0020
        /*0024*/ 	.byte	0x00, 0xf0, 0x05, 0x00


	//----- nvinfo : EIATTR_KPARAM_INFO
	.align		4
.L_1750:
        /*0028*/ 	.byte	0x04, 0x17
        /*002a*/ 	.short	(.L_1752 - .L_1751)
.L_1751:
        /*002c*/ 	.word	0x00000000
        /*0030*/ 	.short	0x0001
        /*0032*/ 	.short	0x0008
        /*0034*/ 	.byte	0x00, 0xf0, 0x61, 0x00


	//----- nvinfo : EIATTR_KPARAM_INFO
	.align		4
.L_1752:
        /*0038*/ 	.byte	0x04, 0x17
        /*003a*/ 	.short	(.L_1754 - .L_1753)
.L_1753:
        /*003c*/ 	.word	0x00000000
        /*0040*/ 	.short	0x0000
        /*0042*/ 	.short	0x0000
        /*0044*/ 	.byte	0x00, 0xf0, 0x21, 0x00


	//----- nvinfo : EIATTR_SPARSE_MMA_MASK
	.align		4
.L_1754:
        /*0048*/ 	.byte	0x03, 0x50
        /*004a*/ 	.short	0x0000


	//----- nvinfo : EIATTR_MAXREG_COUNT
	.align		4
        /*004c*/ 	.byte	0x03, 0x1b
        /*004e*/ 	.short	0x0040


	//----- nvinfo : EIATTR_NUM_BARRIERS
	.align		4
        /*0050*/ 	.byte	0x02, 0x4c
        /*0052*/ 	.byte	0x01
	.zero		1


	//----- nvinfo : EIATTR_MERCURY_ISA_VERSION
	.align		4
        /*0054*/ 	.byte	0x03, 0x5f
        /*0056*/ 	.short	0x0101


	//----- nvinfo : EIATTR_EXIT_INSTR_OFFSETS
	.align		4
        /*0058*/ 	.byte	0x04, 0x1c
        /*005a*/ 	.short	(.L_1756 - .L_1755)


	//   ....[0]....
.L_1755:
        /*005c*/ 	.word	0x00000830


	//   ....[1]....
        /*0060*/ 	.word	0x000010b0


	//----- nvinfo : EIATTR_MAX_THREADS
	.align		4
.L_1756:
        /*0064*/ 	.byte	0x04, 0x05
        /*0066*/ 	.short	(.L_1758 - .L_1757)
.L_1757:
        /*0068*/ 	.word	0x00000100
        /*006c*/ 	.word	0x00000001
        /*0070*/ 	.word	0x00000001


	//----- nvinfo : EIATTR_CRS_STACK_SIZE
	.align		4
.L_1758:
        /*0074*/ 	.byte	0x04, 0x1e
        /*0076*/ 	.short	(.L_1760 - .L_1759)
.L_1759:
        /*0078*/ 	.word	0x00000000


	//----- nvinfo : EIATTR_CBANK_PARAM_SIZE
	.align		4
.L_1760:
        /*007c*/ 	.byte	0x03, 0x19
        /*007e*/ 	.short	0x0038


	//----- nvinfo : EIATTR_PARAM_CBANK
	.align		4
        /*0080*/ 	.byte	0x04, 0x0a
        /*0082*/ 	.short	(.L_1762 - .L_1761)
	.align		4
.L_1761:
        /*0084*/ 	.word	index@(.nv.constant0._ZN2at6native60_GLOBAL__N__fdc43544_27_DistributionRandomKernel_cu_f88cee4443distribution_elementwise_grid_stride_kernelIjLi4EZZZNS0_9templates4cuda13random_kernelIPNS_17CUDAGeneratorImplEEEvRNS_18TensorIteratorBaseET_ENKUlvE_clEvENKUlvE_clEvEUlP24curandStatePhilox4_32_10E0_ZNS1_27distribution_nullary_kernelIhj5uint4S7_SF_ZZZS5_IS7_EvS9_SA_ENKSB_clEvENKSC_clEvEUljE_EEvS9_T2_RKT3_T4_EUlijE_EEvlNS_15PhiloxCudaStateET1_SJ_)
        /*0088*/ 	.short	0x0210
        /*008a*/ 	.short	0x0038


	//----- nvinfo : EIATTR_SW_WAR
	.align		4
.L_1762:
        /*008c*/ 	.byte	0x04, 0x36
        /*008e*/ 	.short	(.L_1764 - .L_1763)
.L_1763:
        /*0090*/ 	.word	0x00000008
.L_1764:


//--------------------- .nv.info._ZN2at6native60_GLOBAL__N__fdc43544_27_DistributionRandomKernel_cu_f88cee4443distribution_elementwise_grid_stride_kernelImLi2EZZZNS0_9templates4cuda13random_kernelIPNS_17CUDAGeneratorImplEEEvRNS_18TensorIteratorBaseET_ENKUlvE_clEvENKUlvE_clEvEUlP24curandStatePhilox4_32_10E_ZNS1_27distribution_nullary_kernelIhm10ulonglong2S7_SF_ZZZS5_IS7_EvS9_SA_ENKSB_clEvENKSC_clEvEUlmE_EEvS9_T2_RKT3_T4_EUlimE0_EEvlNS_15PhiloxCudaStateET1_SJ_ --------------------------
	.section	.nv.info._ZN2at6native60_GLOBAL__N__fdc43544_27_DistributionRandomKernel_cu_f88cee4443distribution_elementwise_grid_stride_kernelImLi2EZZZNS0_9templates4cuda13random_kernelIPNS_17CUDAGeneratorImplEEEvRNS_18TensorIteratorBaseET_ENKUlvE_clEvENKUlvE_clEvEUlP24curandStatePhilox4_32_10E_ZNS1_27distribution_nullary_kernelIhm10ulonglong2S7_SF_ZZZS5_IS7_EvS9_SA_ENKSB_clEvENKSC_clEvEUlmE_EEvS9_T2_RKT3_T4_EUlimE0_EEvlNS_15PhiloxCudaStateET1_SJ_,"",@"SHT_CUDA_INFO"
	.sectionflags	@""
	.align	4


	//----- nvinfo : EIATTR_CUDA_API_VERSION
	.align		4
        /*0000*/ 	.byte	0x04, 0x37
        /*0002*/ 	.short	(.L_1766 - .L_1765)
.L_1765:
        /*0004*/ 	.word	0x00000082


	//----- nvinfo : EIATTR_KPARAM_INFO
	.align		4
.L_1766:
        /*0008*/ 	.byte	0x04, 0x17
        /*000a*/ 	.short	(.L_1768 - .L_1767)
.L_1767:
        /*000c*/ 	.word	0x00000000
        /*0010*/ 	.short	0x0003
        /*0012*/ 	.short	0x0028
        /*0014*/ 	.byte	0x00, 0xf0, 0xa1, 0x06


	//----- nvinfo : EIATTR_KPARAM_INFO
	.align		4
.L_1768:
        /*0018*/ 	.byte	0x04, 0x17
        /*001a*/ 	.short	(.L_1770 - .L_1769)
.L_1769:
        /*001c*/ 	.word	0x00000000
        /*0020*/ 	.short	0x0002
        /*0022*/ 	.short	0x0020
        /*0024*/ 	.byte	0x00, 0xf0, 0x05, 0x00


	//----- nvinfo : EIATTR_KPARAM_INFO
	.align		4
.L_1770:
        /*0028*/ 	.byte	0x04, 0x17
        /*002a*/ 	.short	(.L_1772 - .L_1771)
.L_1771:
        /*002c*/ 	.word	0x00000000
        /*0030*/ 	.short	0x0001
        /*0032*/ 	.short	0x0008
        /*0034*/ 	.byte	0x00, 0xf0, 0x61, 0x00


	//----- nvinfo : EIATTR_KPARAM_INFO
	.align		4
.L_1772:
        /*0038*/ 	.byte	0x04, 0x17
        /*003a*/ 	.short	(.L_1774 - .L_1773)
.L_1773:
        /*003c*/ 	.word	0x00000000
        /*0040*/ 	.short	0x0000
        /*0042*/ 	.short	0x0000
        /*0044*/ 	.byte	0x00, 0xf0, 0x21, 0x00


	//----- nvinfo : EIATTR_SPARSE_MMA_MASK
	.align		4
.L_1774:
        /*0048*/ 	.byte	0x03, 0x50
        /*004a*/ 	.short	0x0000


	//----- nvinfo : EIATTR_MAXREG_COUNT
	.align		4
        /*004c*/ 	.byte	0x03, 0x1b
        /*004e*/ 	.short	0x0040


	//----- nvinfo : EIATTR_NUM_BARRIERS
	.align		4
        /*0050*/ 	.byte	0x02, 0x4c
        /*0052*/ 	.byte	0x01
	.zero		1


	//----- nvinfo : EIATTR_MERCURY_ISA_VERSION
	.align		4
        /*0054*/ 	.byte	0x03, 0x5f
        /*0056*/ 	.short	0x0101


	//----- nvinfo : EIATTR_EXIT_INSTR_OFFSETS
	.align		4
        /*0058*/ 	.byte	0x04, 0x1c
        /*005a*/ 	.short	(.L_1776 - .L_1775)


	//   ....[0]....
.L_1775:
        /*005c*/ 	.word	0x000007d0


	//   ....[1]....
        /*0060*/ 	.word	0x00002fc0


	//----- nvinfo : EIATTR_MAX_THREADS
	.align		4
.L_1776:
        /*0064*/ 	.byte	0x04, 0x05
        /*0066*/ 	.short	(.L_1778 - .L_1777)
.L_1777:
        /*0068*/ 	.word	0x00000100
        /*006c*/ 	.word	0x00000001
        /*0070*/ 	.word	0x00000001


	//----- nvinfo : EIATTR_CRS_STACK_SIZE
	.align		4
.L_1778:
        /*0074*/ 	.byte	0x04, 0x1e
        /*0076*/ 	.short	(.L_1780 - .L_1779)
.L_1779:
        /*0078*/ 	.word	0x00000000


	//----- nvinfo : EIATTR_CBANK_PARAM_SIZE
	.align		4
.L_1780:
        /*007c*/ 	.byte	0x03, 0x19
        /*007e*/ 	.short	0x01d0


	//----- nvinfo : EIATTR_PARAM_CBANK
	.align		4
        /*0080*/ 	.byte	0x04, 0x0a
        /*0082*/ 	.short	(.L_1782 - .L_1781)
	.align		4
.L_1781:
        /*0084*/ 	.word	index@(.nv.constant0._ZN2at6native60_GLOBAL__N__fdc43544_27_DistributionRandomKernel_cu_f88cee4443distribution_elementwise_grid_stride_kernelImLi2EZZZNS0_9templates4cuda13random_kernelIPNS_17CUDAGeneratorImplEEEvRNS_18TensorIteratorBaseET_ENKUlvE_clEvENKUlvE_clEvEUlP24curandStatePhilox4_32_10E_ZNS1_27distribution_nullary_kernelIhm10ulonglong2S7_SF_ZZZS5_IS7_EvS9_SA_ENKSB_clEvENKSC_clEvEUlmE_EEvS9_T2_RKT3_T4_EUlimE0_EEvlNS_15PhiloxCudaStateET1_SJ_)
        /*0088*/ 	.short	0x0210
        /*008a*/ 	.short	0x01d0


	//----- nvinfo : EIATTR_SW_WAR
	.align		4
.L_1782:
        /*008c*/ 	.byte	0x04, 0x36
        /*008e*/ 	.short	(.L_1784 - .L_1783)
.L_1783:
        /*0090*/ 	.word	0x00000008
.L_1784:


//--------------------- .nv.info._ZN2at6native60_GLOBAL__N__fdc43544_27_DistributionRandomKernel_cu_f88cee4443distribution_elementwise_grid_stride_kernelImLi2EZZZNS0_9templates4cuda13random_kernelIPNS_17CUDAGeneratorImplEEEvRNS_18TensorIteratorBaseET_ENKUlvE_clEvENKUlvE_clEvEUlP24curandStatePhilox4_32_10E_ZNS1_27distribution_nullary_kernelIhm10ulonglong2S7_SF_ZZZS5_IS7_EvS9_SA_ENKSB_clEvENKSC_clEvEUlmE_EEvS9_T2_RKT3_T4_EUlimE_EEvlNS_15PhiloxCudaStateET1_SJ_ --------------------------
	.section	.nv.info._ZN2at6native60_GLOBAL__N__fdc43544_27_DistributionRandomKernel_cu_f88cee4443distribution_elementwise_grid_stride_kernelImLi2EZZZNS0_9templates4cuda13random_kernelIPNS_17CUDAGeneratorImplEEEvRNS_18TensorIteratorBaseET_ENKUlvE_clEvENKUlvE_clEvEUlP24curandStatePhilox4_32_10E_ZNS1_27distribution_nullary_kernelIhm10ulonglong2S7_SF_ZZZS5_IS7_EvS9_SA_ENKSB_clEvENKSC_clEvEUlmE_EEvS9_T2_RKT3_T4_EUlimE_EEvlNS_15PhiloxCudaStateET1_SJ_,"",@"SHT_CUDA_INFO"
	.sectionflags	@""
	.align	4


	//----- nvinfo : EIATTR_CUDA_API_VERSION
	.align		4
        /*0000*/ 	.byte	0x04, 0x37
        /*0002*/ 	.short	(.L_1786 - .L_1785)
.L_1785:
        /*0004*/ 	.word	0x00000082


	//----- nvinfo : EIATTR_KPARAM_INFO
	.align		4
.L_1786:
        /*0008*/ 	.byte	0x04, 0x17
        /*000a*/ 	.short	(.L_1788 - .L_1787)
.L_1787:
        /*000c*/ 	.word	0x00000000
        /*0010*/ 	.short	0x0003
        /*0012*/ 	.short	0x0028
        /*0014*/ 	.byte	0x00, 0xf0, 0x41, 0x00


	//----- nvinfo : EIATTR_KPARAM_INFO
	.align		4
.L_1788:
        /*0018*/ 	.byte	0x04, 0x17
        /*001a*/ 	.short	(.L_1790 - .L_1789)
.L_1789:
        /*001c*/ 	.word	0x00000000
        /*0020*/ 	.short	0x0002
        /*0022*/ 	.short	0x0020
        /*0024*/ 	.byte	0x00, 0xf0, 0x05, 0x00


	//----- nvinfo : EIATTR_KPARAM_INFO
	.align		4
.L_1790:
        /*0028*/ 	.byte	0x04, 0x17
        /*002a*/ 	.short	(.L_1792 - .L_1791)
.L_1791:
        /*002c*/ 	.word	0x00000000
        /*0030*/ 	.short	0x0001
        /*0032*/ 	.short	0x0008
        /*0034*/ 	.byte	0x00, 0xf0, 0x61, 0x00


	//----- nvinfo : EIATTR_KPARAM_INFO
	.align		4
.L_1792:
        /*0038*/ 	.byte	0x04, 0x17
        /*003a*/ 	.short	(.L_1794 - .L_1793)
.L_1793:
        /*003c*/ 	.word	0x00000000
        /*0040*/ 	.short	0x0000
        /*0042*/ 	.short	0x0000
        /*0044*/ 	.byte	0x00, 0xf0, 0x21, 0x00


	//----- nvinfo : EIATTR_SPARSE_MMA_MASK
	.align		4
.L_1794:
        /*0048*/ 	.byte	0x03, 0x50
        /*004a*/ 	.short	0x0000


	//----- nvinfo : EIATTR_MAXREG_COUNT
	.align		4
        /*004c*/ 	.byte	0x03, 0x1b
        /*004e*/ 	.short	0x0040


	//----- nvinfo : EIATTR_NUM_BARRIERS
	.align		4
        /*0050*/ 	.byte	0x02, 0x4c
        /*0052*/ 	.byte	0x01
	.zero		1


	//----- nvinfo : EIATTR_MERCURY_ISA_VERSION
	.align		4
        /*0054*/ 	.byte	0x03, 0x5f
        /*0056*/ 	.short	0x0101


	//----- nvinfo : EIATTR_EXIT_INSTR_OFFSETS
	.align		4
        /*0058*/ 	.byte	0x04, 0x1c
        /*005a*/ 	.short	(.L_1796 - .L_1795)


	//   ....[0]....
.L_1795:
        /*005c*/ 	.word	0x000007f0


	//   ....[1]....
        /*0060*/ 	.word	0x00000e40


	//----- nvinfo : EIATTR_MAX_THREADS
	.align		4
.L_1796:
        /*0064*/ 	.byte	0x04, 0x05
        /*0066*/ 	.short	(.L_1798 - .L_1797)
.L_1797:
        /*0068*/ 	.word	0x00000100
        /*006c*/ 	.word	0x00000001
        /*0070*/ 	.word	0x00000001


	//----- nvinfo : EIATTR_CRS_STACK_SIZE
	.align		4
.L_1798:
        /*0074*/ 	.byte	0x04, 0x1e
        /*0076*/ 	.short	(.L_1800 - .L_1799)
.L_1799:
        /*0078*/ 	.word	0x00000000


	//----- nvinfo : EIATTR_CBANK_PARAM_SIZE
	.align		4
.L_1800:
        /*007c*/ 	.byte	0x03, 0x19
        /*007e*/ 	.short	0x0038


	//----- nvinfo : EIATTR_PARAM_CBANK
	.align		4
        /*0080*/ 	.byte	0x04, 0x0a
        /*0082*/ 	.short	(.L_1802 - .L_1801)
	.align		4
.L_1801:
        /*0084*/ 	.word	index@(.nv.constant0._ZN2at6native60_GLOBAL__N__fdc43544_27_DistributionRandomKernel_cu_f88cee4443distribution_elementwise_grid_stride_kernelImLi2EZZZNS0_9templates4cuda13random_kernelIPNS_17CUDAGeneratorImplEEEvRNS_18TensorIteratorBaseET_ENKUlvE_clEvENKUlvE_clEvEUlP24curandStatePhilox4_32_10E_ZNS1_27distribution_nullary_kernelIhm10ulonglong2S7_SF_ZZZS5_IS7_EvS9_SA_ENKSB_clEvENKSC_clEvEUlmE_EEvS9_T2_RKT3_T4_EUlimE_EEvlNS_15PhiloxCudaStateET1_SJ_)
        /*0088*/ 	.short	0x0210
        /*008a*/ 	.short	0x0038


	//----- nvinfo : EIATTR_SW_WAR
	.align		4
.L_1802:
        /*008c*/ 	.byte	0x04, 0x36
        /*008e*/ 	.short	(.L_1804 - .L_1803)
.L_1803:
        /*0090*/ 	.word	0x00000008
.L_1804:


//--------------------- .nv.info._ZN2at6native60_GLOBAL__N__fdc43544_27_DistributionRandomKernel_cu_f88cee4443distribution_elementwise_grid_stride_kernelImLi2EZZZNS0_9templates4cuda32random_full_64_bits_range_kernelIPNS_17CUDAGeneratorImplEEEvRNS_18TensorIteratorBaseET_ENKUlvE_clEvENKUlvE6_clEvEUlP24curandStatePhilox4_32_10E_ZNS1_27distribution_nullary_kernelIN3c108BFloat16Em10ulonglong2S7_SF_ZZZS5_IS7_EvS9_SA_ENKSB_clEvENKSC_clEvEUlmE_EEvS9_T2_RKT3_T4_EUlimE0_EEvlNS_15PhiloxCudaStateET1_SL_ --------------------------
	.section	.nv.info._ZN2at6native60_GLOBAL__N__fdc43544_27_DistributionRandomKernel_cu_f88cee4443distribution_elementwise_grid_stride_kernelImLi2EZZZNS0_9templates4cuda32random_full_64_bits_range_kernelIPNS_17CUDAGeneratorImplEEEvRNS_18TensorIteratorBaseET_ENKUlvE_clEvENKUlvE6_clEvEUlP24curandStatePhilox4_32_10E_ZNS1_27distribution_nullary_kernelIN3c108BFloat16Em10ulonglong2S7_SF_ZZZS5_IS7_EvS9_SA_ENKSB_clEvENKSC_clEvEUlmE_EEvS9_T2_RKT3_T4_EUlimE0_EEvlNS_15PhiloxCudaStateET1_SL_,"",@"SHT_CUDA_INFO"
	.sectionflags	@""
	.align	4


	//----- nvinfo : EIATTR_CUDA_API_VERSION
	.align		4
        /*0000*/ 	.byte	0x04, 0x37
        /*0002*/ 	.short	(.L_1806 - .L_1805)
.L_1805:
        /*0004*/ 	.word	0x00000082


	//----- nvinfo : EIATTR_KPARAM_INFO
	.align		4
.L_1806:
        /*0008*/ 	.byte	0x04, 0x17
        /*000a*/ 	.short	(.L_1808 - .L_1807)
.L_1807:
        /*000c*/ 	.word	0x00000000
        /*0010*/ 	.short	0x0003
        /*0012*/ 	.short	0x0028
        /*0014*/ 	.byte	0x00, 0xf0, 0xa1, 0x06


	//----- nvinfo : EIATTR_KPARAM_INFO
	.align		4
.L_1808:
        /*0018*/ 	.byte	0x04, 0x17
        /*001a*/ 	.short	(.L_1810 - .L_1809)
.L_1809:
        /*001c*/ 	.word	0x00000000
        /*0020*/ 	.short	0x0002
        /*0022*/ 	.short	0x0020
        /*0024*/ 	.byte	0x00, 0xf0, 0x05, 0x00


	//----- nvinfo : EIATTR_KPARAM_INFO
	.align		4
.L_1810:
        /*0028*/ 	.byte	0x04, 0x17
        /*002a*/ 	.short	(.L_1812 - .L_1811)
.L_1811:
        /*002c*/ 	.word	0x00000000
        /*0030*/ 	.short	0x0001
        /*0032*/ 	.short	0x0008
        /*0034*/ 	.byte	0x00, 0xf0, 0x61, 0x00


	//----- nvinfo : EIATTR_KPARAM_INFO
	.align		4
.L_1812:
        /*0038*/ 	.byte	0x04, 0x17
        /*003a*/ 	.short	(.L_1814 - .L_1813)
.L_1813:
        /*003c*/ 	.word	0x00000000
        /*0040*/ 	.short	0x0000
        /*0042*/ 	.short	0x0000
        /*0044*/ 	.byte	0x00, 0xf0, 0x21, 0x00


	//----- nvinfo : EIATTR_SPARSE_MMA_MASK
	.align		4
.L_1814:
        /*0048*/ 	.byte	0x03, 0x50
        /*004a*/ 	.short	0x0000


	//----- nvinfo : EIATTR_MAXREG_COUNT
	.align		4
        /*004c*/ 	.byte	0x03, 0x1b
        /*004e*/ 	.short	0x0040


	//----- nvinfo : EIATTR_NUM_BARRIERS
	.align		4
        /*0050*/ 	.byte	0x02, 0x4c
        /*0052*/ 	.byte	0x01
	.zero		1


	//----- nvinfo : EIATTR_MERCURY_ISA_VERSION
	.align		4
        /*0054*/ 	.byte	0x03, 0x5f
        /*0056*/ 	.short	0x0101


	//----- nvinfo : EIATTR_EXIT_INSTR_OFFSETS
	.align		4
        /*0058*/ 	.byte	0x04, 0x1c
        /*005a*/ 	.short	(.L_1816 - .L_1815)


	//   ....[0]....
.L_1815:
        /*005c*/ 	.word	0x00000800


	//   ....[1]....
        /*0060*/ 	.word	0x00003030


	//----- nvinfo : EIATTR_MAX_THREADS
	.align		4
.L_1816:
        /*0064*/ 	.byte	0x04, 0x05
        /*0066*/ 	.short	(.L_1818 - .L_1817)
.L_1817:
        /*0068*/ 	.word	0x00000100
        /*006c*/ 	.word	0x00000001
        /*0070*/ 	.word	0x00000001


	//----- nvinfo : EIATTR_CRS_STACK_SIZE
	.align		4
.L_1818:
        /*0074*/ 	.byte	0x04, 0x1e
        /*0076*/ 	.short	(.L_1820 - .L_1819)
.L_1819:
        /*0078*/ 	.word	0x00000000


	//----- nvinfo : EIATTR_CBANK_PARAM_SIZE
	.align		4
.L_1820:
        /*007c*/ 	.byte	0x03, 0x19
        /*007e*/ 	.short	0x01d0


	//----- nvinfo : EIATTR_PARAM_CBANK
	.align		4
        /*0080*/ 	.byte	0x04, 0x0a
        /*0082*/ 	.short	(.L_1822 - .L_1821)
	.align		4
.L_1821:
        /*0084*/ 	.word	index@(.nv.constant0._ZN2at6native60_GLOBAL__N__fdc43544_27_DistributionRandomKernel_cu_f88cee4443distribution_elementwise_grid_stride_kernelImLi2EZZZNS0_9templates4cuda32random_full_64_bits_range_kernelIPNS_17CUDAGeneratorImplEEEvRNS_18TensorIteratorBaseET_ENKUlvE_clEvENKUlvE6_clEvEUlP24curandStatePhilox4_32_10E_ZNS1_27distribution_nullary_kernelIN3c108BFloat16Em10ulonglong2S7_SF_ZZZS5_IS7_EvS9_SA_ENKSB_clEvENKSC_clEvEUlmE_EEvS9_T2_RKT3_T4_EUlimE0_EEvlNS_15PhiloxCudaStateET1_SL_)
        /*0088*/ 	.short	0x0210
        /*008a*/ 	.short	0x01d0


	//----- nvinfo : EIATTR_SW_WAR
	.align		4
.L_1822:
        /*008c*/ 	.byte	0x04, 0x36
        /*008e*/ 	.short	(.L_1824 - .L_1823)
.L_1823:
        /*0090*/ 	.word	0x00000008
.L_1824:


//--------------------- .nv.info._ZN2at6native60_GLOBAL__N__fdc43544_27_DistributionRandomKernel_cu_f88cee4443distribution_elementwise_grid_stride_kernelImLi2EZZZNS0_9templates4cuda32random_full_64_bits_range_kernelIPNS_17CUDAGeneratorImplEEEvRNS_18TensorIteratorBaseET_ENKUlvE_clEvENKUlvE6_clEvEUlP24curandStatePhilox4_32_10E_ZNS1_27distribution_nullary_kernelIN3c108BFloat16Em10ulonglong2S7_SF_ZZZS5_IS7_EvS9_SA_ENKSB_clEvENKSC_clEvEUlmE_EEvS9_T2_RKT3_T4_EUlimE_EEvlNS_15PhiloxCudaStateET1_SL_ --------------------------
	.section	.nv.info._ZN2at6native60_GLOBAL__N__fdc43544_27_DistributionRandomKernel_cu_f88cee4443distribution_elementwise_grid_stride_kernelImLi2EZZZNS0_9templates4cuda32random_full_64_bits_range_kernelIPNS_17CUDAGeneratorImplEEEvRNS_18TensorIteratorBaseET_ENKUlvE_clEvENKUlvE6_clEvEUlP24curandStatePhilox4_32_10E_ZNS1_27distribution_nullary_kernelIN3c108BFloat16Em10ulonglong2S7_SF_ZZZS5_IS7_EvS9_SA_ENKSB_clEvENKSC_clEvEUlmE_EEvS9_T2_RKT3_T4_EUlimE_EEvlNS_15PhiloxCudaStateET1_SL_,"",@"SHT_CUDA_INFO"
	.sectionflags	@""
	.align	4


	//----- nvinfo : EIATTR_CUDA_API_VERSION
	.align		4
        /*0000*/ 	.byte	0x04, 0x37
        /*0002*/ 	.short	(.L_1826 - .L_1825)
.L_1825:
        /*0004*/ 	.word	0x00000082


	//----- nvinfo : EIATTR_KPARAM_INFO
	.align		4
.L_1826:
        /*0008*/ 	.byte	0x04, 0x17
        /*000a*/ 	.short	(.L_1828 - .L_1827)
.L_1827:
        /*000c*/ 	.word	0x00000000
        /*0010*/ 	.short	0x0003
        /*0012*/ 	.short	0x0028
        /*0014*/ 	.byte	0x00, 0xf0, 0x41, 0x00


	//----- nvinfo : EIATTR_KPARAM_INFO
	.align		4
.L_1828:
        /*0018*/ 	.byte	0x04, 0x17
        /*001a*/ 	.short	(.L_1830 - .L_1829)
.L_1829:
        /*001c*/ 	.word	0x00000000
        /*0020*/ 	.short	0x0002
        /*0022*/ 	.short	0x0020
        /*0024*/ 	.byte	0x00, 0xf0, 0x05, 0x00


	//----- nvinfo : EIATTR_KPARAM_INFO
	.align		4
.L_1830:
        /*0028*/ 	.byte	0x04, 0x17
        /*002a*/ 	.short	(.L_1832 - .L_1831)
.L_1831:
        /*002c*/ 	.word	0x00000000
        /*0030*/ 	.short	0x0001
        /*0032*/ 	.short	0x0008
        /*0034*/ 	.byte	0x00, 0xf0, 0x61, 0x00


	//----- nvinfo : EIATTR_KPARAM_INFO
	.align		4
.L_1832:
        /*0038*/ 	.byte	0x04, 0x17
        /*003a*/ 	.short	(.L_1834 - .L_1833)
.L_1833:
        /*003c*/ 	.word	0x00000000
        /*0040*/ 	.short	0x0000
        /*0042*/ 	.short	0x0000
        /*0044*/ 	.byte	0x00, 0xf0, 0x21, 0x00


	//----- nvinfo : EIATTR_SPARSE_MMA_MASK
	.align		4
.L_1834:
        /*0048*/ 	.byte	0x03, 0x50
        /*004a*/ 	.short	0x0000


	//----- nvinfo : EIATTR_MAXREG_COUNT
	.align		4
        /*004c*/ 	.byte	0x03, 0x1b
        /*004e*/ 	.short	0x0040


	//----- nvinfo : EIATTR_NUM_BARRIERS
	.align		4
        /*0050*/ 	.byte	0x02, 0x4c
        /*0052*/ 	.byte	0x01
	.zero		1


	//----- nvinfo : EIATTR_MERCURY_ISA_VERSION
	.align		4
        /*0054*/ 	.byte	0x03, 0x5f
        /*0056*/ 	.short	0x0101


	//----- nvinfo : EIATTR_EXIT_INSTR_OFFSETS
	.align		4
        /*0058*/ 	.byte	0x04, 0x1c
        /*005a*/ 	.short	(.L_1836 - .L_1835)


	//   ....[0]....
.L_1835:
        /*005c*/ 	.word	0x00000840


	//   ....[1]....
        /*0060*/ 	.word	0x00000fe0


	//----- nvinfo : EIATTR_MAX_THREADS
	.align		4
.L_1836:
        /*0064*/ 	.byte	0x04, 0x05
        /*0066*/ 	.short	(.L_1838 - .L_1837)
.L_1837:
        /*0068*/ 	.word	0x00000100
        /*006c*/ 	.word	0x00000001
        /*0070*/ 	.word	0x00000001


	//----- nvinfo : EIATTR_CRS_STACK_SIZE
	.align		4
.L_1838:
        /*0074*/ 	.byte	0x04, 0x1e
        /*0076*/ 	.short	(.L_1840 - .L_1839)
.L_1839:
        /*0078*/ 	.word	0x00000000


	//----- nvinfo : EIATTR_CBANK_PARAM_SIZE
	.align		4
.L_1840:
        /*007c*/ 	.byte	0x03, 0x19
        /*007e*/ 	.short	0x0038


	//----- nvinfo : EIATTR_PARAM_CBANK
	.align		4
        /*0080*/ 	.byte	0x04, 0x0a
        /*0082*/ 	.short	(.L_1842 - .L_1841)
	.align		4
.L_1841:
        /*0084*/ 	.word	index@(.nv.constant0._ZN2at6native60_GLOBAL__N__fdc43544_27_DistributionRandomKernel_cu_f88cee4443distribution_elementwise_grid_stride_kernelImLi2EZZZNS0_9templates4cuda32random_full_64_bits_range_kernelIPNS_17CUDAGeneratorImplEEEvRNS_18TensorIteratorBaseET_ENKUlvE_clEvENKUlvE6_clEvEUlP24curandStatePhilox4_32_10E_ZNS1_27distribution_nullary_kernelIN3c108BFloat16Em10ulonglong2S7_SF_ZZZS5_IS7_EvS9_SA_ENKSB_clEvENKSC_clEvEUlmE_EEvS9_T2_RKT3_T4_EUlimE_EEvlNS_15PhiloxCudaStateET1_SL_)
        /*0088*/ 	.short	0x0210
        /*008a*/ 	.short	0x0038


	//----- nvinfo : EIATTR_SW_WAR
	.align		4
.L_1842:
        /*008c*/ 	.byte	0x04, 0x36
        /*008e*/ 	.short	(.L_1844 - .L_1843)
.L_1843:
        /*0090*/ 	.word	0x00000008
.L_1844:


//--------------------- .nv.info._ZN2at6native60_GLOBAL__N__fdc43544_27_DistributionRandomKernel_cu_f88cee4443distribution_elementwise_grid_stride_kernelImLi2EZZZNS0_9templates4cuda32random_full_64_bits_range_kernelIPNS_17CUDAGeneratorImplEEEvRNS_18TensorIteratorBaseET_ENKUlvE_clEvENKUlvE5_clEvEUlP24curandStatePhilox4_32_10E_ZNS1_27distribution_nullary_kernelIfm10ulonglong2S7_SF_ZZZS5_IS7_EvS9_SA_ENKSB_clEvENKSC_clEvEUlmE_EEvS9_T2_RKT3_T4_EUlimE0_EEvlNS_15PhiloxCudaStateET1_SJ_ --------------------------
	.section	.nv.info._ZN2at6native60_GLOBAL__N__fdc43544_27_DistributionRandomKernel_cu_f88cee4443distribution_elementwise_grid_stride_kernelImLi2EZZZNS0_9templates4cuda32random_full_64_bits_range_kernelIPNS_17CUDAGeneratorImplEEEvRNS_18TensorIteratorBaseET_ENKUlvE_clEvENKUlvE5_clEvEUlP24curandStatePhilox4_32_10E_ZNS1_27distribution_nullary_kernelIfm10ulonglong2S7_SF_ZZZS5_IS7_EvS9_SA_ENKSB_clEvENKSC_clEvEUlmE_EEvS9_T2_RKT3_T4_EUlimE0_EEvlNS_15PhiloxCudaStateET1_SJ_,"",@"SHT_CUDA_INFO"
	.sectionflags	@""
	.align	4


	//----- nvinfo : EIATTR_CUDA_API_VERSION
	.align		4
        /*0000*/ 	.byte	0x04, 0x37
        /*0002*/ 	.short	(.L_1846 - .L_1845)
.L_1845:
        /*0004*/ 	.word	0x00000082


	//----- nvinfo : EIATTR_KPARAM_INFO
	.align		4
.L_1846:
        /*0008*/ 	.byte	0x04, 0x17
        /*000a*/ 	.short	(.L_1848 - .L_1847)
.L_1847:
        /*000c*/ 	.word	0x00000000
        /*0010*/ 	.short	0x0003
        /*0012*/ 	.short	0x0028
        /*0014*/ 	.byte	0x00, 0xf0, 0xa1, 0x06


	//----- nvinfo : EIATTR_KPARAM_INFO
	.align		4
.L_1848:
        /*0018*/ 	.byte	0x04, 0x17
        /*001a*/ 	.short	(.L_1850 - .L_1849)
.L_1849:
        /*001c*/ 	.word	0x00000000
        /*0020*/ 	.short	0x0002
        /*0022*/ 	.short	0x0020
        /*0024*/ 	.byte	0x00, 0xf0, 0x05, 0x00


	//----- nvinfo : EIATTR_KPARAM_INFO
	.align		4
.L_1850:
        /*0028*/ 	.byte	0x04, 0x17
        /*002a*/ 	.short	(.L_1852 - .L_1851)
.L_1851:
        /*002c*/ 	.word	0x00000000
        /*0030*/ 	.short	0x0001
        /*0032*/ 	.short	0x0008
        /*0034*/ 	.byte	0x00, 0xf0, 0x61, 0x00


	//----- nvinfo : EIATTR_KPARAM_INFO
	.align		4
.L_1852:
        /*0038*/ 	.byte	0x04, 0x17
        /*003a*/ 	.short	(.L_1854 - .L_1853)
.L_1853:
        /*003c*/ 	.word	0x00000000
        /*0040*/ 	.short	0x0000
        /*0042*/ 	.short	0x0000
        /*0044*/ 	.byte	0x00, 0xf0, 0x21, 0x00


	//----- nvinfo : EIATTR_SPARSE_MMA_MASK
	.align		4
.L_1854:
        /*0048*/ 	.byte	0x03, 0x50
        /*004a*/ 	.short	0x0000


	//----- nvinfo : EIATTR_MAXREG_COUNT
	.align		4
        /*004c*/ 	.byte	0x03, 0x1b
        /*004e*/ 	.short	0x0040


	//----- nvinfo : EIATTR_NUM_BARRIERS
	.align		4
        /*0050*/ 	.byte	0x02, 0x4c
        /*0052*/ 	.byte	0x01
	.zero		1


	//----- nvinfo : EIATTR_MERCURY_ISA_VERSION
	.align		4
        /*0054*/ 	.byte	0x03, 0x5f
        /*0056*/ 	.short	0x0101


	//----- nvinfo : EIATTR_EXIT_INSTR_OFFSETS
	.align		4
        /*0058*/ 	.byte	0x04, 0x1c
        /*005a*/ 	.short	(.L_1856 - .L_1855)


	//   ....[0]....
.L_1855:
        /*005c*/ 	.word	0x00000800


	//   ....[1]....
        /*0060*/ 	.word	0x00003010


	//----- nvinfo : EIATTR_MAX_THREADS
	.align		4
.L_1856:
        /*0064*/ 	.byte	0x04, 0x05
        /*0066*/ 	.short	(.L_1858 - .L_1857)
.L_1857:
        /*0068*/ 	.word	0x00000100
        /*006c*/ 	.word	0x00000001
        /*0070*/ 	.word	0x00000001


	//----- nvinfo : EIATTR_CRS_STACK_SIZE
	.align		4
.L_1858:
        /*0074*/ 	.byte	0x04, 0x1e
        /*0076*/ 	.short	(.L_1860 - .L_1859)
.L_1859:
        /*0078*/ 	.word	0x00000000


	//----- nvinfo : EIATTR_CBANK_PARAM_SIZE
	.align		4
.L_1860:
        /*007c*/ 	.byte	0x03, 0x19
        /*007e*/ 	.short	0x01d0


	//----- nvinfo : EIATTR_PARAM_CBANK
	.align		4
        /*0080*/ 	.byte	0x04, 0x0a
        /*0082*/ 	.short	(.L_1862 - .L_1861)
	.align		4
.L_1861:
        /*0084*/ 	.word	index@(.nv.constant0._ZN2at6native60_GLOBAL__N__fdc43544_27_DistributionRandomKernel_cu_f88cee4443distribution_elementwise_grid_stride_kernelImLi2EZZZNS0_9templates4cuda32random_full_64_bits_range_kernelIPNS_17CUDAGeneratorImplEEEvRNS_18TensorIteratorBaseET_ENKUlvE_clEvENKUlvE5_clEvEUlP24curandStatePhilox4_32_10E_ZNS1_27distribution_nullary_kernelIfm10ulonglong2S7_SF_ZZZS5_IS7_EvS9_SA_ENKSB_clEvENKSC_clEvEUlmE_EEvS9_T2_RKT3_T4_EUlimE0_EEvlNS_15PhiloxCudaStateET1_SJ_)
        /*0088*/ 	.short	0x0210
        /*008a*/ 	.short	0x01d0


	//----- nvinfo : EIATTR_SW_WAR
	.align		4
.L_1862:
        /*008c*/ 	.byte	0x04, 0x36
        /*008e*/ 	.short	(.L_1864 - .L_1863)
.L_1863:
        /*0090*/ 	.word	0x00000008
.L_1864:


//--------------------- .nv.info._ZN2at6native60_GLOBAL__N__fdc43544_27_DistributionRandomKernel_cu_f88cee4443distribution_elementwise_grid_stride_kernelImLi2EZZZNS0_9templates4cuda32random_full_64_bits_range_kernelIPNS_17CUDAGeneratorImplEEEvRNS_18TensorIteratorBaseET_ENKUlvE_clEvENKUlvE5_clEvEUlP24curandStatePhilox4_32_10E_ZNS1_27distribution_nullary_kernelIfm10ulonglong2S7_SF_ZZZS5_IS7_EvS9_SA_ENKSB_clEvENKSC_clEvEUlmE_EEvS9_T2_RKT3_T4_EUlimE_EEvlNS_15PhiloxCudaStateET1_SJ_ --------------------------
	.section	.nv.info._ZN2at6native60_GLOBAL__N__fdc43544_27_DistributionRandomKernel_cu_f88cee4443distribution_elementwise_grid_stride_kernelImLi2EZZZNS0_9templates4cuda32random_full_64_bits_range_kernelIPNS_17CUDAGeneratorImplEEEvRNS_18TensorIteratorBaseET_ENKUlvE_clEvENKUlvE5_clEvEUlP24curandStatePhilox4_32_10E_ZNS1_27distribution_nullary_kernelIfm10ulonglong2S7_SF_ZZZS5_IS7_EvS9_SA_ENKSB_clEvENKSC_clEvEUlmE_EEvS9_T2_RKT3_T4_EUlimE_EEvlNS_15PhiloxCudaStateET1_SJ_,"",@"SHT_CUDA_INFO"
	.sectionflags	@""
	.align	4


	//----- nvinfo : EIATTR_CUDA_API_VERSION
	.align		4
        /*0000*/ 	.byte	0x04, 0x37
        /*0002*/ 	.short	(.L_1866 - .L_1865)
.L_1865:
        /*0004*/ 	.word	0x00000082


	//----- nvinfo : EIATTR_KPARAM_INFO
	.align		4
.L_1866:
        /*0008*/ 	.byte	0x04, 0x17
        /*000a*/ 	.short	(.L_1868 - .L_1867)
.L_1867:
        /*000c*/ 	.word	0x00000000
        /*0010*/ 	.short	0x0003
        /*0012*/ 	.short	0x0028
        /*0014*/ 	.byte	0x00, 0xf0, 0x41, 0x00


	//----- nvinfo : EIATTR_KPARAM_INFO
	.align		4
.L_1868:
        /*0018*/ 	.byte	0x04, 0x17
        /*001a*/ 	.short	(.L_1870 - .L_1869)
.L_1869:
        /*001c*/ 	.word	0x00000000
        /*0020*/ 	.short	0x0002
        /*0022*/ 	.short	0x0020
        /*0024*/ 	.byte	0x00, 0xf0, 0x05, 0x00


	//----- nvinfo : EIATTR_KPARAM_INFO
	.align		4
.L_1870:
        /*0028*/ 	.byte	0x04, 0x17
        /*002a*/ 	.short	(.L_1872 - .L_1871)
.L_1871:
        /*002c*/ 	.word	0x00000000
        /*0030*/ 	.short	0x0001
        /*0032*/ 	.short	0x0008
        /*0034*/ 	.byte	0x00, 0xf0, 0x61, 0x00


	//----- nvinfo : EIATTR_KPARAM_INFO
	.align		4
.L_1872:
        /*0038*/ 	.byte	0x04, 0x17
        /*003a*/ 	.short	(.L_1874 - .L_1873)
.L_1873:
        /*003c*/ 	.word	0x00000000
        /*0040*/ 	.short	0x0000
        /*0042*/ 	.short	0x0000
        /*0044*/ 	.byte	0x00, 0xf0, 0x21, 0x00


	//----- nvinfo : EIATTR_SPARSE_MMA_MASK
	.align		4
.L_1874:
        /*0048*/ 	.byte	0x03, 0x50
        /*004a*/ 	.short	0x0000


	//----- nvinfo : EIATTR_MAXREG_COUNT
	.align		4
        /*004c*/ 	.byte	0x03, 0x1b
        /*004e*/ 	.short	0x0040


	//----- nvinfo : EIATTR_NUM_BARRIERS
	.align		4
        /*0050*/ 	.byte	0x02, 0x4c
        /*0052*/ 	.byte	0x01
	.zero		1


	//----- nvinfo : EIATTR_MERCURY_ISA_VERSION
	.align		4
        /*0054*/ 	.byte	0x03, 0x5f
        /*0056*/ 	.short	0x0101


	//----- nvinfo : EIATTR_EXIT_INSTR_OFFSETS
	.align		4
        /*0058*/ 	.byte	0x04, 0x1c
        /*005a*/ 	.short	(.L_1876 - .L_1875)


	//   ....[0]....
.L_1875:
        /*005c*/ 	.word	0x00000840


	//   ....[1]....
        /*0060*/ 	.word	0x00000fc0


	//----- nvinfo : EIATTR_MAX_THREADS
	.align		4
.L_1876:
        /*0064*/ 	.byte	0x04, 0x05
        /*0066*/ 	.short	(.L_1878 - .L_1877)
.L_1877:
        /*0068*/ 	.word	0x00000100
        /*006c*/ 	.word	0x00000001
        /*0070*/ 	.word	0x00000001


	//----- nvinfo : EIATTR_CRS_STACK_SIZE
	.align		4
.L_1878:
        /*0074*/ 	.byte	0x04, 0x1e
        /*0076*/ 	.short	(.L_1880 - .L_1879)
.L_1879:
        /*0078*/ 	.word	0x00000000


	//----- nvinfo : EIATTR_CBANK_PARAM_SIZE
	.align		4
.L_1880:
        /*007c*/ 	.byte	0x03, 0x19
        /*007e*/ 	.short	0x0038


	//----- nvinfo : EIATTR_PARAM_CBANK
	.align		4
        /*0080*/ 	.byte	0x04, 0x0a
        /*0082*/ 	.short	(.L_1882 - .L_1881)
	.align		4
.L_1881:
        /*0084*/ 	.word	index@(.nv.constant0._ZN2at6native60_GLOBAL__N__fdc43544_27_DistributionRandomKernel_cu_f88cee4443distribution_elementwise_grid_stride_kernelImLi2EZZZNS0_9templates4cuda32random_full_64_bits_range_kernelIPNS_17CUDAGeneratorImplEEEvRNS_18TensorIteratorBaseET_ENKUlvE_clEvENKUlvE5_clEvEUlP24curandStatePhilox4_32_10E_ZNS1_27distribution_nullary_kernelIfm10ulonglong2S7_SF_ZZZS5_IS7_EvS9_SA_ENKSB_clEvENKSC_clEvEUlmE_EEvS9_T2_RKT3_T4_EUlimE_EEvlNS_15PhiloxCudaStateET1_SJ_)
        /*0088*/ 	.short	0x0210
        /*008a*/ 	.short	0x0038


	//----- nvinfo : EIATTR_SW_WAR
	.align		4
.L_1882:
        /*008c*/ 	.byte	0x04, 0x36
        /*008e*/ 	.short	(.L_1884 - .L_1883)
.L_1883:
        /*0090*/ 	.word	0x00000008
.L_1884:


//--------------------- .nv.info._ZN2at6native60_GLOBAL__N__fdc43544_27_DistributionRandomKernel_cu_f88cee4443distribution_elementwise_grid_stride_kernelImLi2EZZZNS0_9templates4cuda32random_full_64_bits_range_kernelIPNS_17CUDAGeneratorImplEEEvRNS_18TensorIteratorBaseET_ENKUlvE_clEvENKUlvE4_clEvEUlP24curandStatePhilox4_32_10E_ZNS1_27distribution_nullary_kernelIdm10ulonglong2S7_SF_ZZZS5_IS7_EvS9_SA_ENKSB_clEvENKSC_clEvEUlmE_EEvS9_T2_RKT3_T4_EUlimE0_EEvlNS_15PhiloxCudaStateET1_SJ_ --------------------------
	.section	.nv.info._ZN2at6native60_GLOBAL__N__fdc43544_27_DistributionRandomKernel_cu_f88cee4443distribution_elementwise_grid_stride_kernelImLi2EZZZNS0_9templates4cuda32random_full_64_bits_range_kernelIPNS_17CUDAGeneratorImplEEEvRNS_18TensorIteratorBaseET_ENKUlvE_clEvENKUlvE4_clEvEUlP24curandStatePhilox4_32_10E_ZNS1_27distribution_nullary_kernelIdm10ulonglong2S7_SF_ZZZS5_IS7_EvS9_SA_ENKSB_clEvENKSC_clEvEUlmE_EEvS9_T2_RKT3_T4_EUlimE0_EEvlNS_15PhiloxCudaStateET1_SJ_,"",@"SHT_CUDA_INFO"
	.sectionflags	@""
	.align	4


	//----- nvinfo : EIATTR_CUDA_API_VERSION
	.align		4
        /*0000*/ 	.byte	0x04, 0x37
        /*0002*/ 	.short	(.L_1886 - .L_1885)
.L_1885:
        /*0004*/ 	.word	0x00000082


	//----- nvinfo : EIATTR_KPARAM_INFO
	.align		4
.L_1886:
        /*0008*/ 	.byte	0x04, 0x17
        /*000a*/ 	.short	(.L_1888 - .L_1887)
.L_1887:
        /*000c*/ 	.word	0x00000000
        /*0010*/ 	.short	0x0003
        /*0012*/ 	.short	0x0028
        /*0014*/ 	.byte	0x00, 0xf0, 0xa1, 0x06


	//----- nvinfo : EIATTR_KPARAM_INFO
	.align		4
.L_1888:
        /*0018*/ 	.byte	0x04, 0x17
        /*001a*/ 	.short	(.L_1890 - .L_1889)
.L_1889:
        /*001c*/ 	.word	0x00000000
        /*0020*/ 	.short	0x0002
        /*0022*/ 	.short	0x0020
        /*0024*/ 	.byte	0x00, 0xf0, 0x05, 0x00


	//----- nvinfo : EIATTR_KPARAM_INFO
	.align		4
.L_1890:
        /*0028*/ 	.byte	0x04, 0x17
        /*002a*/ 	.short	(.L_1892 - .L_1891)
.L_1891:
        /*002c*/ 	.word	0x00000000
        /*0030*/ 	.short	0x0001
        /*0032*/ 	.short	0x0008
        /*0034*/ 	.byte	0x00, 0xf0, 0x61, 0x00


	//----- nvinfo : EIATTR_KPARAM_INFO
	.align		4
.L_1892:
        /*0038*/ 	.byte	0x04, 0x17
        /*003a*/ 	.short	(.L_1894 - .L_1893)
.L_1893:
        /*003c*/ 	.word	0x00000000
        /*0040*/ 	.short	0x0000
        /*0042*/ 	.short	0x0000
        /*0044*/ 	.byte	0x00, 0xf0, 0x21, 0x00


	//----- nvinfo : EIATTR_SPARSE_MMA_MASK
	.align		4
.L_1894:
        /*0048*/ 	.byte	0x03, 0x50
        /*004a*/ 	.short	0x0000


	//----- nvinfo : EIATTR_MAXREG_COUNT
	.align		4
        /*004c*/ 	.byte	0x03, 0x1b
        /*004e*/ 	.short	0x0040


	//----- nvinfo : EIATTR_NUM_BARRIERS
	.align		4
        /*0050*/ 	.byte	0x02, 0x4c
        /*0052*/ 	.byte	0x01
	.zero		1


	//----- nvinfo : EIATTR_MERCURY_ISA_VERSION
	.align		4
        /*0054*/ 	.byte	0x03, 0x5f
        /*0056*/ 	.short	0x0101


	//----- nvinfo : EIATTR_EXIT_INSTR_OFFSETS
	.align		4
        /*0058*/ 	.byte	0x04, 0x1c
        /*005a*/ 	.short	(.L_1896 - .L_1895)


	//   ....[0]....
.L_1895:
        /*005c*/ 	.word	0x00000800


	//   ....[1]....
        /*0060*/ 	.word	0x00003010


	//----- nvinfo : EIATTR_MAX_THREADS
	.align		4
.L_1896:
        /*0064*/ 	.byte	0x04, 0x05
        /*0066*/ 	.short	(.L_1898 - .L_1897)
.L_1897:
        /*0068*/ 	.word	0x00000100
        /*006c*/ 	.word	0x00000001
        /*0070*/ 	.word	0x00000001


	//----- nvinfo : EIATTR_CRS_STACK_SIZE
	.align		4
.L_1898:
        /*0074*/ 	.byte	0x04, 0x1e
        /*0076*/ 	.short	(.L_1900 - .L_1899)
.L_1899:
        /*0078*/ 	.word	0x00000000


	//----- nvinfo : EIATTR_CBANK_PARAM_SIZE
	.align		4
.L_1900:
        /*007c*/ 	.byte	0x03, 0x19
        /*007e*/ 	.short	0x01d0


	//----- nvinfo : EIATTR_PARAM_CBANK
	.align		4
        /*0080*/ 	.byte	0x04, 0x0a
        /*0082*/ 	.short	(.L_1902 - .L_1901)
	.align		4
.L_1901:
        /*0084*/ 	.word	index@(.nv.constant0._ZN2at6native60_GLOBAL__N__fdc43544_27_DistributionRandomKernel_cu_f88cee4443distribution_elementwise_grid_stride_kernelImLi2EZZZNS0_9templates4cuda32random_full_64_bits_range_kernelIPNS_17CUDAGeneratorImplEEEvRNS_18TensorIteratorBaseET_ENKUlvE_clEvENKUlvE4_clEvEUlP24curandStatePhilox4_32_10E_ZNS1_27distribution_nullary_kernelIdm10ulonglong2S7_SF_ZZZS5_IS7_EvS9_SA_ENKSB_clEvENKSC_clEvEUlmE_EEvS9_T2_RKT3_T4_EUlimE0_EEvlNS_15PhiloxCudaStateET1_SJ_)
        /*0088*/ 	.short	0x0210
        /*008a*/ 	.short	0x01d0


	//----- nvinfo : EIATTR_SW_WAR
	.align		4
.L_1902:
        /*008c*/ 	.byte	0x04, 0x36
        /*008e*/ 	.short	(.L_1904 - .L_1903)
.L_1903:
        /*0090*/ 	.word	0x00000008
.L_1904:


//--------------------- .nv.info._ZN2at6native60_GLOBAL__N__fdc43544_27_DistributionRandomKernel_cu_f88cee4443distribution_elementwise_grid_stride_kernelImLi2EZZZNS0_9templates4cuda32random_full_64_bits_range_kernelIPNS_17CUDAGeneratorImplEEEvRNS_18TensorIteratorBaseET_ENKUlvE_clEvENKUlvE4_clEvEUlP24curandStatePhilox4_32_10E_ZNS1_27distribution_nullary_kernelIdm10ulonglong2S7_SF_ZZZS5_IS7_EvS9_SA_ENKSB_clEvENKSC_clEvEUlmE_EEvS9_T2_RKT3_T4_EUlimE_EEvlNS_15PhiloxCudaStateET1_SJ_ --------------------------
	.section	.nv.info._ZN2at6native60_GLOBAL__N__fdc43544_27_DistributionRandomKernel_cu_f88cee4443distribution_elementwise_grid_stride_kernelImLi2EZZZNS0_9templates4cuda32random_full_64_bits_range_kernelIPNS_17CUDAGeneratorImplEEEvRNS_18TensorIteratorBaseET_ENKUlvE_clEvENKUlvE4_clEvEUlP24curandStatePhilox4_32_10E_ZNS1_27distribution_nullary_kernelIdm10ulonglong2S7_SF_ZZZS5_IS7_EvS9_SA_ENKSB_clEvENKSC_clEvEUlmE_EEvS9_T2_RKT3_T4_EUlimE_EEvlNS_15PhiloxCudaStateET1_SJ_,"",@"SHT_CUDA_INFO"
	.sectionflags	@""
	.align	4


	//----- nvinfo : EIATTR_CUDA_API_VERSION
	.align		4
        /*0000*/ 	.byte	0x04, 0x37
        /*0002*/ 	.short	(.L_1906 - .L_1905)
.L_1905:
        /*0004*/ 	.word	0x00000082


	//----- nvinfo : EIATTR_KPARAM_INFO
	.align		4
.L_1906:
        /*0008*/ 	.byte	0x04, 0x17
        /*000a*/ 	.short	(.L_1908 - .L_1907)
.L_1907:
        /*000c*/ 	.word	0x00000000
        /*0010*/ 	.short	0x0003
        /*0012*/ 	.short	0x0028
        /*0014*/ 	.byte	0x00, 0xf0, 0x41, 0x00


	//----- nvinfo : EIATTR_KPARAM_INFO
	.align		4
.L_1908:
        /*0018*/ 	.byte	0x04, 0x17
        /*001a*/ 	.short	(.L_1910 - .L_1909)
.L_1909:
        /*001c*/ 	.word	0x00000000
        /*0020*/ 	.short	0x0002
        /*0022*/ 	.short	0x0020
        /*0024*/ 	.byte	0x00, 0xf0, 0x05, 0x00


	//----- nvinfo : EIATTR_KPARAM_INFO
	.align		4
.L_1910:
        /*0028*/ 	.byte	0x04, 0x17
        /*002a*/ 	.short	(.L_1912 - .L_1911)
.L_1911:
        /*002c*/ 	.word	0x00000000
        /*0030*/ 	.short	0x0001
        /*0032*/ 	.short	0x0008
        /*0034*/ 	.byte	0x00, 0xf0, 0x61, 0x00


	//----- nvinfo : EIATTR_KPARAM_INFO
	.align		4
.L_1912:
        /*0038*/ 	.byte	0x04, 0x17
        /*003a*/ 	.short	(.L_1914 - .L_1913)
.L_1913:
        /*003c*/ 	.word	0x00000000
        /*0040*/ 	.short	0x0000
        /*0042*/ 	.short	0x0000
        /*0044*/ 	.byte	0x00, 0xf0, 0x21, 0x00


	//----- nvinfo : EIATTR_SPARSE_MMA_MASK
	.align		4
.L_1914:
        /*0048*/ 	.byte	0x03, 0x50
        /*004a*/ 	.short	0x0000


	//----- nvinfo : EIATTR_MAXREG_COUNT
	.align		4
        /*004c*/ 	.byte	0x03, 0x1b
        /*004e*/ 	.short	0x0040


	//----- nvinfo : EIATTR_NUM_BARRIERS
	.align		4
        /*0050*/ 	.byte	0x02, 0x4c
        /*0052*/ 	.byte	0x01
	.zero		1


	//----- nvinfo : EIATTR_MERCURY_ISA_VERSION
	.align		4
        /*0054*/ 	.byte	0x03, 0x5f
        /*0056*/ 	.short	0x0101


	//----- nvinfo : EIATTR_EXIT_INSTR_OFFSETS
	.align		4
        /*0058*/ 	.byte	0x04, 0x1c
        /*005a*/ 	.short	(.L_1916 - .L_1915)


	//   ....[0]....
.L_1915:
        /*005c*/ 	.word	0x00000830


	//   ....[1]....
        /*0060*/ 	.word	0x00000fb0


	//----- nvinfo : EIATTR_MAX_THREADS
	.align		4
.L_1916:
        /*0064*/ 	.byte	0x04, 0x05
        /*0066*/ 	.short	(.L_1918 - .L_1917)
.L_1917:
        /*0068*/ 	.word	0x00000100
        /*006c*/ 	.word	0x00000001
        /*0070*/ 	.word	0x00000001


	//----- nvinfo : EIATTR_CRS_STACK_SIZE
	.align		4
.L_1918:
        /*0074*/ 	.byte	0x04, 0x1e
        /*0076*/ 	.short	(.L_1920 - .L_1919)
.L_1919:
        /*0078*/ 	.word	0x00000000


	//----- nvinfo : EIATTR_CBANK_PARAM_SIZE
	.align		4
.L_1920:
        /*007c*/ 	.byte	0x03, 0x19
        /*007e*/ 	.short	0x0038


	//----- nvinfo : EIATTR_PARAM_CBANK
	.align		4
        /*0080*/ 	.byte	0x04, 0x0a
        /*0082*/ 	.short	(.L_1922 - .L_1921)
	.align		4
.L_1921:
        /*0084*/ 	.word	index@(.nv.constant0._ZN2at6native60_GLOBAL__N__fdc43544_27_DistributionRandomKernel_cu_f88cee4443distribution_elementwise_grid_stride_kernelImLi2EZZZNS0_9templates4cuda32random_full_64_bits_range_kernelIPNS_17CUDAGeneratorImplEEEvRNS_18TensorIteratorBaseET_ENKUlvE_clEvENKUlvE4_clEvEUlP24curandStatePhilox4_32_10E_ZNS1_27distribution_nullary_kernelIdm10ulonglong2S7_SF_ZZZS5_IS7_EvS9_SA_ENKSB_clEvENKSC_clEvEUlmE_EEvS9_T2_RKT3_T4_EUlimE_EEvlNS_15PhiloxCudaStateET1_SJ_)
        /*0088*/ 	.short	0x0210
        /*008a*/ 	.short	0x0038


	//----- nvinfo : EIATTR_SW_WAR
	.align		4
.L_1922:
        /*008c*/ 	.byte	0x04, 0x36
        /*008e*/ 	.short	(.L_1924 - .L_1923)
.L_1923:
        /*0090*/ 	.word	0x00000008
.L_1924:


//--------------------- .nv.info._ZN2at6native60_GLOBAL__N__fdc43544_27_DistributionRandomKernel_cu_f88cee4443distribution_elementwise_grid_stride_kernelImLi2EZZZNS0_9templates4cuda32random_full_64_bits_range_kernelIPNS_17CUDAGeneratorImplEEEvRNS_18TensorIteratorBaseET_ENKUlvE_clEvENKUlvE3_clEvEUlP24curandStatePhilox4_32_10E_ZNS1_27distribution_nullary_kernelIsm10ulonglong2S7_SF_ZZZS5_IS7_EvS9_SA_ENKSB_clEvENKSC_clEvEUlmE_EEvS9_T2_RKT3_T4_EUlimE0_EEvlNS_15PhiloxCudaStateET1_SJ_ --------------------------
	.section	.nv.info._ZN2at6native60_GLOBAL__N__fdc43544_27_DistributionRandomKernel_cu_f88cee4443distribution_elementwise_grid_stride_kernelImLi2EZZZNS0_9templates4cuda32random_full_64_bits_range_kernelIPNS_17CUDAGeneratorImplEEEvRNS_18TensorIteratorBaseET_ENKUlvE_clEvENKUlvE3_clEvEUlP24curandStatePhilox4_32_10E_ZNS1_27distribution_nullary_kernelIsm10ulonglong2S7_SF_ZZZS5_IS7_EvS9_SA_ENKSB_clEvENKSC_clEvEUlmE_EEvS9_T2_RKT3_T4_EUlimE0_EEvlNS_15PhiloxCudaStateET1_SJ_,"",@"SHT_CUDA_INFO"
	.sectionflags	@""
	.align	4


	//----- nvinfo : EIATTR_CUDA_API_VERSION
	.align		4
        /*0000*/ 	.byte	0x04, 0x37
        /*0002*/ 	.short	(.L_1926 - .L_1925)
.L_1925:
        /*0004*/ 	.word	0x00000082


	//----- nvinfo : EIATTR_KPARAM_INFO
	.align		4
.L_1926:
        /*0008*/ 	.byte	0x04, 0x17
        /*000a*/ 	.short	(.L_1928 - .L_1927)
.L_1927:
        /*000c*/ 	.word	0x00000000
        /*0010*/ 	.short	0x0003
        /*0012*/ 	.short	0x0028
        /*0014*/ 	.byte	0x00, 0xf0, 0xa1, 0x06


	//----- nvinfo : EIATTR_KPARAM_INFO
	.align		4
.L_1928:
        /*0018*/ 	.byte	0x04, 0x17
        /*001a*/ 	.short	(.L_1930 - .L_1929)
.L_1929:
        /*001c*/ 	.word	0x00000000
        /*0020*/ 	.short	0x0002
        /*0022*/ 	.short	0x0020
        /*0024*/ 	.byte	0x00, 0xf0, 0x05, 0x00


	//----- nvinfo : EIATTR_KPARAM_INFO
	.align		4
.L_1930:
        /*0028*/ 	.byte	0x04, 0x17
        /*002a*/ 	.short	(.L_1932 - .L_1931)
.L_1931:
        /*002c*/ 	.word	0x00000000
        /*0030*/ 	.short	0x0001
        /*0032*/ 	.short	0x0008
        /*0034*/ 	.byte	0x00, 0xf0, 0x61, 0x00


	//----- nvinfo : EIATTR_KPARAM_INFO
	.align		4
.L_1932:
        /*0038*/ 	.byte	0x04, 0x17
        /*003a*/ 	.short	(.L_1934 - .L_1933)
.L_1933:
        /*003c*/ 	.word	0x00000000
        /*0040*/ 	.short	0x0000
        /*0042*/ 	.short	0x0000
        /*0044*/ 	.byte	0x00, 0xf0, 0x21, 0x00


	//----- nvinfo : EIATTR_SPARSE_MMA_MASK
	.align		4
.L_1934:
        /*0048*/ 	.byte	0x03, 0x50
        /*004a*/ 	.short	0x0000


	//----- nvinfo : EIATTR_MAXREG_COUNT
	.align		4
        /*004c*/ 	.byte	0x03, 0x1b
        /*004e*/ 	.short	0x0040


	//----- nvinfo : EIATTR_NUM_BARRIERS
	.align		4
        /*0050*/ 	.byte	0x02, 0x4c
        /*0052*/ 	.byte	0x01
	.zero		1


	//----- nvinfo : EIATTR_MERCURY_ISA_VERSION
	.align		4
        /*0054*/ 	.byte	0x03, 0x5f
        /*0056*/ 	.short	0x0101


	//----- nvinfo : EIATTR_EXIT_INSTR_OFFSETS
	.align		4
        /*0058*/ 	.byte	0x04, 0x1c
        /*005a*/ 	.short	(.L_1936 - .L_1935)


	//   ....[0]....
.L_1935:
        /*005c*/ 	.word	0x000007d0


	//   ....[1]....
        /*0060*/ 	.word	0x00002fc0


	//----- nvinfo : EIATTR_MAX_THREADS
	.align		4
.L_1936:
        /*0064*/ 	.byte	0x04, 0x05
        /*0066*/ 	.short	(.L_1938 - .L_1937)
.L_1937:
        /*0068*/ 	.word	0x00000100
        /*006c*/ 	.word	0x00000001
        /*0070*/ 	.word	0x00000001


	//----- nvinfo : EIATTR_CRS_STACK_SIZE
	.align		4
.L_1938:
        /*0074*/ 	.byte	0x04, 0x1e
        /*0076*/ 	.short	(.L_1940 - .L_1939)
.L_1939:
        /*0078*/ 	.word	0x00000000


	//----- nvinfo : EIATTR_CBANK_PARAM_SIZE
	.align		4
.L_1940:
        /*007c*/ 	.byte	0x03, 0x19
        /*007e*/ 	.short	0x01d0


	//----- nvinfo : EIATTR_PARAM_CBANK
	.align		4
        /*0080*/ 	.byte	0x04, 0x0a
        /*0082*/ 	.short	(.L_1942 - .L_1941)
	.align		4
.L_1941:
        /*0084*/ 	.word	index@(.nv.constant0._ZN2at6native60_GLOBAL__N__fdc43544_27_DistributionRandomKernel_cu_f88cee4443distribution_elementwise_grid_stride_kernelImLi2EZZZNS0_9templates4cuda32random_full_64_bits_range_kernelIPNS_17CUDAGeneratorImplEEEvRNS_18TensorIteratorBaseET_ENKUlvE_clEvENKUlvE3_clEvEUlP24curandStatePhilox4_32_10E_ZNS1_27distribution_nullary_kernelIsm10ulonglong2S7_SF_ZZZS5_IS7_EvS9_SA_ENKSB_clEvENKSC_clEvEUlmE_EEvS9_T2_RKT3_T4_EUlimE0_EEvlNS_15PhiloxCudaStateET1_SJ_)
        /*0088*/ 	.short	0x0210
        /*008a*/ 	.short	0x01d0


	//----- nvinfo : EIATTR_SW_WAR
	.align		4
.L_1942:
        /*008c*/ 	.byte	0x04, 0x36
        /*008e*/ 	.short	(.L_1944 - .L_1943)
.L_1943:
        /*0090*/ 	.word	0x00000008
.L_1944:


//--------------------- .nv.info._ZN2at6native60_GLOBAL__N__fdc43544_27_DistributionRandomKernel_cu_f88cee4443distribution_elementwise_grid_stride_kernelImLi2EZZZNS0_9templates4cuda32random_full_64_bits_range_kernelIPNS_17CUDAGeneratorImplEEEvRNS_18TensorIteratorBaseET_ENKUlvE_clEvENKUlvE3_clEvEUlP24curandStatePhilox4_32_10E_ZNS1_27distribution_nullary_kernelIsm10ulonglong2S7_SF_ZZZS5_IS7_EvS9_SA_ENKSB_clEvENKSC_clEvEUlmE_EEvS9_T2_RKT3_T4_EUlimE_EEvlNS_15PhiloxCudaStateET1_SJ_ --------------------------
	.section	.nv.info._ZN2at6native60_GLOBAL__N__fdc43544_27_DistributionRandomKernel_cu_f88cee4443distribution_elementwise_grid_stride_kernelImLi2EZZZNS0_9templates4cuda32random_full_64_bits_range_kernelIPNS_17CUDAGeneratorImplEEEvRNS_18TensorIteratorBaseET_ENKUlvE_clEvENKUlvE3_clEvEUlP24curandStatePhilox4_32_10E_ZNS1_27distribution_nullary_kernelIsm10ulonglong2S7_SF_ZZZS5_IS7_EvS9_SA_ENKSB_clEvENKSC_clEvEUlmE_EEvS9_T2_RKT3_T4_EUlimE_EEvlNS_15PhiloxCudaStateET1_SJ_,"",@"SHT_CUDA_INFO"
	.sectionflags	@""
	.align	4


	//----- nvinfo : EIATTR_CUDA_API_VERSION
	.align		4
        /*0000*/ 	.byte	0x04, 0x37
        /*0002*/ 	.short	(.L_1946 - .L_1945)
.L_1945:
        /*0004*/ 	.word	0x00000082


	//----- nvinfo : EIATTR_KPARAM_INFO
	.align		4
.L_1946:
        /*0008*/ 	.byte	0x04, 0x17
        /*000a*/ 	.short	(.L_1948 - .L_1947)
.L_1947:
        /*000c*/ 	.word	0x00000000
        /*0010*/ 	.short	0x0003
        /*0012*/ 	.short	0x0028
        /*0014*/ 	.byte	0x00, 0xf0, 0x41, 0x00


	//----- nvinfo : EIATTR_KPARAM_INFO
	.align		4
.L_1948:
        /*0018*/ 	.byte	0x04, 0x17
        /*001a*/ 	.short	(.L_1950 - .L_1949)
.L_1949:
        /*001c*/ 	.word	0x00000000
        /*0020*/ 	.short	0x0002
        /*0022*/ 	.short	0x0020
        /*0024*/ 	.byte	0x00, 0xf0, 0x05, 0x00


	//----- nvinfo : EIATTR_KPARAM_INFO
	.align		4
.L_1950:
        /*0028*/ 	.byte	0x04, 0x17
        /*002a*/ 	.short	(.L_1952 - .L_1951)
.L_1951:
        /*002c*/ 	.word	0x00000000
        /*0030*/ 	.short	0x0001
        /*0032*/ 	.short	0x0008
        /*0034*/ 	.byte	0x00, 0xf0, 0x61, 0x00


	//----- nvinfo : EIATTR_KPARAM_INFO
	.align		4
.L_1952:
        /*0038*/ 	.byte	0x04, 0x17
        /*003a*/ 	.short	(.L_1954 - .L_1953)
.L_1953:
        /*003c*/ 	.word	0x00000000
        /*0040*/ 	.short	0x0000
        /*0042*/ 	.short	0x0000
        /*0044*/ 	.byte	0x00, 0xf0, 0x21, 0x00


	//----- nvinfo : EIATTR_SPARSE_MMA_MASK
	.align		4
.L_1954:
        /*0048*/ 	.byte	0x03, 0x50
        /*004a*/ 	.short	0x0000


	//----- nvinfo : EIATTR_MAXREG_COUNT
	.align		4
        /*004c*/ 	.byte	0x03, 0x1b
        /*004e*/ 	.short	0x0040


	//----- nvinfo : EIATTR_NUM_BARRIERS
	.align		4
        /*0050*/ 	.byte	0x02, 0x4c
        /*0052*/ 	.byte	0x01
	.zero		1


	//----- nvinfo : EIATTR_MERCURY_ISA_VERSION
	.align		4
        /*0054*/ 	.byte	0x03, 0x5f
        /*0056*/ 	.short	0x0101


	//----- nvinfo : EIATTR_EXIT_INSTR_OFFSETS
	.align		4
        /*0058*/ 	.byte	0x04, 0x1c
        /*005a*/ 	.short	(.L_1956 - .L_1955)


	//   ....[0]....
.L_1955:
        /*005c*/ 	.word	0x000007f0


	//   ....[1]....
        /*0060*/ 	.word	0x00000e40


	//----- nvinfo : EIATTR_MAX_THREADS
	.align		4
.L_1956:
        /*0064*/ 	.byte	0x04, 0x05
        /*0066*/ 	.short	(.L_1958 - .L_1957)
.L_1957:
        /*0068*/ 	.word	0x00000100
        /*006c*/ 	.word	0x00000001
        /*0070*/ 	.word	0x00000001


	//----- nvinfo : EIATTR_CRS_STACK_SIZE
	.align		4
.L_1958:
        /*0074*/ 	.byte	0x04, 0x1e
        /*0076*/ 	.short	(.L_1960 - .L_1959)
.L_1959:
        /*0078*/ 	.word	0x00000000


	//----- nvinfo : EIATTR_CBANK_PARAM_SIZE
	.align		4
.L_1960:
        /*007c*/ 	.byte	0x03, 0x19
        /*007e*/ 	.short	0x0038


	//----- nvinfo : EIATTR_PARAM_CBANK
	.align		4
        /*0080*/ 	.byte	0x04, 0x0a
        /*0082*/ 	.short	(.L_1962 - .L_1961)
	.align		4
.L_1961:
        /*0084*/ 	.word	index@(.nv.constant0._ZN2at6native60_GLOBAL__N__fdc43544_27_DistributionRandomKernel_cu_f88cee4443distribution_elementwise_grid_stride_kernelImLi2EZZZNS0_9templates4cuda32random_full_64_bits_range_kernelIPNS_17CUDAGeneratorImplEEEvRNS_18TensorIteratorBaseET_ENKUlvE_clEvENKUlvE3_clEvEUlP24curandStatePhilox4_32_10E_ZNS1_27distribution_nullary_kernelIsm10ulonglong2S7_SF_ZZZS5_IS7_EvS9_SA_ENKSB_clEvENKSC_clEvEUlmE_EEvS9_T2_RKT3_T4_EUlimE_EEvlNS_15PhiloxCudaStateET1_SJ_)
        /*0088*/ 	.short	0x0210
        /*008a*/ 	.short	0x0038


	//----- nvinfo : EIATTR_SW_WAR
	.align		4
.L_1962:
        /*008c*/ 	.byte	0x04, 0x36
        /*008e*/ 	.short	(.L_1964 - .L_1963)
.L_1963:
        /*0090*/ 	.word	0x00000008
.L_1964:


//--------------------- .nv.info._ZN2at6native60_GLOBAL__N__fdc43544_27_DistributionRandomKernel_cu_f88cee4443distribution_elementwise_grid_stride_kernelImLi2EZZZNS0_9templates4cuda32random_full_64_bits_range_kernelIPNS_17CUDAGeneratorImplEEEvRNS_18TensorIteratorBaseET_ENKUlvE_clEvENKUlvE2_clEvEUlP24curandStatePhilox4_32_10E_ZNS1_27distribution_nullary_kernelIlm10ulonglong2S7_SF_ZZZS5_IS7_EvS9_SA_ENKSB_clEvENKSC_clEvEUlmE_EEvS9_T2_RKT3_T4_EUlimE0_EEvlNS_15PhiloxCudaStateET1_SJ_ --------------------------
	.section	.nv.info._ZN2at6native60_GLOBAL__N__fdc43544_27_DistributionRandomKernel_cu_f88cee4443distribution_elementwise_grid_stride_kernelImLi2EZZZNS0_9templates4cuda32random_full_64_bits_range_kernelIPNS_17CUDAGeneratorImplEEEvRNS_18TensorIteratorBaseET_ENKUlvE_clEvENKUlvE2_clEvEUlP24curandStatePhilox4_32_10E_ZNS1_27distribution_nullary_kernelIlm10ulonglong2S7_SF_ZZZS5_IS7_EvS9_SA_ENKSB_clEvENKSC_clEvEUlmE_EEvS9_T2_RKT3_T4_EUlimE0_EEvlNS_15PhiloxCudaStateET1_SJ_,"",@"SHT_CUDA_INFO"
	.sectionflags	@""
	.align	4


	//----- nvinfo : EIATTR_CUDA_API_VERSION
	.align		4
        /*0000*/ 	.byte	0x04, 0x37
        /*0002*/ 	.short	(.L_1966 - .L_1965)
.L_1965:
        /*0004*/ 	.word	0x00000082


	//----- nvinfo : EIATTR_KPARAM_INFO
	.align		4
.L_1966:
        /*0008*/ 	.byte	0x04, 0x17
        /*000a*/ 	.short	(.L_1968 - .L_1967)
.L_1967:
        /*000c*/ 	.word	0x00000000
        /*0010*/ 	.short	0x0003
        /*0012*/ 	.short	0x0028
        /*0014*/ 	.byte	0x00, 0xf0, 0xa1, 0x06


	//----- nvinfo : EIATTR_KPARAM_INFO
	.align		4
.L_1968:
        /*0018*/ 	.byte	0x04, 0x17
        /*001a*/ 	.short	(.L_1970 - .L_1969)
.L_1969:
        /*001c*/ 	.word	0x00000000
        /*0020*/ 	.short	0x0002
        /*0022*/ 	.short	0x0020
        /*0024*/ 	.byte	0x00, 0xf0, 0x05, 0x00


	//----- nvinfo : EIATTR_KPARAM_INFO
	.align		4
.L_1970:
        /*0028*/ 	.byte	0x04, 0x17
        /*002a*/ 	.short	(.L_1972 - .L_1971)
.L_1971:
        /*002c*/ 	.word	0x00000000
        /*0030*/ 	.short	0x0001
        /*0032*/ 	.short	0x0008
        /*0034*/ 	.byte	0x00, 0xf0, 0x61, 0x00


	//----- nvinfo : EIATTR_KPARAM_INFO
	.align		4
.L_1972:
        /*0038*/ 	.byte	0x04, 0x17
        /*003a*/ 	.short	(.L_1974 - .L_1973)
.L_1973:
        /*003c*/ 	.word	0x00000000
        /*0040*/ 	.short	0x0000
        /*0042*/ 	.short	0x0000
        /*0044*/ 	.byte	0x00, 0xf0, 0x21, 0x00


	//----- nvinfo : EIATTR_SPARSE_MMA_MASK
	.align		4
.L_1974:
        /*0048*/ 	.byte	0x03, 0x50
        /*004a*/ 	.short	0x0000


	//----- nvinfo : EIATTR_MAXREG_COUNT
	.align		4
        /*004c*/ 	.byte	0x03, 0x1b
        /*004e*/ 	.short	0x0040


	//----- nvinfo : EIATTR_NUM_BARRIERS
	.align		4
        /*0050*/ 	.byte	0x02, 0x4c
        /*0052*/ 	.byte	0x01
	.zero		1


	//----- nvinfo : EIATTR_MERCURY_ISA_VERSION
	.align		4
        /*0054*/ 	.byte	0x03, 0x5f
        /*0056*/ 	.short	0x0101


	//----- nvinfo : EIATTR_EXIT_INSTR_OFFSETS
	.align		4
        /*0058*/ 	.byte	0x04, 0x1c
        /*005a*/ 	.short	(.L_1976 - .L_1975)


	//   ....[0]....
.L_1975:
        /*005c*/ 	.word	0x00000800


	//   ....[1]....
        /*0060*/ 	.word	0x00002ff0


	//----- nvinfo : EIATTR_MAX_THREADS
	.align		4
.L_1976:
        /*0064*/ 	.byte	0x04, 0x05
        /*0066*/ 	.short	(.L_1978 - .L_1977)
.L_1977:
        /*0068*/ 	.word	0x00000100
        /*006c*/ 	.word	0x00000001
        /*0070*/ 	.word	0x00000001


	//----- nvinfo : EIATTR_CRS_STACK_SIZE
	.align		4
.L_1978:
        /*0074*/ 	.byte	0x04, 0x1e
        /*0076*/ 	.short	(.L_1980 - .L_1979)
.L_1979:
        /*0078*/ 	.word	0x00000000


	//----- nvinfo : EIATTR_CBANK_PARAM_SIZE
	.align		4
.L_1980:
        /*007c*/ 	.byte	0x03, 0x19
        /*007e*/ 	.short	0x01d0


	//----- nvinfo : EIATTR_PARAM_CBANK
	.align		4
        /*0080*/ 	.byte	0x04, 0x0a
        /*0082*/ 	.short	(.L_1982 - .L_1981)
	.align		4
.L_1981:
        /*0084*/ 	.word	index@(.nv.constant0._ZN2at6native60_GLOBAL__N__fdc43544_27_DistributionRandomKernel_cu_f88cee4443distribution_elementwise_grid_stride_kernelImLi2EZZZNS0_9templates4cuda32random_full_64_bits_range_kernelIPNS_17CUDAGeneratorImplEEEvRNS_18TensorIteratorBaseET_ENKUlvE_clEvENKUlvE2_clEvEUlP24curandStatePhilox4_32_10E_ZNS1_27distribution_nullary_kernelIlm10ulonglong2S7_SF_ZZZS5_IS7_EvS9_SA_ENKSB_clEvENKSC_clEvEUlmE_EEvS9_T2_RKT3_T4_EUlimE0_EEvlNS_15PhiloxCudaStateET1_SJ_)
        /*0088*/ 	.short	0x0210
        /*008a*/ 	.short	0x01d0


	//----- nvinfo : EIATTR_SW_WAR
	.align		4
.L_1982:
        /*008c*/ 	.byte	0x04, 0x36
        /*008e*/ 	.short	(.L_1984 - .L_1983)
.L_1983:
        /*0090*/ 	.word	0x00000008
.L_1984:


//--------------------- .nv.info._ZN2at6native60_GLOBAL__N__fdc43544_27_DistributionRandomKernel_cu_f88cee4443distribution_elementwise_grid_stride_kernelImLi2EZZZNS0_9templates4cuda32random_full_64_bits_range_kernelIPNS_17CUDAGeneratorImplEEEvRNS_18TensorIteratorBaseET_ENKUlvE_clEvENKUlvE2_clEvEUlP24curandStatePhilox4_32_10E_ZNS1_27distribution_nullary_kernelIlm10ulonglong2S7_SF_ZZZS5_IS7_EvS9_SA_ENKSB_clEvENKSC_clEvEUlmE_EEvS9_T2_RKT3_T4_EUlimE_EEvlNS_15PhiloxCudaStateET1_SJ_ --------------------------
	.section	.nv.info._ZN2at6native60_GLOBAL__N__fdc43544_27_DistributionRandomKernel_cu_f88cee4443distribution_elementwise_grid_stride_kernelImLi2EZZZNS0_9templates4cuda32random_full_64_bits_range_kernelIPNS_17CUDAGeneratorImplEEEvRNS_18TensorIteratorBaseET_ENKUlvE_clEvENKUlvE2_clEvEUlP24curandStatePhilox4_32_10E_ZNS1_27distribution_nullary_kernelIlm10ulonglong2S7_SF_ZZZS5_IS7_EvS9_SA_ENKSB_clEvENKSC_clEvEUlmE_EEvS9_T2_RKT3_T4_EUlimE_EEvlNS_15PhiloxCudaStateET1_SJ_,"",@"SHT_CUDA_INFO"
	.sectionflags	@""
	.align	4


	//----- nvinfo : EIATTR_CUDA_API_VERSION
	.align		4
        /*0000*/ 	.byte	0x04, 0x37
        /*0002*/ 	.short	(.L_1986 - .L_1985)
.L_1985:
        /*0004*/ 	.word	0x00000082


	//----- nvinfo : EIATTR_KPARAM_INFO
	.align		4
.L_1986:
        /*0008*/ 	.byte	0x04, 0x17
        /*000a*/ 	.short	(.L_1988 - .L_1987)
.L_1987:
        /*000c*/ 	.word	0x00000000
        /*0010*/ 	.short	0x0003
        /*0012*/ 	.short	0x0028
        /*0014*/ 	.byte	0x00, 0xf0, 0x41, 0x00


	//----- nvinfo : EIATTR_KPARAM_INFO
	.align		4
.L_1988:
        /*0018*/ 	.byte	0x04, 0x17
        /*001a*/ 	.short	(.L_1990 - .L_1989)
.L_1989:
        /*001c*/ 	.word	0x00000000
        /*0020*/ 	.short	0x0002
        /*0022*/ 	.short	0x0020
        /*0024*/ 	.byte	0x00, 0xf0, 0x05, 0x00


	//----- nvinfo : EIATTR_KPARAM_INFO
	.align		4
.L_1990:
        /*0028*/ 	.byte	0x04, 0x17
        /*002a*/ 	.short	(.L_1992 - .L_1991)
.L_1991:
        /*002c*/ 	.word	0x00000000
        /*0030*/ 	.short	0x0001
        /*0032*/ 	.short	0x0008
        /*0034*/ 	.byte	0x00, 0xf0, 0x61, 0x00


	//----- nvinfo : EIATTR_KPARAM_INFO
	.align		4
.L_1992:
        /*0038*/ 	.byte	0x04, 0x17
        /*003a*/ 	.short	(.L_1994 - .L_1993)
.L_1993:
        /*003c*/ 	.word	0x00000000
        /*0040*/ 	.short	0x0000
        /*0042*/ 	.short	0x0000
        /*0044*/ 	.byte	0x00, 0xf0, 0x21, 0x00


	//----- nvinfo : EIATTR_SPARSE_MMA_MASK
	.align		4
.L_1994:
        /*0048*/ 	.byte	0x03, 0x50
        /*004a*/ 	.short	0x0000


	//----- nvinfo : EIATTR_MAXREG_COUNT
	.align		4
        /*004c*/ 	.byte	0x03, 0x1b
        /*004e*/ 	.short	0x0040


	//----- nvinfo : EIATTR_NUM_BARRIERS
	.align		4
        /*0050*/ 	.byte	0x02, 0x4c
        /*0052*/ 	.byte	0x01
	.zero		1


	//----- nvinfo : EIATTR_MERCURY_ISA_VERSION
	.align		4
        /*0054*/ 	.byte	0x03, 0x5f
        /*0056*/ 	.short	0x0101


	//----- nvinfo : EIATTR_EXIT_INSTR_OFFSETS
	.align		4
        /*0058*/ 	.byte	0x04, 0x1c
        /*005a*/ 	.short	(.L_1996 - .L_1995)


	//   ....[0]....
.L_1995:
        /*005c*/ 	.word	0x00000830


	//   ....[1]....
        /*0060*/ 	.word	0x00000f80


	//----- nvinfo : EIATTR_MAX_THREADS
	.align		4
.L_1996:
        /*0064*/ 	.byte	0x04, 0x05
        /*0066*/ 	.short	(.L_1998 - .L_1997)
.L_1997:
        /*0068*/ 	.word	0x00000100
        /*006c*/ 	.word	0x00000001
        /*0070*/ 	.word	0x00000001


	//----- nvinfo : EIATTR_CRS_STACK_SIZE
	.align		4
.L_1998:
        /*0074*/ 	.byte	0x04, 0x1e
        /*0076*/ 	.short	(.L_2000 - .L_1999)
.L_1999:
        /*0078*/ 	.word	0x00000000


	//----- nvinfo : EIATTR_CBANK_PARAM_SIZE
	.align		4
.L_2000:
        /*007c*/ 	.byte	0x03, 0x19
        /*007e*/ 	.short	0x0038


	//----- nvinfo : EIATTR_PARAM_CBANK
	.align		4
        /*0080*/ 	.byte	0x04, 0x0a
        /*0082*/ 	.short	(.L_2002 - .L_2001)
	.align		4
.L_2001:
        /*0084*/ 	.word	index@(.nv.constant0._ZN2at6native60_GLOBAL__N__fdc43544_27_DistributionRandomKernel_cu_f88cee4443distribution_elementwise_grid_stride_kernelImLi2EZZZNS0_9templates4cuda32random_full_64_bits_range_kernelIPNS_17CUDAGeneratorImplEEEvRNS_18TensorIteratorBaseET_ENKUlvE_clEvENKUlvE2_clEvEUlP24curandStatePhilox4_32_10E_ZNS1_27distribution_nullary_kernelIlm10ulonglong2S7_SF_ZZZS5_IS7_EvS9_SA_ENKSB_clEvENKSC_clEvEUlmE_EEvS9_T2_RKT3_T4_EUlimE_EEvlNS_15PhiloxCudaStateET1_SJ_)
        /*0088*/ 	.short	0x0210
        /*008a*/ 	.short	0x0038


	//----- nvinfo : EIATTR_SW_WAR
	.align		4
.L_2002:
        /*008c*/ 	.byte	0x04, 0x36
        /*008e*/ 	.short	(.L_2004 - .L_2003)
.L_2003:
        /*0090*/ 	.word	0x00000008
.L_2004:


//--------------------- .nv.info._ZN2at6native60_GLOBAL__N__fdc43544_27_DistributionRandomKernel_cu_f88cee4443distribution_elementwise_grid_stride_kernelImLi2EZZZNS0_9templates4cuda32random_full_64_bits_range_kernelIPNS_17CUDAGeneratorImplEEEvRNS_18TensorIteratorBaseET_ENKUlvE_clEvENKUlvE1_clEvEUlP24curandStatePhilox4_32_10E_ZNS1_27distribution_nullary_kernelIim10ulonglong2S7_SF_ZZZS5_IS7_EvS9_SA_ENKSB_clEvENKSC_clEvEUlmE_EEvS9_T2_RKT3_T4_EUlimE0_EEvlNS_15PhiloxCudaStateET1_SJ_ --------------------------
	.section	.nv.info._ZN2at6native60_GLOBAL__N__fdc43544_27_DistributionRandomKernel_cu_f88cee4443distribution_elementwise_grid_stride_kernelImLi2EZZZNS0_9templates4cuda32random_full_64_bits_range_kernelIPNS_17CUDAGeneratorImplEEEvRNS_18TensorIteratorBaseET_ENKUlvE_clEvENKUlvE1_clEvEUlP24curandStatePhilox4_32_10E_ZNS1_27distribution_nullary_kernelIim10ulonglong2S7_SF_ZZZS5_IS7_EvS9_SA_ENKSB_clEvENKSC_clEvEUlmE_EEvS9_T2_RKT3_T4_EUlimE0_EEvlNS_15PhiloxCudaStateET1_SJ_,"",@"SHT_CUDA_INFO"
	.sectionflags	@""
	.align	4


	//----- nvinfo : EIATTR_CUDA_API_VERSION
	.align		4
        /*0000*/ 	.byte	0x04, 0x37
        /*0002*/ 	.short	(.L_2006 - .L_2005)
.L_2005:
        /*0004*/ 	.word	0x00000082


	//----- nvinfo : EIATTR_KPARAM_INFO
	.align		4
.L_2006:
        /*0008*/ 	.byte	0x04, 0x17
        /*000a*/ 	.short	(.L_2008 - .L_2007)
.L_2007:
        /*000c*/ 	.word	0x00000000
        /*0010*/ 	.short	0x0003
        /*0012*/ 	.short	0x0028
        /*0014*/ 	.byte	0x00, 0xf0, 0xa1, 0x06


	//----- nvinfo : EIATTR_KPARAM_INFO
	.align		4
.L_2008:
        /*0018*/ 	.byte	0x04, 0x17
        /*001a*/ 	.short	(.L_2010 - .L_2009)
.L_2009:
        /*001c*/ 	.word	0x00000000
        /*0020*/ 	.short	0x0002
        /*0022*/ 	.short	0x0020
        /*0024*/ 	.byte	0x00, 0xf0, 0x05, 0x00


	//----- nvinfo : EIATTR_KPARAM_INFO
	.align		4
.L_2010:
        /*0028*/ 	.byte	0x04, 0x17
        /*002a*/ 	.short	(.L_2012 - .L_2011)
.L_2011:
        /*002c*/ 	.word	0x00000000
        /*0030*/ 	.short	0x0001
        /*0032*/ 	.short	0x0008
        /*0034*/ 	.byte	0x00, 0xf0, 0x61, 0x00


	//----- nvinfo : EIATTR_KPARAM_INFO
	.align		4
.L_2012:
        /*0038*/ 	.byte	0x04, 0x17
        /*003a*/ 	.short	(.L_2014 - .L_2013)
.L_2013:
        /*003c*/ 	.word	0x00000000
        /*0040*/ 	.short	0x0000
        /*0042*/ 	.short	0x0000
        /*0044*/ 	.byte	0x00, 0xf0, 0x21, 0x00


	//----- nvinfo : EIATTR_SPARSE_MMA_MASK
	.align		4
.L_2014:
        /*0048*/ 	.byte	0x03, 0x50
        /*004a*/ 	.short	0x0000


	//----- nvinfo : EIATTR_MAXREG_COUNT
	.align		4
        /*004c*/ 	.byte	0x03, 0x1b
        /*004e*/ 	.short	0x0040


	//----- nvinfo : EIATTR_NUM_BARRIERS
	.align		4
        /*0050*/ 	.byte	0x02, 0x4c
        /*0052*/ 	.byte	0x01
	.zero		1


	//----- nvinfo : EIATTR_MERCURY_ISA_VERSION
	.align		4
        /*0054*/ 	.byte	0x03, 0x5f
        /*0056*/ 	.short	0x0101


	//----- nvinfo : EIATTR_EXIT_INSTR_OFFSETS
	.align		4
        /*0058*/ 	.byte	0x04, 0x1c
        /*005a*/ 	.short	(.L_2016 - .L_2015)


	//   ....[0]....
.L_2015:
        /*005c*/ 	.word	0x000007d0


	//   ....[1]....
        /*0060*/ 	.word	0x00002fc0


	//----- nvinfo : EIATTR_MAX_THREADS
	.align		4
.L_2016:
        /*0064*/ 	.byte	0x04, 0x05
        /*0066*/ 	.short	(.L_2018 - .L_2017)
.L_2017:
        /*0068*/ 	.word	0x00000100
        /*006c*/ 	.word	0x00000001
        /*0070*/ 	.word	0x00000001


	//----- nvinfo : EIATTR_CRS_STACK_SIZE
	.align		4
.L_2018:
        /*0074*/ 	.byte	0x04, 0x1e
        /*0076*/ 	.short	(.L_2020 - .L_2019)
.L_2019:
        /*0078*/ 	.word	0x00000000


	//----- nvinfo : EIATTR_CBANK_PARAM_SIZE
	.align		4
.L_2020:
        /*007c*/ 	.byte	0x03, 0x19
        /*007e*/ 	.short	0x01d0


	//----- nvinfo : EIATTR_PARAM_CBANK
	.align		4
        /*0080*/ 	.byte	0x04, 0x0a
        /*0082*/ 	.short	(.L_2022 - .L_2021)
	.align		4
.L_2021:
        /*0084*/ 	.word	index@(.nv.constant0._ZN2at6native60_GLOBAL__N__fdc43544_27_DistributionRandomKernel_cu_f88cee4443distribution_elementwise_grid_stride_kernelImLi2EZZZNS0_9templates4cuda32random_full_64_bits_range_kernelIPNS_17CUDAGeneratorImplEEEvRNS_18TensorIteratorBaseET_ENKUlvE_clEvENKUlvE1_clEvEUlP24curandStatePhilox4_32_10E_ZNS1_27distribution_nullary_kernelIim10ulonglong2S7_SF_ZZZS5_IS7_EvS9_SA_ENKSB_clEvENKSC_clEvEUlmE_EEvS9_T2_RKT3_T4_EUlimE0_EEvlNS_15PhiloxCudaStateET1_SJ_)
        /*0088*/ 	.short	0x0210
        /*008a*/ 	.short	0x01d0


	//----- nvinfo : EIATTR_SW_WAR
	.align		4
.L_2022:
        /*008c*/ 	.byte	0x04, 0x36
        /*008e*/ 	.short	(.L_2024 - .L_2023)
.L_2023:
        /*0090*/ 	.word	0x00000008
.L_2024:


//--------------------- .nv.info._ZN2at6native60_GLOBAL__N__fdc43544_27_DistributionRandomKernel_cu_f88cee4443distribution_elementwise_grid_stride_kernelImLi2EZZZNS0_9templates4cuda32random_full_64_bits_range_kernelIPNS_17CUDAGeneratorImplEEEvRNS_18TensorIteratorBaseET_ENKUlvE_clEvENKUlvE1_clEvEUlP24curandStatePhilox4_32_10E_ZNS1_27distribution_nullary_kernelIim10ulonglong2S7_SF_ZZZS5_IS7_EvS9_SA_ENKSB_clEvENKSC_clEvEUlmE_EEvS9_T2_RKT3_T4_EUlimE_EEvlNS_15PhiloxCudaStateET1_SJ_ --------------------------
	.section	.nv.info._ZN2at6native60_GLOBAL__N__fdc43544_27_DistributionRandomKernel_cu_f88cee4443distribution_elementwise_grid_stride_kernelImLi2EZZZNS0_9templates4cuda32random_full_64_bits_range_kernelIPNS_17CUDAGeneratorImplEEEvRNS_18TensorIteratorBaseET_ENKUlvE_clEvENKUlvE1_clEvEUlP24curandStatePhilox4_32_10E_ZNS1_27distribution_nullary_kernelIim10ulonglong2S7_SF_ZZZS5_IS7_EvS9_SA_ENKSB_clEvENKSC_clEvEUlmE_EEvS9_T2_RKT3_T4_EUlimE_EEvlNS_15PhiloxCudaStateET1_SJ_,"",@"SHT_CUDA_INFO"
	.sectionflags	@""
	.align	4


	//----- nvinfo : EIATTR_CUDA_API_VERSION
	.align		4
        /*0000*/ 	.byte	0x04, 0x37
        /*0002*/ 	.short	(.L_2026 - .L_2025)
.L_2025:
        /*0004*/ 	.word	0x00000082


	//----- nvinfo : EIATTR_KPARAM_INFO
	.align		4
.L_2026:
        /*0008*/ 	.byte	0x04, 0x17
        /*000a*/ 	.short	(.L_2028 - .L_2027)
.L_2027:
        /*000c*/ 	.word	0x00000000
        /*0010*/ 	.short	0x0003
        /*0012*/ 	.short	0x0028
        /*0014*/ 	.byte	0x00, 0xf0, 0x41, 0x00


	//----- nvinfo : EIATTR_KPARAM_INFO
	.align		4
.L_2028:
        /*0018*/ 	.byte	0x04, 0x17
        /*001a*/ 	.short	(.L_2030 - .L_2029)
.L_2029:
        /*001c*/ 	.word	0x00000000
        /*0020*/ 	.short	0x0002
        /*0022*/ 	.short	0x0020
        /*0024*/ 	.byte	0x00, 0xf0, 0x05, 0x00


	//----- nvinfo : EIATTR_KPARAM_INFO
	.align		4
.L_2030:
        /*0028*/ 	.byte	0x04, 0x17
        /*002a*/ 	.short	(.L_2032 - .L_2031)
.L_2031:
        /*002c*/ 	.word	0x00000000
        /*0030*/ 	.short	0x0001
        /*0032*/ 	.short	0x0008
        /*0034*/ 	.byte	0x00, 0xf0, 0x61, 0x00


	//----- nvinfo : EIATTR_KPARAM_INFO
	.align		4
.L_2032:
        /*0038*/ 	.byte	0x04, 0x17
        /*003a*/ 	.short	(.L_2034 - .L_2033)
.L_2033:
        /*003c*/ 	.word	0x00000000
        /*0040*/ 	.short	0x0000
        /*0042*/ 	.short	0x0000
        /*0044*/ 	.byte	0x00, 0xf0, 0x21, 0x00


	//----- nvinfo : EIATTR_SPARSE_MMA_MASK
	.align		4
.L_2034:
        /*0048*/ 	.byte	0x03, 0x50
        /*004a*/ 	.short	0x0000


	//----- nvinfo : EIATTR_MAXREG_COUNT
	.align		4
        /*004c*/ 	.byte	0x03, 0x1b
        /*004e*/ 	.short	0x0040


	//----- nvinfo : EIATTR_NUM_BARRIERS
	.align		4
        /*0050*/ 	.byte	0x02, 0x4c
        /*0052*/ 	.byte	0x01
	.zero		1


	//----- nvinfo : EIATTR_MERCURY_ISA_VERSION
	.align		4
        /*0054*/ 	.byte	0x03, 0x5f
        /*0056*/ 	.short	0x0101


	//----- nvinfo : EIATTR_EXIT_INSTR_OFFSETS
	.align		4
        /*0058*/ 	.byte	0x04, 0x1c
        /*005a*/ 	.short	(.L_2036 - .L_2035)


	//   ....[0]....
.L_2035:
        /*005c*/ 	.word	0x000007f0


	//   ....[1]....
        /*0060*/ 	.word	0x00000e40


	//----- nvinfo : EIATTR_MAX_THREADS
	.align		4
.L_2036:
        /*0064*/ 	.byte	0x04, 0x05
        /*0066*/ 	.short	(.L_2038 - .L_2037)
.L_2037:
        /*0068*/ 	.word	0x00000100
        /*006c*/ 	.word	0x00000001
        /*0070*/ 	.word	0x00000001


	//----- nvinfo : EIATTR_CRS_STACK_SIZE
	.align		4
.L_2038:
        /*0074*/ 	.byte	0x04, 0x1e
        /*0076*/ 	.short	(.L_2040 - .L_2039)
.L_2039:
        /*0078*/ 	.word	0x00000000


	//----- nvinfo : EIATTR_CBANK_PARAM_SIZE
	.align		4
.L_2040:
        /*007c*/ 	.byte	0x03, 0x19
        /*007e*/ 	.short	0x0038


	//----- nvinfo : EIATTR_PARAM_CBANK
	.align		4
        /*0080*/ 	.byte	0x04, 0x0a
        /*0082*/ 	.short	(.L_2042 - .L_2041)
	.align		4
.L_2041:
        /*0084*/ 	.word	index@(.nv.constant0._ZN2at6native60_GLOBAL__N__fdc43544_27_DistributionRandomKernel_cu_f88cee4443distribution_elementwise_grid_stride_kernelImLi2EZZZNS0_9templates4cuda32random_full_64_bits_range_kernelIPNS_17CUDAGeneratorImplEEEvRNS_18TensorIteratorBaseET_ENKUlvE_clEvENKUlvE1_clEvEUlP24curandStatePhilox4_32_10E_ZNS1_27distribution_nullary_kernelIim10ulonglong2S7_SF_ZZZS5_IS7_EvS9_SA_ENKSB_clEvENKSC_clEvEUlmE_EEvS9_T2_RKT3_T4_EUlimE_EEvlNS_15PhiloxCudaStateET1_SJ_)
        /*0088*/ 	.short	0x0210
        /*008a*/ 	.short	0x0038


	//----- nvinfo : EIATTR_SW_WAR
	.align		4
.L_2042:
        /*008c*/ 	.byte	0x04, 0x36
        /*008e*/ 	.short	(.L_2044 - .L_2043)
.L_2043:
        /*0090*/ 	.word	0x00000008
.L_2044:


//--------------------- .nv.info._ZN2at6native60_GLOBAL__N__fdc43544_27_DistributionRandomKernel_cu_f88cee4443distribution_elementwise_grid_stride_kernelImLi2EZZZNS0_9templates4cuda32random_full_64_bits_range_kernelIPNS_17CUDAGeneratorImplEEEvRNS_18TensorIteratorBaseET_ENKUlvE_clEvENKUlvE0_clEvEUlP24curandStatePhilox4_32_10E_ZNS1_27distribution_nullary_kernelIam10ulonglong2S7_SF_ZZZS5_IS7_EvS9_SA_ENKSB_clEvENKSC_clEvEUlmE_EEvS9_T2_RKT3_T4_EUlimE0_EEvlNS_15PhiloxCudaStateET1_SJ_ --------------------------
	.section	.nv.info._ZN2at6native60_GLOBAL__N__fdc43544_27_DistributionRandomKernel_cu_f88cee4443distribution_elementwise_grid_stride_kernelImLi2EZZZNS0_9templates4cuda32random_full_64_bits_range_kernelIPNS_17CUDAGeneratorImplEEEvRNS_18TensorIteratorBaseET_ENKUlvE_clEvENKUlvE0_clEvEUlP24curandStatePhilox4_32_10E_ZNS1_27distribution_nullary_kernelIam10ulonglong2S7_SF_ZZZS5_IS7_EvS9_SA_ENKSB_clEvENKSC_clEvEUlmE_EEvS9_T2_RKT3_T4_EUlimE0_EEvlNS_15PhiloxCudaStateET1_SJ_,"",@"SHT_CUDA_INFO"
	.sectionflags	@""
	.align	4


	//----- nvinfo : EIATTR_CUDA_API_VERSION
	.align		4
        /*0000*/ 	.byte	0x04, 0x37
        /*0002*/ 	.short	(.L_2046 - .L_2045)
.L_2045:
        /*0004*/ 	.word	0x00000082


	//----- nvinfo : EIATTR_KPARAM_INFO
	.align		4
.L_2046:
        /*0008*/ 	.byte	0x04, 0x17
        /*000a*/ 	.short	(.L_2048 - .L_2047)
.L_2047:
        /*000c*/ 	.word	0x00000000
        /*0010*/ 	.short	0x0003
        /*0012*/ 	.short	0x0028
        /*0014*/ 	.byte	0x00, 0xf0, 0xa1, 0x06


	//----- nvinfo : EIATTR_KPARAM_INFO
	.align		4
.L_2048:
        /*0018*/ 	.byte	0x04, 0x17
        /*001a*/ 	.short	(.L_2050 - .L_2049)
.L_2049:
        /*001c*/ 	.word	0x00000000
        /*0020*/ 	.short	0x0002
        /*0022*/ 	.short	0x0020
        /*0024*/ 	.byte	0x00, 0xf0, 0x05, 0x00


	//----- nvinfo : EIATTR_KPARAM_INFO
	.align		4
.L_2050:
        /*0028*/ 	.byte	0x04, 0x17
        /*002a*/ 	.short	(.L_2052 - .L_2051)
.L_2051:
        /*002c*/ 	.word	0x00000000
        /*0030*/ 	.short	0x0001
        /*0032*/ 	.short	0x0008
        /*0034*/ 	.byte	0x00, 0xf0, 0x61, 0x00


	//----- nvinfo : EIATTR_KPARAM_INFO
	.align		4
.L_2052:
        /*0038*/ 	.byte	0x04, 0x17
        /*003a*/ 	.short	(.L_2054 - .L_2053)
.L_2053:
        /*003c*/ 	.word	0x00000000
        /*0040*/ 	.short	0x0000
        /*0042*/ 	.short	0x0000
        /*0044*/ 	.byte	0x00, 0xf0, 0x21, 0x00


	//----- nvinfo : EIATTR_SPARSE_MMA_MASK
	.align		4
.L_2054:
        /*0048*/ 	.byte	0x03, 0x50
        /*004a*/ 	.short	0x0000


	//----- nvinfo : EIATTR_MAXREG_COUNT
	.align		4
        /*004c*/ 	.byte	0x03, 0x1b
        /*004e*/ 	.short	0x0040


	//----- nvinfo : EIATTR_NUM_BARRIERS
	.align		4
        /*0050*/ 	.byte	0x02, 0x4c
        /*0052*/ 	.byte	0x01
	.zero		1


	//----- nvinfo : EIATTR_MERCURY_ISA_VERSION
	.align		4
        /*0054*/ 	.byte	0x03, 0x5f
        /*0056*/ 	.short	0x0101


	//----- nvinfo : EIATTR_EXIT_INSTR_OFFSETS
	.align		4
        /*0058*/ 	.byte	0x04, 0x1c
        /*005a*/ 	.short	(.L_2056 - .L_2055)


	//   ....[0]....
.L_2055:
        /*005c*/ 	.word	0x000007d0


	//   ....[1]....
        /*0060*/ 	.word	0x00002fc0


	//----- nvinfo : EIATTR_MAX_THREADS
	.align		4
.L_2056:
        /*0064*/ 	.byte	0x04, 0x05
        /*0066*/ 	.short	(.L_2058 - .L_2057)
.L_2057:
        /*0068*/ 	.word	0x00000100
        /*006c*/ 	.word	0x00000001
        /*0070*/ 	.word	0x00000001


	//----- nvinfo : EIATTR_CRS_STACK_SIZE
	.align		4
.L_2058:
        /*0074*/ 	.byte	0x04, 0x1e
        /*0076*/ 	.short	(.L_2060 - .L_2059)
.L_2059:
        /*0078*/ 	.word	0x00000000


	//----- nvinfo : EIATTR_CBANK_PARAM_SIZE
	.align		4
.L_2060:
        /*007c*/ 	.byte	0x03, 0x19
        /*007e*/ 	.short	0x01d0


	//----- nvinfo : EIATTR_PARAM_CBANK
	.align		4
        /*0080*/ 	.byte	0x04, 0x0a
        /*0082*/ 	.short	(.L_2062 - .L_2061)
	.align		4
.L_2061:
        /*0084*/ 	.word	index@(.nv.constant0._ZN2at6native60_GLOBAL__N__fdc43544_27_DistributionRandomKernel_cu_f88cee4443distribution_elementwise_grid_stride_kernelImLi2EZZZNS0_9templates4cuda32random_full_64_bits_range_kernelIPNS_17CUDAGeneratorImplEEEvRNS_18TensorIteratorBaseET_ENKUlvE_clEvENKUlvE0_clEvEUlP24curandStatePhilox4_32_10E_ZNS1_27distribution_nullary_kernelIam10ulonglong2S7_SF_ZZZS5_IS7_EvS9_SA_ENKSB_clEvENKSC_clEvEUlmE_EEvS9_T2_RKT3_T4_EUlimE0_EEvlNS_15PhiloxCudaStateET1_SJ_)
        /*0088*/ 	.short	0x0210
        /*008a*/ 	.short	0x01d0


	//----- nvinfo : EIATTR_SW_WAR
	.align		4
.L_2062:
        /*008c*/ 	.byte	0x04, 0x36
        /*008e*/ 	.short	(.L_2064 - .L_2063)
.L_2063:
        /*0090*/ 	.word	0x00000008
.L_2064:


//--------------------- .nv.info._ZN2at6native60_GLOBAL__N__fdc43544_27_DistributionRandomKernel_cu_f88cee4443distribution_elementwise_grid_stride_kernelImLi2EZZZNS0_9templates4cuda32random_full_64_bits_range_kernelIPNS_17CUDAGeneratorImplEEEvRNS_18TensorIteratorBaseET_ENKUlvE_clEvENKUlvE0_clEvEUlP24curandStatePhilox4_32_10E_ZNS1_27distribution_nullary_kernelIam10ulonglong2S7_SF_ZZZS5_IS7_EvS9_SA_ENKSB_clEvENKSC_clEvEUlmE_EEvS9_T2_RKT3_T4_EUlimE_EEvlNS_15PhiloxCudaStateET1_SJ_ --------------------------
	.section	.nv.info._ZN2at6native60_GLOBAL__N__fdc43544_27_DistributionRandomKernel_cu_f88cee4443distribution_elementwise_grid_stride_kernelImLi2EZZZNS0_9templates4cuda32random_full_64_bits_range_kernelIPNS_17CUDAGeneratorImplEEEvRNS_18TensorIteratorBaseET_ENKUlvE_clEvENKUlvE0_clEvEUlP24curandStatePhilox4_32_10E_ZNS1_27distribution_nullary_kernelIam10ulonglong2S7_SF_ZZZS5_IS7_EvS9_SA_ENKSB_clEvENKSC_clEvEUlmE_EEvS9_T2_RKT3_T4_EUlimE_EEvlNS_15PhiloxCudaStateET1_SJ_,"",@"SHT_CUDA_INFO"
	.sectionflags	@""
	.align	4


	//----- nvinfo : EIATTR_CUDA_API_VERSION
	.align		4
        /*0000*/ 	.byte	0x04, 0x37
        /*0002*/ 	.short	(.L_2066 - .L_2065)
.L_2065:
        /*0004*/ 	.word	0x00000082


	//----- nvinfo : EIATTR_KPARAM_INFO
	.align		4
.L_2066:
        /*0008*/ 	.byte	0x04, 0x17
        /*000a*/ 	.short	(.L_2068 - .L_2067)
.L_2067:
        /*000c*/ 	.word	0x00000000
        /*0010*/ 	.short	0x0003
        /*0012*/ 	.short	0x0028
        /*0014*/ 	.byte	0x00, 0xf0, 0x41, 0x00


	//----- nvinfo : EIATTR_KPARAM_INFO
	.align		4
.L_2068:
        /*0018*/ 	.byte	0x04, 0x17
        /*001a*/ 	.short	(.L_2070 - .L_2069)
.L_2069:
        /*001c*/ 	.word	0x00000000
        /*0020*/ 	.short	0x0002
        /*0022*/ 	.short	0x0020
        /*0024*/ 	.byte	0x00, 0xf0, 0x05, 0x00


	//----- nvinfo : EIATTR_KPARAM_INFO
	.align		4
.L_2070:
        /*0028*/ 	.byte	0x04, 0x17
        /*002a*/ 	.short	(.L_2072 - .L_2071)
.L_2071:
        /*002c*/ 	.word	0x00000000
        /*0030*/ 	.short	0x0001
        /*0032*/ 	.short	0x0008
        /*0034*/ 	.byte	0x00, 0xf0, 0x61, 0x00


	//----- nvinfo : EIATTR_KPARAM_INFO
	.align		4
.L_2072:
        /*0038*/ 	.byte	0x04, 0x17
        /*003a*/ 	.short	(.L_2074 - .L_2073)
.L_2073:
        /*003c*/ 	.word	0x00000000
        /*0040*/ 	.short	0x0000
        /*0042*/ 	.short	0x0000
        /*0044*/ 	.byte	0x00, 0xf0, 0x21, 0x00


	//----- nvinfo : EIATTR_SPARSE_MMA_MASK
	.align		4
.L_2074:
        /*0048*/ 	.byte	0x03, 0x50
        /*004a*/ 	.short	0x0000


	//----- nvinfo : EIATTR_MAXREG_COUNT
	.align		4
        /*004c*/ 	.byte	0x03, 0x1b
        /*004e*/ 	.short	0x0040


	//----- nvinfo : EIATTR_NUM_BARRIERS
	.align		4
        /*0050*/ 	.byte	0x02, 0x4c
        /*0052*/ 	.byte	0x01
	.zero		1


	//----- nvinfo : EIATTR_MERCURY_ISA_VERSION
	.align		4
        /*0054*/ 	.byte	0x03, 0x5f
        /*0056*/ 	.short	0x0101


	//----- nvinfo : EIATTR_EXIT_INSTR_OFFSETS
	.align		4
        /*0058*/ 	.byte	0x04, 0x1c
        /*005a*/ 	.short	(.L_2076 - .L_2075)


	//   ....[0]....
.L_2075:
        /*005c*/ 	.word	0x000007f0


	//   ....[1]....
        /*0060*/ 	.word	0x00000e40


	//----- nvinfo : EIATTR_MAX_THREADS
	.align		4
.L_2076:
        /*0064*/ 	.byte	0x04, 0x05
        /*0066*/ 	.short	(.L_2078 - .L_2077)
.L_2077:
        /*0068*/ 	.word	0x00000100
        /*006c*/ 	.word	0x00000001
        /*0070*/ 	.word	0x00000001


	//----- nvinfo : EIATTR_CRS_STACK_SIZE
	.align		4
.L_2078:
        /*0074*/ 	.byte	0x04, 0x1e
        /*0076*/ 	.short	(.L_2080 - .L_2079)
.L_2079:
        /*0078*/ 	.word	0x00000000


	//----- nvinfo : EIATTR_CBANK_PARAM_SIZE
	.align		4
.L_2080:
        /*007c*/ 	.byte	0x03, 0x19
        /*007e*/ 	.short	0x0038


	//----- nvinfo : EIATTR_PARAM_CBANK
	.align		4
        /*0080*/ 	.byte	0x04, 0x0a
        /*0082*/ 	.short	(.L_2082 - .L_2081)
	.align		4
.L_2081:
        /*0084*/ 	.word	index@(.nv.constant0._ZN2at6native60_GLOBAL__N__fdc43544_27_DistributionRandomKernel_cu_f88cee4443distribution_elementwise_grid_stride_kernelImLi2EZZZNS0_9templates4cuda32random_full_64_bits_range_kernelIPNS_17CUDAGeneratorImplEEEvRNS_18TensorIteratorBaseET_ENKUlvE_clEvENKUlvE0_clEvEUlP24curandStatePhilox4_32_10E_ZNS1_27distribution_nullary_kernelIam10ulonglong2S7_SF_ZZZS5_IS7_EvS9_SA_ENKSB_clEvENKSC_clEvEUlmE_EEvS9_T2_RKT3_T4_EUlimE_EEvlNS_15PhiloxCudaStateET1_SJ_)
        /*0088*/ 	.short	0x0210
        /*008a*/ 	.short	0x0038


	//----- nvinfo : EIATTR_SW_WAR
	.align		4
.L_2082:
        /*008c*/ 	.byte	0x04, 0x36
        /*008e*/ 	.short	(.L_2084 - .L_2083)
.L_2083:
        /*0090*/ 	.word	0x00000008
.L_2084:


//--------------------- .nv.info._ZN2at6native60_GLOBAL__N__fdc43544_27_DistributionRandomKernel_cu_f88cee4443distribution_elementwise_grid_stride_kernelImLi2EZZZNS0_9templates4cuda32random_full_64_bits_range_kernelIPNS_17CUDAGeneratorImplEEEvRNS_18TensorIteratorBaseET_ENKUlvE_clEvENKUlvE_clEvEUlP24curandStatePhilox4_32_10E_ZNS1_27distribution_nullary_kernelIhm10ulonglong2S7_SF_ZZZS5_IS7_EvS9_SA_ENKSB_clEvENKSC_clEvEUlmE_EEvS9_T2_RKT3_T4_EUlimE0_EEvlNS_15PhiloxCudaStateET1_SJ_ --------------------------
	.section	.nv.info._ZN2at6native60_GLOBAL__N__fdc43544_27_DistributionRandomKernel_cu_f88cee4443distribution_elementwise_grid_stride_kernelImLi2EZZZNS0_9templates4cuda32random_full_64_bits_range_kernelIPNS_17CUDAGeneratorImplEEEvRNS_18TensorIteratorBaseET_ENKUlvE_clEvENKUlvE_clEvEUlP24curandStatePhilox4_32_10E_ZNS1_27distribution_nullary_kernelIhm10ulonglong2S7_SF_ZZZS5_IS7_EvS9_SA_ENKSB_clEvENKSC_clEvEUlmE_EEvS9_T2_RKT3_T4_EUlimE0_EEvlNS_15PhiloxCudaStateET1_SJ_,"",@"SHT_CUDA_INFO"
	.sectionflags	@""
	.align	4


	//----- nvinfo : EIATTR_CUDA_API_VERSION
	.align		4
        /*0000*/ 	.byte	0x04, 0x37
        /*0002*/ 	.short	(.L_2086 - .L_2085)
.L_2085:
        /*0004*/ 	.word	0x00000082


	//----- nvinfo : EIATTR_KPARAM_INFO
	.align		4
.L_2086:
        /*0008*/ 	.byte	0x04, 0x17
        /*000a*/ 	.short	(.L_2088 - .L_2087)
.L_2087:
        /*000c*/ 	.word	0x00000000
        /*0010*/ 	.short	0x0003
        /*0012*/ 	.short	0x0028
        /*0014*/ 	.byte	0x00, 0xf0, 0xa1, 0x06


	//----- nvinfo : EIATTR_KPARAM_INFO
	.align		4
.L_2088:
        /*0018*/ 	.byte	0x04, 0x17
        /*001a*/ 	.short	(.L_2090 - .L_2089)
.L_2089:
        /*001c*/ 	.word	0x00000000
        /*0020*/ 	.short	0x0002
        /*0022*/ 	.short	0x0020
        /*0024*/ 	.byte	0x00, 0xf0, 0x05, 0x00


	//----- nvinfo : EIATTR_KPARAM_INFO
	.align		4
.L_2090:
        /*0028*/ 	.byte	0x04, 0x17
        /*002a*/ 	.short	(.L_2092 - .L_2091)
.L_2091:
        /*002c*/ 	.word	0x00000000
        /*0030*/ 	.short	0x0001
        /*0032*/ 	.short	0x0008
        /*0034*/ 	.byte	0x00, 0xf0, 0x61, 0x00


	//----- nvinfo : EIATTR_KPARAM_INFO
	.align		4
.L_2092:
        /*0038*/ 	.byte	0x04, 0x17
        /*003a*/ 	.short	(.L_2094 - .L_2093)
.L_2093:
        /*003c*/ 	.word	0x00000000
        /*0040*/ 	.short	0x0000
        /*0042*/ 	.short	0x0000
        /*0044*/ 	.byte	0x00, 0xf0, 0x21, 0x00


	//----- nvinfo : EIATTR_SPARSE_MMA_MASK
	.align		4
.L_2094:
        /*0048*/ 	.byte	0x03, 0x50
        /*004a*/ 	.short	0x0000


	//----- nvinfo : EIATTR_MAXREG_COUNT
	.align		4
        /*004c*/ 	.byte	0x03, 0x1b
        /*004e*/ 	.short	0x0040


	//----- nvinfo : EIATTR_NUM_BARRIERS
	.align		4
        /*0050*/ 	.byte	0x02, 0x4c
        /*0052*/ 	.byte	0x01
	.zero		1


	//----- nvinfo : EIATTR_MERCURY_ISA_VERSION
	.align		4
        /*0054*/ 	.byte	0x03, 0x5f
        /*0056*/ 	.short	0x0101


	//----- nvinfo : EIATTR_EXIT_INSTR_OFFSETS
	.align		4
        /*0058*/ 	.byte	0x04, 0x1c
        /*005a*/ 	.short	(.L_2096 - .L_2095)


	//   ....[0]....
.L_2095:
        /*005c*/ 	.word	0x000007d0


	//   ....[1]....
        /*0060*/ 	.word	0x00002fc0


	//----- nvinfo : EIATTR_MAX_THREADS
	.align		4
.L_2096:
        /*0064*/ 	.byte	0x04, 0x05
        /*0066*/ 	.short	(.L_2098 - .L_2097)
.L_2097:
        /*0068*/ 	.word	0x00000100
        /*006c*/ 	.word	0x00000001
        /*0070*/ 	.word	0x00000001


	//----- nvinfo : EIATTR_CRS_STACK_SIZE
	.align		4
.L_2098:
        /*0074*/ 	.byte	0x04, 0x1e
        /*0076*/ 	.short	(.L_2100 - .L_2099)
.L_2099:
        /*0078*/ 	.word	0x00000000


	//----- nvinfo : EIATTR_CBANK_PARAM_SIZE
	.align		4
.L_2100:
        /*007c*/ 	.byte	0x03, 0x19
        /*007e*/ 	.short	0x01d0


	//----- nvinfo : EIATTR_PARAM_CBANK
	.align		4
        /*0080*/ 	.byte	0x04, 0x0a
        /*0082*/ 	.short	(.L_2102 - .L_2101)
	.align		4
.L_2101:
        /*0084*/ 	.word	index@(.nv.constant0._ZN2at6native60_GLOBAL__N__fdc43544_27_DistributionRandomKernel_cu_f88cee4443distribution_elementwise_grid_stride_kernelImLi2EZZZNS0_9templates4cuda32random_full_64_bits_range_kernelIPNS_17CUDAGeneratorImplEEEvRNS_18TensorIteratorBaseET_ENKUlvE_clEvENKUlvE_clEvEUlP24curandStatePhilox4_32_10E_ZNS1_27distribution_nullary_kernelIhm10ulonglong2S7_SF_ZZZS5_IS7_EvS9_SA_ENKSB_clEvENKSC_clEvEUlmE_EEvS9_T2_RKT3_T4_EUlimE0_EEvlNS_15PhiloxCudaStateET1_SJ_)
        /*0088*/ 	.short	0x0210
        /*008a*/ 	.short	0x01d0


	//----- nvinfo : EIATTR_SW_WAR
	.align		4
.L_2102:
        /*008c*/ 	.byte	0x04, 0x36
        /*008e*/ 	.short	(.L_2104 - .L_2103)
.L_2103:
        /*0090*/ 	.word	0x00000008
.L_2104:


//--------------------- .nv.info._ZN2at6native60_GLOBAL__N__fdc43544_27_DistributionRandomKernel_cu_f88cee4443distribution_elementwise_grid_stride_kernelImLi2EZZZNS0_9templates4cuda32random_full_64_bits_range_kernelIPNS_17CUDAGeneratorImplEEEvRNS_18TensorIteratorBaseET_ENKUlvE_clEvENKUlvE_clEvEUlP24curandStatePhilox4_32_10E_ZNS1_27distribution_nullary_kernelIhm10ulonglong2S7_SF_ZZZS5_IS7_EvS9_SA_ENKSB_clEvENKSC_clEvEUlmE_EEvS9_T2_RKT3_T4_EUlimE_EEvlNS_15PhiloxCudaStateET1_SJ_ --------------------------
	.section	.nv.info._ZN2at6native60_GLOBAL__N__fdc43544_27_DistributionRandomKernel_cu_f88cee4443distribution_elementwise_grid_stride_kernelImLi2EZZZNS0_9templates4cuda32random_full_64_bits_range_kernelIPNS_17CUDAGeneratorImplEEEvRNS_18TensorIteratorBaseET_ENKUlvE_clEvENKUlvE_clEvEUlP24curandStatePhilox4_32_10E_ZNS1_27distribution_nullary_kernelIhm10ulonglong2S7_SF_ZZZS5_IS7_EvS9_SA_ENKSB_clEvENKSC_clEvEUlmE_EEvS9_T2_RKT3_T4_EUlimE_EEvlNS_15PhiloxCudaStateET1_SJ_,"",@"SHT_CUDA_INFO"
	.sectionflags	@""
	.align	4


	//----- nvinfo : EIATTR_CUDA_API_VERSION
	.align		4
        /*0000*/ 	.byte	0x04, 0x37
        /*0002*/ 	.short	(.L_2106 - .L_2105)
.L_2105:
        /*0004*/ 	.word	0x00000082


	//----- nvinfo : EIATTR_KPARAM_INFO
	.align		4
.L_2106:
        /*0008*/ 	.byte	0x04, 0x17
        /*000a*/ 	.short	(.L_2108 - .L_2107)
.L_2107:
        /*000c*/ 	.word	0x00000000
        /*0010*/ 	.short	0x0003
        /*0012*/ 	.short	0x0028
        /*0014*/ 	.byte	0x00, 0xf0, 0x41, 0x00


	//----- nvinfo : EIATTR_KPARAM_INFO
	.align		4
.L_2108:
        /*0018*/ 	.byte	0x04, 0x17
        /*001a*/ 	.short	(.L_2110 - .L_2109)
.L_2109:
        /*001c*/ 	.word	0x00000000
        /*0020*/ 	.short	0x0002
        /*0022*/ 	.short	0x0020
        /*0024*/ 	.byte	0x00, 0xf0, 0x05, 0x00


	//----- nvinfo : EIATTR_KPARAM_INFO
	.align		4
.L_2110:
        /*0028*/ 	.byte	0x04, 0x17
        /*002a*/ 	.short	(.L_2112 - .L_2111)
.L_2111:
        /*002c*/ 	.word	0x00000000
        /*0030*/ 	.short	0x0001
        /*0032*/ 	.short	0x0008
        /*0034*/ 	.byte	0x00, 0xf0, 0x61, 0x00


	//----- nvinfo : EIATTR_KPARAM_INFO
	.align		4
.L_2112:
        /*0038*/ 	.byte	0x04, 0x17
        /*003a*/ 	.short	(.L_2114 - .L_2113)
.L_2113:
        /*003c*/ 	.word	0x00000000
        /*0040*/ 	.short	0x0000
        /*0042*/ 	.short	0x0000
        /*0044*/ 	.byte	0x00, 0xf0, 0x21, 0x00


	//----- nvinfo : EIATTR_SPARSE_MMA_MASK
	.align		4
.L_2114:
        /*0048*/ 	.byte	0x03, 0x50
        /*004a*/ 	.short	0x0000


	//----- nvinfo : EIATTR_MAXREG_COUNT
	.align		4
        /*004c*/ 	.byte	0x03, 0x1b
        /*004e*/ 	.short	0x0040


	//----- nvinfo : EIATTR_NUM_BARRIERS
	.align		4
        /*0050*/ 	.byte	0x02, 0x4c
        /*0052*/ 	.byte	0x01
	.zero		1


	//----- nvinfo : EIATTR_MERCURY_ISA_VERSION
	.align		4
        /*0054*/ 	.byte	0x03, 0x5f
        /*0056*/ 	.short	0x0101


	//----- nvinfo : EIATTR_EXIT_INSTR_OFFSETS
	.align		4
        /*0058*/ 	.byte	0x04, 0x1c
        /*005a*/ 	.short	(.L_2116 - .L_2115)


	//   ....[0]....
.L_2115:
        /*005c*/ 	.word	0x000007f0


	//   ....[1]....
        /*0060*/ 	.word	0x00000e40


	//----- nvinfo : EIATTR_MAX_THREADS
	.align		4
.L_2116:
        /*0064*/ 	.byte	0x04, 0x05
        /*0066*/ 	.short	(.L_2118 - .L_2117)
.L_2117:
        /*0068*/ 	.word	0x00000100
        /*006c*/ 	.word	0x00000001
        /*0070*/ 	.word	0x00000001


	//----- nvinfo : EIATTR_CRS_STACK_SIZE
	.align		4
.L_2118:
        /*0074*/ 	.byte	0x04, 0x1e
        /*0076*/ 	.short	(.L_2120 - .L_2119)
.L_2119:
        /*0078*/ 	.word	0x00000000


	//----- nvinfo : EIATTR_CBANK_PARAM_SIZE
	.align		4
.L_2120:
        /*007c*/ 	.byte	0x03, 0x19
        /*007e*/ 	.short	0x0038


	//----- nvinfo : EIATTR_PARAM_CBANK
	.align		4
        /*0080*/ 	.byte	0x04, 0x0a
        /*0082*/ 	.short	(.L_2122 - .L_2121)
	.align		4
.L_2121:
        /*0084*/ 	.word	index@(.nv.constant0._ZN2at6native60_GLOBAL__N__fdc43544_27_DistributionRandomKernel_cu_f88cee4443distribution_elementwise_grid_stride_kernelImLi2EZZZNS0_9templates4cuda32random_full_64_bits_range_kernelIPNS_17CUDAGeneratorImplEEEvRNS_18TensorIteratorBaseET_ENKUlvE_clEvENKUlvE_clEvEUlP24curandStatePhilox4_32_10E_ZNS1_27distribution_nullary_kernelIhm10ulonglong2S7_SF_ZZZS5_IS7_EvS9_SA_ENKSB_clEvENKSC_clEvEUlmE_EEvS9_T2_RKT3_T4_EUlimE_EEvlNS_15PhiloxCudaStateET1_SJ_)
        /*0088*/ 	.short	0x0210
        /*008a*/ 	.short	0x0038


	//----- nvinfo : EIATTR_SW_WAR
	.align		4
.L_2122:
        /*008c*/ 	.byte	0x04, 0x36
        /*008e*/ 	.short	(.L_2124 - .L_2123)
.L_2123:
        /*0090*/ 	.word	0x00000008
.L_2124:


//--------------------- .nv.info._ZN2at6native60_GLOBAL__N__fdc43544_27_DistributionRandomKernel_cu_f88cee4443distribution_elementwise_grid_stride_kernelIjLi4EZZZNS0_9templates4cuda21random_from_to_kernelIPNS_17CUDAGeneratorImplEEEvRNS_18TensorIteratorBaseEmlT_ENKUlvE_clEvENKUlvE11_clEvEUlP24curandStatePhilox4_32_10E0_ZNS1_27distribution_nullary_kernelImj5uint4S7_SF_ZZZS5_IS7_EvS9_mlSA_ENKSB_clEvENKSC_clEvEUljE_EEvS9_T2_RKT3_T4_EUlijE0_EEvlNS_15PhiloxCudaStateET1_SJ_ --------------------------
	.section	.nv.info._ZN2at6native60_GLOBAL__N__fdc43544_27_DistributionRandomKernel_cu_f88cee4443distribution_elementwise_grid_stride_kernelIjLi4EZZZNS0_9templates4cuda21random_from_to_kernelIPNS_17CUDAGeneratorImplEEEvRNS_18TensorIteratorBaseEmlT_ENKUlvE_clEvENKUlvE11_clEvEUlP24curandStatePhilox4_32_10E0_ZNS1_27distribution_nullary_kernelImj5uint4S7_SF_ZZZS5_IS7_EvS9_mlSA_ENKSB_clEvENKSC_clEvEUljE_EEvS9_T2_RKT3_T4_EUlijE0_EEvlNS_15PhiloxCudaStateET1_SJ_,"",@"SHT_CUDA_INFO"
	.sectionflags	@""
	.align	4


	//----- nvinfo : EIATTR_CUDA_API_VERSION
	.align		4
        /*0000*/ 	.byte	0x04, 0x37
        /*0002*/ 	.short	(.L_2126 - .L_2125)
.L_2125:
        /*0004*/ 	.word	0x00000082


	//----- nvinfo : EIATTR_KPARAM_INFO
	.align		4
.L_2126:
        /*0008*/ 	.byte	0x04, 0x17
        /*000a*/ 	.short	(.L_2128 - .L_2127)
.L_2127:
        /*000c*/ 	.word	0x00000000
        /*0010*/ 	.short	0x0003
        /*0012*/ 	.short	0x0028
        /*0014*/ 	.byte	0x00, 0xf0, 0xc1, 0x06


	//----- nvinfo : EIATTR_KPARAM_INFO
	.align		4
.L_2128:
        /*0018*/ 	.byte	0x04, 0x17
        /*001a*/ 	.short	(.L_2130 - .L_2129)
.L_2129:
        /*001c*/ 	.word	0x00000000
        /*0020*/ 	.short	0x0002
        /*0022*/ 	.short	0x0020
        /*0024*/ 	.byte	0x00, 0xf0, 0x05, 0x00


	//----- nvinfo : EIATTR_KPARAM_INFO
	.align		4
.L_2130:
        /*0028*/ 	.byte	0x04, 0x17
        /*002a*/ 	.short	(.L_2132 - .L_2131)
.L_2131:
        /*002c*/ 	.word	0x00000000
        /*0030*/ 	.short	0x0001
        /*0032*/ 	.short	0x0008
        /*0034*/ 	.byte	0x00, 0xf0, 0x61, 0x00


	//----- nvinfo : EIATTR_KPARAM_INFO
	.align		4
.L_2132:
        /*0038*/ 	.byte	0x04, 0x17
        /*003a*/ 	.short	(.L_2134 - .L_2133)
.L_2133:
        /*003c*/ 	.word	0x00000000
        /*0040*/ 	.short	0x0000
        /*0042*/ 	.short	0x0000
        /*0044*/ 	.byte	0x00, 0xf0, 0x21, 0x00


	//----- nvinfo : EIATTR_SPARSE_MMA_MASK
	.align		4
.L_2134:
        /*0048*/ 	.byte	0x03, 0x50
        /*004a*/ 	.short	0x0000


	//----- nvinfo : EIATTR_MAXREG_COUNT
	.align		4
        /*004c*/ 	.byte	0x03, 0x1b
        /*004e*/ 	.short	0x0040


	//----- nvinfo : EIATTR_NUM_BARRIERS
	.align		4
        /*0050*/ 	.byte	0x02, 0x4c
        /*0052*/ 	.byte	0x01
	.zero		1


	//----- nvinfo : EIATTR_MERCURY_ISA_VERSION
	.align		4
        /*0054*/ 	.byte	0x03, 0x5f
        /*0056*/ 	.short	0x0101


	//----- nvinfo : EIATTR_EXIT_INSTR_OFFSETS
	.align		4
        /*0058*/ 	.byte	0x04, 0x1c
        /*005a*/ 	.short	(.L_2136 - .L_2135)


	//   ....[0]....
.L_2135:
        /*005c*/ 	.word	0x00000810


	//   ....[1]....
        /*0060*/ 	.word	0x000058a0


	//----- nvinfo : EIATTR_MAX_THREADS
	.align		4
.L_2136:
        /*0064*/ 	.byte	0x04, 0x05
        /*0066*/ 	.short	(.L_2138 - .L_2137)
.L_2137:
        /*0068*/ 	.word	0x00000100
        /*006c*/ 	.word	0x00000001
        /*0070*/ 	.word	0x00000001


	//----- nvinfo : EIATTR_CRS_STACK_SIZE
	.align		4
.L_2138:
        /*0074*/ 	.byte	0x04, 0x1e
        /*0076*/ 	.short	(.L_2140 - .L_2139)
.L_2139:
        /*0078*/ 	.word	0x00000000


	//----- nvinfo : EIATTR_CBANK_PARAM_SIZE
	.align		4
.L_2140:
        /*007c*/ 	.byte	0x03, 0x19
        /*007e*/ 	.short	0x01d8


	//----- nvinfo : EIATTR_PARAM_CBANK
	.align		4
        /*0080*/ 	.byte	0x04, 0x0a
        /*0082*/ 	.short	(.L_2142 - .L_2141)
	.align		4
.L_2141:
        /*0084*/ 	.word	index@(.nv.constant0._ZN2at6native60_GLOBAL__N__fdc43544_27_DistributionRandomKernel_cu_f88cee4443distribution_elementwise_grid_stride_kernelIjLi4EZZZNS0_9templates4cuda21random_from_to_kernelIPNS_17CUDAGeneratorImplEEEvRNS_18TensorIteratorBaseEmlT_ENKUlvE_clEvENKUlvE11_clEvEUlP24curandStatePhilox4_32_10E0_ZNS1_27distribution_nullary_kernelImj5uint4S7_SF_ZZZS5_IS7_EvS9_mlSA_ENKSB_clEvENKSC_clEvEUljE_EEvS9_T2_RKT3_T4_EUlijE0_EEvlNS_15PhiloxCudaStateET1_SJ_)
        /*0088*/ 	.short	0x0210
        /*008a*/ 	.short	0x01d8


	//----- nvinfo : EIATTR_SW_WAR
	.align		4
.L_2142:
        /*008c*/ 	.byte	0x04, 0x36
        /*008e*/ 	.short	(.L_2144 - .L_2143)
.L_2143:
        /*0090*/ 	.word	0x00000008
.L_2144:


//--------------------- .nv.info._ZN2at6native60_GLOBAL__N__fdc43544_27_DistributionRandomKernel_cu_f88cee4443distribution_elementwise_grid_stride_kernelIjLi4EZZZNS0_9templates4cuda21random_from_to_kernelIPNS_17CUDAGeneratorImplEEEvRNS_18TensorIteratorBaseEmlT_ENKUlvE_clEvENKUlvE11_clEvEUlP24curandStatePhilox4_32_10E0_ZNS1_27distribution_nullary_kernelImj5uint4S7_SF_ZZZS5_IS7_EvS9_mlSA_ENKSB_clEvENKSC_clEvEUljE_EEvS9_T2_RKT3_T4_EUlijE_EEvlNS_15PhiloxCudaStateET1_SJ_ --------------------------
	.section	.nv.info._ZN2at6native60_GLOBAL__N__fdc43544_27_DistributionRandomKernel_cu_f88cee4443distribution_elementwise_grid_stride_kernelIjLi4EZZZNS0_9templates4cuda21random_from_to_kernelIPNS_17CUDAGeneratorImplEEEvRNS_18TensorIteratorBaseEmlT_ENKUlvE_clEvENKUlvE11_clEvEUlP24curandStatePhilox4_32_10E0_ZNS1_27distribution_nullary_kernelImj5uint4S7_SF_ZZZS5_IS7_EvS9_mlSA_ENKSB_clEvENKSC_clEvEUljE_EEvS9_T2_RKT3_T4_EUlijE_EEvlNS_15PhiloxCudaStateET1_SJ_,"",@"SHT_CUDA_INFO"
	.sectionflags	@""
	.align	4


	//----- nvinfo : EIATTR_CUDA_API_VERSION
	.align		4
        /*0000*/ 	.byte	0x04, 0x37
        /*0002*/ 	.short	(.L_2146 - .L_2145)
.L_2145:
        /*0004*/ 	.word	0x00000082


	//----- nvinfo : EIATTR_KPARAM_INFO
	.align		4
.L_2146:
        /*0008*/ 	.byte	0x04, 0x17
        /*000a*/ 	.short	(.L_2148 - .L_2147)
.L_2147:
        /*000c*/ 	.word	0x00000000
        /*0010*/ 	.short	0x0003
        /*0012*/ 	.short	0x0028
        /*0014*/ 	.byte	0x00, 0xf0, 0x81, 0x00


	//----- nvinfo : EIATTR_KPARAM_INFO
	.align		4
.L_2148:
        /*0018*/ 	.byte	0x04, 0x17
        /*001a*/ 	.short	(.L_2150 - .L_2149)
.L_2149:
        /*001c*/ 	.word	0x00000000
        /*0020*/ 	.short	0x0002
        /*0022*/ 	.short	0x0020
        /*0024*/ 	.byte	0x00, 0xf0, 0x05, 0x00


	//----- nvinfo : EIATTR_KPARAM_INFO
	.align		4
.L_2150:
        /*0028*/ 	.byte	0x04, 0x17
        /*002a*/ 	.short	(.L_2152 - .L_2151)
.L_2151:
        /*002c*/ 	.word	0x00000000
        /*0030*/ 	.short	0x0001
        /*0032*/ 	.short	0x0008
        /*0034*/ 	.byte	0x00, 0xf0, 0x61, 0x00


	//----- nvinfo : EIATTR_KPARAM_INFO
	.align		4
.L_2152:
        /*0038*/ 	.byte	0x04, 0x17
        /*003a*/ 	.short	(.L_2154 - .L_2153)
.L_2153:
        /*003c*/ 	.word	0x00000000
        /*0040*/ 	.short	0x0000
        /*0042*/ 	.short	0x0000
        /*0044*/ 	.byte	0x00, 0xf0, 0x21, 0x00


	//----- nvinfo : EIATTR_SPARSE_MMA_MASK
	.align		4
.L_2154:
        /*0048*/ 	.byte	0x03, 0x50
        /*004a*/ 	.short	0x0000


	//----- nvinfo : EIATTR_MAXREG_COUNT
	.align		4
        /*004c*/ 	.byte	0x03, 0x1b
        /*004e*/ 	.short	0x0040


	//----- nvinfo : EIATTR_NUM_BARRIERS
	.align		4
        /*0050*/ 	.byte	0x02, 0x4c
        /*0052*/ 	.byte	0x01
	.zero		1


	//----- nvinfo : EIATTR_MERCURY_ISA_VERSION
	.align		4
        /*0054*/ 	.byte	0x03, 0x5f
        /*0056*/ 	.short	0x0101


	//----- nvinfo : EIATTR_EXIT_INSTR_OFFSETS
	.align		4
        /*0058*/ 	.byte	0x04, 0x1c
        /*005a*/ 	.short	(.L_2156 - .L_2155)


	//   ....[0]....
.L_2155:
        /*005c*/ 	.word	0x000007e0


	//   ....[1]....
        /*0060*/ 	.word	0x000018a0


	//----- nvinfo : EIATTR_MAX_THREADS
	.align		4
.L_2156:
        /*0064*/ 	.byte	0x04, 0x05
        /*0066*/ 	.short	(.L_2158 - .L_2157)
.L_2157:
        /*0068*/ 	.word	0x00000100
        /*006c*/ 	.word	0x00000001
        /*0070*/ 	.word	0x00000001


	//----- nvinfo : EIATTR_CRS_STACK_SIZE
	.align		4
.L_2158:
        /*0074*/ 	.byte	0x04, 0x1e
        /*0076*/ 	.short	(.L_2160 - .L_2159)
.L_2159:
        /*0078*/ 	.word	0x00000000


	//----- nvinfo : EIATTR_CBANK_PARAM_SIZE
	.align		4
.L_2160:
        /*007c*/ 	.byte	0x03, 0x19
        /*007e*/ 	.short	0x0048


	//----- nvinfo : EIATTR_PARAM_CBANK
	.align		4
        /*0080*/ 	.byte	0x04, 0x0a
        /*0082*/ 	.short	(.L_2162 - .L_2161)
	.align		4
.L_2161:
        /*0084*/ 	.word	index@(.nv.constant0._ZN2at6native60_GLOBAL__N__fdc43544_27_DistributionRandomKernel_cu_f88cee4443distribution_elementwise_grid_stride_kernelIjLi4EZZZNS0_9templates4cuda21random_from_to_kernelIPNS_17CUDAGeneratorImplEEEvRNS_18TensorIteratorBaseEmlT_ENKUlvE_clEvENKUlvE11_clEvEUlP24curandStatePhilox4_32_10E0_ZNS1_27distribution_nullary_kernelImj5uint4S7_SF_ZZZS5_IS7_EvS9_mlSA_ENKSB_clEvENKSC_clEvEUljE_EEvS9_T2_RKT3_T4_EUlijE_EEvlNS_15PhiloxCudaStateET1_SJ_)
        /*0088*/ 	.short	0x0210
        /*008a*/ 	.short	0x0048


	//----- nvinfo : EIATTR_SW_WAR
	.align		4
.L_2162:
        /*008c*/ 	.byte	0x04, 0x36
        /*008e*/ 	.short	(.L_2164 - .L_2163)
.L_2163:
        /*0090*/ 	.word	0x00000008
.L_2164:


//--------------------- .nv.info._ZN2at6native60_GLOBAL__N__fdc43544_27_DistributionRandomKernel_cu_f88cee4443distribution_elementwise_grid_stride_kernelImLi2EZZZNS0_9templates4cuda21random_from_to_kernelIPNS_17CUDAGeneratorImplEEEvRNS_18TensorIteratorBaseEmlT_ENKUlvE_clEvENKUlvE11_clEvEUlP24curandStatePhilox4_32_10E_ZNS1_27distribution_nullary_kernelImm10ulonglong2S7_SF_ZZZS5_IS7_EvS9_mlSA_ENKSB_clEvENKSC_clEvEUlmE_EEvS9_T2_RKT3_T4_EUlimE0_EEvlNS_15PhiloxCudaStateET1_SJ_ --------------------------
	.section	.nv.info._ZN2at6native60_GLOBAL__N__fdc43544_27_DistributionRandomKernel_cu_f88cee4443distribution_elementwise_grid_stride_kernelImLi2EZZZNS0_9templates4cuda21random_from_to_kernelIPNS_17CUDAGeneratorImplEEEvRNS_18TensorIteratorBaseEmlT_ENKUlvE_clEvENKUlvE11_clEvEUlP24curandStatePhilox4_32_10E_ZNS1_27distribution_nullary_kernelImm10ulonglong2S7_SF_ZZZS5_IS7_EvS9_mlSA_ENKSB_clEvENKSC_clEvEUlmE_EEvS9_T2_RKT3_T4_EUlimE0_EEvlNS_15PhiloxCudaStateET1_SJ_,"",@"SHT_CUDA_INFO"
	.sectionflags	@""
	.align	4


	//----- nvinfo : EIATTR_CUDA_API_VERSION
	.align		4
        /*0000*/ 	.byte	0x04, 0x37
        /*0002*/ 	.short	(.L_2166 - .L_2165)
.L_2165:
        /*0004*/ 	.word	0x00000082


	//----- nvinfo : EIATTR_KPARAM_INFO
	.align		4
.L_2166:
        /*0008*/ 	.byte	0x04, 0x17
        /*000a*/ 	.short	(.L_2168 - .L_2167)
.L_2167:
        /*000c*/ 	.word	0x00000000
        /*0010*/ 	.short	0x0003
        /*0012*/ 	.short	0x0028
        /*0014*/ 	.byte	0x00, 0xf0, 0xc1, 0x06


	//----- nvinfo : EIATTR_KPARAM_INFO
	.align		4
.L_2168:
        /*0018*/ 	.byte	0x04, 0x17
        /*001a*/ 	.short	(.L_2170 - .L_2169)
.L_2169:
        /*001c*/ 	.word	0x00000000
        /*0020*/ 	.short	0x0002
        /*0022*/ 	.short	0x0020
        /*0024*/ 	.byte	0x00, 0xf0, 0x05, 0x00


	//----- nvinfo : EIATTR_KPARAM_INFO
	.align		4
.L_2170:
        /*0028*/ 	.byte	0x04, 0x17
        /*002a*/ 	.short	(.L_2172 - .L_2171)
.L_2171:
        /*002c*/ 	.word	0x00000000
        /*0030*/ 	.short	0x0001
        /*0032*/ 	.short	0x0008
        /*0034*/ 	.byte	0x00, 0xf0, 0x61, 0x00


	//----- nvinfo : EIATTR_KPARAM_INFO
	.align		4
.L_2172:
        /*0038*/ 	.byte	0x04, 0x17
        /*003a*/ 	.short	(.L_2174 - .L_2173)
.L_2173:
        /*003c*/ 	.word	0x00000000
        /*0040*/ 	.short	0x0000
        /*0042*/ 	.short	0x0000
        /*0044*/ 	.byte	0x00, 0xf0, 0x21, 0x00


	//----- nvinfo : EIATTR_SPARSE_MMA_MASK
	.align		4
.L_2174:
        /*0048*/ 	.byte	0x03, 0x50
        /*004a*/ 	.short	0x0000


	//----- nvinfo : EIATTR_MAXREG_COUNT
	.align		4
        /*004c*/ 	.byte	0x03, 0x1b
        /*004e*/ 	.short	0x0040


	//----- nvinfo : EIATTR_NUM_BARRIERS
	.align		4
        /*0050*/ 	.byte	0x02, 0x4c
        /*0052*/ 	.byte	0x01
	.zero		1


	//----- nvinfo : EIATTR_MERCURY_ISA_VERSION
	.align		4
        /*0054*/ 	.byte	0x03, 0x5f
        /*0056*/ 	.short	0x0101


	//----- nvinfo : EIATTR_EXIT_INSTR_OFFSETS
	.align		4
        /*0058*/ 	.byte	0x04, 0x1c
        /*005a*/ 	.short	(.L_2176 - .L_2175)


	//   ....[0]....
.L_2175:
        /*005c*/ 	.word	0x00000810


	//   ....[1]....
        /*0060*/ 	.word	0x00003690


	//----- nvinfo : EIATTR_MAX_THREADS
	.align		4
.L_2176:
        /*0064*/ 	.byte	0x04, 0x05
        /*0066*/ 	.short	(.L_2178 - .L_2177)
.L_2177:
        /*0068*/ 	.word	0x00000100
        /*006c*/ 	.word	0x00000001
        /*0070*/ 	.word	0x00000001


	//----- nvinfo : EIATTR_CRS_STACK_SIZE
	.align		4
.L_2178:
        /*0074*/ 	.byte	0x04, 0x1e
        /*0076*/ 	.short	(.L_2180 - .L_2179)
.L_2179:
        /*0078*/ 	.word	0x00000000


	//----- nvinfo : EIATTR_CBANK_PARAM_SIZE
	.align		4
.L_2180:
        /*007c*/ 	.byte	0x03, 0x19
        /*007e*/ 	.short	0x01d8


	//----- nvinfo : EIATTR_PARAM_CBANK
	.align		4
        /*0080*/ 	.byte	0x04, 0x0a
        /*0082*/ 	.short	(.L_2182 - .L_2181)
	.align		4
.L_2181:
        /*0084*/ 	.word	index@(.nv.constant0._ZN2at6native60_GLOBAL__N__fdc43544_27_DistributionRandomKernel_cu_f88cee4443distribution_elementwise_grid_stride_kernelImLi2EZZZNS0_9templates4cuda21random_from_to_kernelIPNS_17CUDAGeneratorImplEEEvRNS_18TensorIteratorBaseEmlT_ENKUlvE_clEvENKUlvE11_clEvEUlP24curandStatePhilox4_32_10E_ZNS1_27distribution_nullary_kernelImm10ulonglong2S7_SF_ZZZS5_IS7_EvS9_mlSA_ENKSB_clEvENKSC_clEvEUlmE_EEvS9_T2_RKT3_T4_EUlimE0_EEvlNS_15PhiloxCudaStateET1_SJ_)
        /*0088*/ 	.short	0x0210
        /*008a*/ 	.short	0x01d8


	//----- nvinfo : EIATTR_SW_WAR
	.align		4
.L_2182:
        /*008c*/ 	.byte	0x04, 0x36
        /*008e*/ 	.short	(.L_2184 - .L_2183)
.L_2183:
        /*0090*/ 	.word	0x00000008
.L_2184:


//--------------------- .nv.info._ZN2at6native60_GLOBAL__N__fdc43544_27_DistributionRandomKernel_cu_f88cee4443distribution_elementwise_grid_stride_kernelImLi2EZZZNS0_9templates4cuda21random_from_to_kernelIPNS_17CUDAGeneratorImplEEEvRNS_18TensorIteratorBaseEmlT_ENKUlvE_clEvENKUlvE11_clEvEUlP24curandStatePhilox4_32_10E_ZNS1_27distribution_nullary_kernelImm10ulonglong2S7_SF_ZZZS5_IS7_EvS9_mlSA_ENKSB_clEvENKSC_clEvEUlmE_EEvS9_T2_RKT3_T4_EUlimE_EEvlNS_15PhiloxCudaStateET1_SJ_ --------------------------
	.section	.nv.info._ZN2at6native60_GLOBAL__N__fdc43544_27_DistributionRandomKernel_cu_f88cee4443distribution_elementwise_grid_stride_kernelImLi2EZZZNS0_9templates4cuda21random_from_to_kernelIPNS_17CUDAGeneratorImplEEEvRNS_18TensorIteratorBaseEmlT_ENKUlvE_clEvENKUlvE11_clEvEUlP24curandStatePhilox4_32_10E_ZNS1_27distribution_nullary_kernelImm10ulonglong2S7_SF_ZZZS5_IS7_EvS9_mlSA_ENKSB_clEvENKSC_clEvEUlmE_EEvS9_T2_RKT3_T4_EUlimE_EEvlNS_15PhiloxCudaStateET1_SJ_,"",@"SHT_CUDA_INFO"
	.sectionflags	@""
	.align	4


	//----- nvinfo : EIATTR_CUDA_API_VERSION
	.align		4
        /*0000*/ 	.byte	0x04, 0x37
        /*0002*/ 	.short	(.L_2186 - .L_2185)
.L_2185:
        /*0004*/ 	.word	0x00000082


	//----- nvinfo : EIATTR_KPARAM_INFO
	.align		4
.L_2186:
        /*0008*/ 	.byte	0x04, 0x17
        /*000a*/ 	.short	(.L_2188 - .L_2187)
.L_2187:
        /*000c*/ 	.word	0x00000000
        /*0010*/ 	.short	0x0003
        /*0012*/ 	.short	0x0028
        /*0014*/ 	.byte	0x00, 0xf0, 0x81, 0x00


	//----- nvinfo : EIATTR_KPARAM_INFO
	.align		4
.L_2188:
        /*0018*/ 	.byte	0x04, 0x17
        /*001a*/ 	.short	(.L_2190 - .L_2189)
.L_2189:
        /*001c*/ 	.word	0x00000000
        /*0020*/ 	.short	0x0002
        /*0022*/ 	.short	0x0020
        /*0024*/ 	.byte	0x00, 0xf0, 0x05, 0x00


	//----- nvinfo : EIATTR_KPARAM_INFO
	.align		4
.L_2190:
        /*0028*/ 	.byte	0x04, 0x17
        /*002a*/ 	.short	(.L_2192 - .L_2191)
.L_2191:
        /*002c*/ 	.word	0x00000000
        /*0030*/ 	.short	0x0001
        /*0032*/ 	.short	0x0008
        /*0034*/ 	.byte	0x00, 0xf0, 0x61, 0x00


	//----- nvinfo : EIATTR_KPARAM_INFO
	.align		4
.L_2192:
        /*0038*/ 	.byte	0x04, 0x17
        /*003a*/ 	.short	(.L_2194 - .L_2193)
.L_2193:
        /*003c*/ 	.word	0x00000000
        /*0040*/ 	.short	0x0000
        /*0042*/ 	.short	0x0000
        /*0044*/ 	.byte	0x00, 0xf0, 0x21, 0x00


	//----- nvinfo : EIATTR_SPARSE_MMA_MASK
	.align		4
.L_2194:
        /*0048*/ 	.byte	0x03, 0x50
        /*004a*/ 	.short	0x0000


	//----- nvinfo : EIATTR_MAXREG_COUNT
	.align		4
        /*004c*/ 	.byte	0x03, 0x1b
        /*004e*/ 	.short	0x0040


	//----- nvinfo : EIATTR_NUM_BARRIERS
	.align		4
        /*0050*/ 	.byte	0x02, 0x4c
        /*0052*/ 	.byte	0x01
	.zero		1


	//----- nvinfo : EIATTR_MERCURY_ISA_VERSION
	.align		4
        /*0054*/ 	.byte	0x03, 0x5f
        /*0056*/ 	.short	0x0101


	//----- nvinfo : EIATTR_EXIT_INSTR_OFFSETS
	.align		4
        /*0058*/ 	.byte	0x04, 0x1c
        /*005a*/ 	.short	(.L_2196 - .L_2195)


	//   ....[0]....
.L_2195:
        /*005c*/ 	.word	0x000007e0


	//   ....[1]....
        /*0060*/ 	.word	0x00001410


	//----- nvinfo : EIATTR_MAX_THREADS
	.align		4
.L_2196:
        /*0064*/ 	.byte	0x04, 0x05
        /*0066*/ 	.short	(.L_2198 - .L_2197)
.L_2197:
        /*0068*/ 	.word	0x00000100
        /*006c*/ 	.word	0x00000001
        /*0070*/ 	.word	0x00000001


	//----- nvinfo : EIATTR_CRS_STACK_SIZE
	.align		4
.L_2198:
        /*0074*/ 	.byte	0x04, 0x1e
        /*0076*/ 	.short	(.L_2200 - .L_2199)
.L_2199:
        /*0078*/ 	.word	0x00000000


	//----- nvinfo : EIATTR_CBANK_PARAM_SIZE
	.align		4
.L_2200:
        /*007c*/ 	.byte	0x03, 0x19
        /*007e*/ 	.short	0x0048


	//----- nvinfo : EIATTR_PARAM_CBANK
	.align		4
        /*0080*/ 	.byte	0x04, 0x0a
        /*0082*/ 	.short	(.L_2202 - .L_2201)
	.align		4
.L_2201:
        /*0084*/ 	.word	index@(.nv.constant0._ZN2at6native60_GLOBAL__N__fdc43544_27_DistributionRandomKernel_cu_f88cee4443distribution_elementwise_grid_stride_kernelImLi2EZZZNS0_9templates4cuda21random_from_to_kernelIPNS_17CUDAGeneratorImplEEEvRNS_18TensorIteratorBaseEmlT_ENKUlvE_clEvENKUlvE11_clEvEUlP24curandStatePhilox4_32_10E_ZNS1_27distribution_nullary_kernelImm10ulonglong2S7_SF_ZZZS5_IS7_EvS9_mlSA_ENKSB_clEvENKSC_clEvEUlmE_EEvS9_T2_RKT3_T4_EUlimE_EEvlNS_15PhiloxCudaStateET1_SJ_)
        /*0088*/ 	.short	0x0210
        /*008a*/ 	.short	0x0048


	//----- nvinfo : EIATTR_SW_WAR
	.align		4
.L_2202:
        /*008c*/ 	.byte	0x04, 0x36
        /*008e*/ 	.short	(.L_2204 - .L_2203)
.L_2203:
        /*0090*/ 	.word	0x00000008
.L_2204:


//--------------------- .nv.info._ZN2at6native60_GLOBAL__N__fdc43544_27_DistributionRandomKernel_cu_f88cee4443distribution_elementwise_grid_stride_kernelIjLi4EZZZNS0_9templates4cuda21random_from_to_kernelIPNS_17CUDAGeneratorImplEEEvRNS_18TensorIteratorBaseEmlT_ENKUlvE_clEvENKUlvE10_clEvEUlP24curandStatePhilox4_32_10E0_ZNS1_27distribution_nullary_kernelIjj5uint4S7_SF_ZZZS5_IS7_EvS9_mlSA_ENKSB_clEvENKSC_clEvEUljE_EEvS9_T2_RKT3_T4_EUlijE0_EEvlNS_15PhiloxCudaStateET1_SJ_ --------------------------
	.section	.nv.info._ZN2at6native60_GLOBAL__N__fdc43544_27_DistributionRandomKernel_cu_f88cee4443distribution_elementwise_grid_stride_kernelIjLi4EZZZNS0_9templates4cuda21random_from_to_kernelIPNS_17CUDAGeneratorImplEEEvRNS_18TensorIteratorBaseEmlT_ENKUlvE_clEvENKUlvE10_clEvEUlP24curandStatePhilox4_32_10E0_ZNS1_27distribution_nullary_kernelIjj5uint4S7_SF_ZZZS5_IS7_EvS9_mlSA_ENKSB_clEvENKSC_clEvEUljE_EEvS9_T2_RKT3_T4_EUlijE0_EEvlNS_15PhiloxCudaStateET1_SJ_,"",@"SHT_CUDA_INFO"
	.sectionflags	@""
	.align	4


	//----- nvinfo : EIATTR_CUDA_API_VERSION
	.align		4
        /*0000*/ 	.byte	0x04, 0x37
        /*0002*/ 	.short	(.L_2206 - .L_2205)
.L_2205:
        /*0004*/ 	.word	0x00000082


	//----- nvinfo : EIATTR_KPARAM_INFO
	.align		4
.L_2206:
        /*0008*/ 	.byte	0x04, 0x17
        /*000a*/ 	.short	(.L_2208 - .L_2207)
.L_2207:
        /*000c*/ 	.word	0x00000000
        /*0010*/ 	.short	0x0003
        /*0012*/ 	.short	0x0028
        /*0014*/ 	.byte	0x00, 0xf0, 0xc1, 0x06


	//----- nvinfo : EIATTR_KPARAM_INFO
	.align		4
.L_2208:
        /*0018*/ 	.byte	0x04, 0x17
        /*001a*/ 	.short	(.L_2210 - .L_2209)
.L_2209:
        /*001c*/ 	.word	0x00000000
        /*0020*/ 	.short	0x0002
        /*0022*/ 	.short	0x0020
        /*0024*/ 	.byte	0x00, 0xf0, 0x05, 0x00


	//----- nvinfo : EIATTR_KPARAM_INFO
	.align		4
.L_2210:
        /*0028*/ 	.byte	0x04, 0x17
        /*002a*/ 	.short	(.L_2212 - .L_2211)
.L_2211:
        /*002c*/ 	.word	0x00000000
        /*0030*/ 	.short	0x0001
        /*0032*/ 	.short	0x0008
        /*0034*/ 	.byte	0x00, 0xf0, 0x61, 0x00


	//----- nvinfo : EIATTR_KPARAM_INFO
	.align		4
.L_2212:
        /*0038*/ 	.byte	0x04, 0x17
        /*003a*/ 	.short	(.L_2214 - .L_2213)
.L_2213:
        /*003c*/ 	.word	0x00000000
        /*0040*/ 	.short	0x0000
        /*0042*/ 	.short	0x0000
        /*0044*/ 	.byte	0x00, 0xf0, 0x21, 0x00


	//----- nvinfo : EIATTR_SPARSE_MMA_MASK
	.align		4
.L_2214:
        /*0048*/ 	.byte	0x03, 0x50
        /*004a*/ 	.short	0x0000


	//----- nvinfo : EIATTR_MAXREG_COUNT
	.align		4
        /*004c*/ 	.byte	0x03, 0x1b
        /*004e*/ 	.short	0x0040


	//----- nvinfo : EIATTR_NUM_BARRIERS
	.align		4
        /*0050*/ 	.byte	0x02, 0x4c
        /*0052*/ 	.byte	0x01
	.zero		1


	//----- nvinfo : EIATTR_MERCURY_ISA_VERSION
	.align		4
        /*0054*/ 	.byte	0x03, 0x5f
        /*0056*/ 	.short	0x0101


	//----- nvinfo : EIATTR_EXIT_INSTR_OFFSETS
	.align		4
        /*0058*/ 	.byte	0x04, 0x1c
        /*005a*/ 	.short	(.L_2216 - .L_2215)


	//   ....[0]....
.L_2215:
        /*005c*/ 	.word	0x00000810


	//   ....[1]....
        /*0060*/ 	.word	0x00005820


	//----- nvinfo : EIATTR_MAX_THREADS
	.align		4
.L_2216:
        /*0064*/ 	.byte	0x04, 0x05
        /*0066*/ 	.short	(.L_2218 - .L_2217)
.L_2217:
        /*0068*/ 	.word	0x00000100
        /*006c*/ 	.word	0x00000001
        /*0070*/ 	.word	0x00000001


	//----- nvinfo : EIATTR_CRS_STACK_SIZE
	.align		4
.L_2218:
        /*0074*/ 	.byte	0x04, 0x1e
        /*0076*/ 	.short	(.L_2220 - .L_2219)
.L_2219:
        /*0078*/ 	.word	0x00000000


	//----- nvinfo : EIATTR_CBANK_PARAM_SIZE
	.align		4
.L_2220:
        /*007c*/ 	.byte	0x03, 0x19
        /*007e*/ 	.short	0x01d8


	//----- nvinfo : EIATTR_PARAM_CBANK
	.align		4
        /*0080*/ 	.byte	0x04, 0x0a
        /*0082*/ 	.short	(.L_2222 - .L_2221)
	.align		4
.L_2221:
        /*0084*/ 	.word	index@(.nv.constant0._ZN2at6native60_GLOBAL__N__fdc43544_27_DistributionRandomKernel_cu_f88cee4443distribution_elementwise_grid_stride_kernelIjLi4EZZZNS0_9templates4cuda21random_from_to_kernelIPNS_17CUDAGeneratorImplEEEvRNS_18TensorIteratorBaseEmlT_ENKUlvE_clEvENKUlvE10_clEvEUlP24curandStatePhilox4_32_10E0_ZNS1_27distribution_nullary_kernelIjj5uint4S7_SF_ZZZS5_IS7_EvS9_mlSA_ENKSB_clEvENKSC_clEvEUljE_EEvS9_T2_RKT3_T4_EUlijE0_EEvlNS_15PhiloxCudaStateET1_SJ_)
        /*0088*/ 	.short	0x0210
        /*008a*/ 	.short	0x01d8


	//----- nvinfo : EIATTR_SW_WAR
	.align		4
.L_2222:
        /*008c*/ 	.byte	0x04, 0x36
        /*008e*/ 	.short	(.L_2224 - .L_2223)
.L_2223:
        /*0090*/ 	.word	0x00000008
.L_2224:


//--------------------- .nv.info._ZN2at6native60_GLOBAL__N__fdc43544_27_DistributionRandomKernel_cu_f88cee4443distribution_elementwise_grid_stride_kernelIjLi4EZZZNS0_9templates4cuda21random_from_to_kernelIPNS_17CUDAGeneratorImplEEEvRNS_18TensorIteratorBaseEmlT_ENKUlvE_clEvENKUlvE10_clEvEUlP24curandStatePhilox4_32_10E0_ZNS1_27distribution_nullary_kernelIjj5uint4S7_SF_ZZZS5_IS7_EvS9_mlSA_ENKSB_clEvENKSC_clEvEUljE_EEvS9_T2_RKT3_T4_EUlijE_EEvlNS_15PhiloxCudaStateET1_SJ_ --------------------------
	.section	.nv.info._ZN2at6native60_GLOBAL__N__fdc43544_27_DistributionRandomKernel_cu_f88cee4443distribution_elementwise_grid_stride_kernelIjLi4EZZZNS0_9templates4cuda21random_from_to_kernelIPNS_17CUDAGeneratorImplEEEvRNS_18TensorIteratorBaseEmlT_ENKUlvE_clEvENKUlvE10_clEvEUlP24curandStatePhilox4_32_10E0_ZNS1_27distribution_nullary_kernelIjj5uint4S7_SF_ZZZS5_IS7_EvS9_mlSA_ENKSB_clEvENKSC_clEvEUljE_EEvS9_T2_RKT3_T4_EUlijE_EEvlNS_15PhiloxCudaStateET1_SJ_,"",@"SHT_CUDA_INFO"
	.sectionflags	@""
	.align	4


	//----- nvinfo : EIATTR_CUDA_API_VERSION
	.align		4
        /*0000*/ 	.byte	0x04, 0x37
        /*0002*/ 	.short	(.L_2226 - .L_2225)
.L_2225:
        /*0004*/ 	.word	0x00000082


	//----- nvinfo : EIATTR_KPARAM_INFO
	.align		4
.L_2226:
        /*0008*/ 	.byte	0x04, 0x17
        /*000a*/ 	.short	(.L_2228 - .L_2227)
.L_2227:
        /*000c*/ 	.word	0x00000000
        /*0010*/ 	.short	0x0003
        /*0012*/ 	.short	0x0028
        /*0014*/ 	.byte	0x00, 0xf0, 0x81, 0x00


	//----- nvinfo : EIATTR_KPARAM_INFO
	.align		4
.L_2228:
        /*0018*/ 	.byte	0x04, 0x17
        /*001a*/ 	.short	(.L_2230 - .L_2229)
.L_2229:
        /*001c*/ 	.word	0x00000000
        /*0020*/ 	.short	0x0002
        /*0022*/ 	.short	0x0020
        /*0024*/ 	.byte	0x00, 0xf0, 0x05, 0x00


	//----- nvinfo : EIATTR_KPARAM_INFO
	.align		4
.L_2230:
        /*0028*/ 	.byte	0x04, 0x17
        /*002a*/ 	.short	(.L_2232 - .L_2231)
.L_2231:
        /*002c*/ 	.word	0x00000000
        /*0030*/ 	.short	0x0001
        /*0032*/ 	.short	0x0008
        /*0034*/ 	.byte	0x00, 0xf0, 0x61, 0x00


	//----- nvinfo : EIATTR_KPARAM_INFO
	.align		4
.L_2232:
        /*0038*/ 	.byte	0x04, 0x17
        /*003a*/ 	.short	(.L_2234 - .L_2233)
.L_2233:
        /*003c*/ 	.word	0x00000000
        /*0040*/ 	.short	0x0000
        /*0042*/ 	.short	0x0000
        /*0044*/ 	.byte	0x00, 0xf0, 0x21, 0x00


	//----- nvinfo : EIATTR_SPARSE_MMA_MASK
	.align		4
.L_2234:
        /*0048*/ 	.byte	0x03, 0x50
        /*004a*/ 	.short	0x0000


	//----- nvinfo : EIATTR_MAXREG_COUNT
	.align		4
        /*004c*/ 	.byte	0x03, 0x1b
        /*004e*/ 	.short	0x0040


	//----- nvinfo : EIATTR_NUM_BARRIERS
	.align		4
        /*0050*/ 	.byte	0x02, 0x4c
        /*0052*/ 	.byte	0x01
	.zero		1


	//----- nvinfo : EIATTR_MERCURY_ISA_VERSION
	.align		4
        /*0054*/ 	.byte	0x03, 0x5f
        /*0056*/ 	.short	0x0101


	//----- nvinfo : EIATTR_EXIT_INSTR_OFFSETS
	.align		4
        /*0058*/ 	.byte	0x04, 0x1c
        /*005a*/ 	.short	(.L_2236 - .L_2235)


	//   ....[0]....
.L_2235:
        /*005c*/ 	.word	0x000007e0


	//   ....[1]....
        /*0060*/ 	.word	0x00001780


	//----- nvinfo : EIATTR_MAX_THREADS
	.align		4
.L_2236:
        /*0064*/ 	.byte	0x04, 0x05
        /*0066*/ 	.short	(.L_2238 - .L_2237)
.L_2237:
        /*0068*/ 	.word	0x00000100
        /*006c*/ 	.word	0x00000001
        /*0070*/ 	.word	0x00000001


	//----- nvinfo : EIATTR_CRS_STACK_SIZE
	.align		4
.L_2238:
        /*0074*/ 	.byte	0x04, 0x1e
        /*0076*/ 	.short	(.L_2240 - .L_2239)
.L_2239:
        /*0078*/ 	.word	0x00000000


	//----- nvinfo : EIATTR_CBANK_PARAM_SIZE
	.align		4
.L_2240:
        /*007c*/ 	.byte	0x03, 0x19
        /*007e*/ 	.short	0x0048


	//----- nvinfo : EIATTR_PARAM_CBANK
	.align		4
        /*0080*/ 	.byte	0x04, 0x0a
        /*0082*/ 	.short	(.L_2242 - .L_2241)
	.align		4
.L_2241:
        /*0084*/ 	.word	index@(.nv.constant0._ZN2at6native60_GLOBAL__N__fdc43544_27_DistributionRandomKernel_cu_f88cee4443distribution_elementwise_grid_stride_kernelIjLi4EZZZNS0_9templates4cuda21random_from_to_kernelIPNS_17CUDAGeneratorImplEEEvRNS_18TensorIteratorBaseEmlT_ENKUlvE_clEvENKUlvE10_clEvEUlP24curandStatePhilox4_32_10E0_ZNS1_27distribution_nullary_kernelIjj5uint4S7_SF_ZZZS5_IS7_EvS9_mlSA_ENKSB_clEvENKSC_clEvEUljE_EEvS9_T2_RKT3_T4_EUlijE_EEvlNS_15PhiloxCudaStateET1_SJ_)
        /*0088*/ 	.short	0x0210
        /*008a*/ 	.short	0x0048


	//----- nvinfo : EIATTR_SW_WAR
	.align		4
.L_2242:
        /*008c*/ 	.byte	0x04, 0x36
        /*008e*/ 	.short	(.L_2244 - .L_2243)
.L_2243:
        /*0090*/ 	.word	0x00000008
.L_2244:


//--------------------- .nv.info._ZN2at6native60_GLOBAL__N__fdc43544_27_DistributionRandomKernel_cu_f88cee4443distribution_elementwise_grid_stride_kernelImLi2EZZZNS0_9templates4cuda21random_from_to_kernelIPNS_17CUDAGeneratorImplEEEvRNS_18TensorIteratorBaseEmlT_ENKUlvE_clEvENKUlvE10_clEvEUlP24curandStatePhilox4_32_10E_ZNS1_27distribution_nullary_kernelIjm10ulonglong2S7_SF_ZZZS5_IS7_EvS9_mlSA_ENKSB_clEvENKSC_clEvEUlmE_EEvS9_T2_RKT3_T4_EUlimE0_EEvlNS_15PhiloxCudaStateET1_SJ_ --------------------------
	.section	.nv.info._ZN2at6native60_GLOBAL__N__fdc43544_27_DistributionRandomKernel_cu_f88cee4443distribution_elementwise_grid_stride_kernelImLi2EZZZNS0_9templates4cuda21random_from_to_kernelIPNS_17CUDAGeneratorImplEEEvRNS_18TensorIteratorBaseEmlT_ENKUlvE_clEvENKUlvE10_clEvEUlP24curandStatePhilox4_32_10E_ZNS1_27distribution_nullary_kernelIjm10ulonglong2S7_SF_ZZZS5_IS7_EvS9_mlSA_ENKSB_clEvENKSC_clEvEUlmE_EEvS9_T2_RKT3_T4_EUlimE0_EEvlNS_15PhiloxCudaStateET1_SJ_,"",@"SHT_CUDA_INFO"
	.sectionflags	@""
	.align	4


	//----- nvinfo : EIATTR_CUDA_API_VERSION
	.align		4
        /*0000*/ 	.byte	0x04, 0x37
        /*0002*/ 	.short	(.L_2246 - .L_2245)
.L_2245:
        /*0004*/ 	.word	0x00000082


	//----- nvinfo : EIATTR_KPARAM_INFO
	.align		4
.L_2246:
        /*0008*/ 	.byte	0x04, 0x17
        /*000a*/ 	.short	(.L_2248 - .L_2247)
.L_2247:
        /*000c*/ 	.word	0x00000000
        /*0010*/ 	.short	0x0003
        /*0012*/ 	.short	0x0028
        /*0014*/ 	.byte	0x00, 0xf0, 0xc1, 0x06


	//----- nvinfo : EIATTR_KPARAM_INFO
	.align		4
.L_2248:
        /*0018*/ 	.byte	0x04, 0x17
        /*001a*/ 	.short	(.L_2250 - .L_2249)
.L_2249:
        /*001c*/ 	.word	0x00000000
        /*0020*/ 	.short	0x0002
        /*0022*/ 	.short	0x0020
        /*0024*/ 	.byte	0x00, 0xf0, 0x05, 0x00


	//----- nvinfo : EIATTR_KPARAM_INFO
	.align		4
.L_2250:
        /*0028*/ 	.byte	0x04, 0x17
        /*002a*/ 	.short	(.L_2252 - .L_2251)
.L_2251:
        /*002c*/ 	.word	0x00000000
        /*0030*/ 	.short	0x0001
        /*0032*/ 	.short	0x0008
        /*0034*/ 	.byte	0x00, 0xf0, 0x61, 0x00


	//----- nvinfo : EIATTR_KPARAM_INFO
	.align		4
.L_2252:
        /*0038*/ 	.byte	0x04, 0x17
        /*003a*/ 	.short	(.L_2254 - .L_2253)
.L_2253:
        /*003c*/ 	.word	0x00000000
        /*0040*/ 	.short	0x0000
        /*0042*/ 	.short	0x0000
        /*0044*/ 	.byte	0x00, 0xf0, 0x21, 0x00


	//----- nvinfo : EIATTR_SPARSE_MMA_MASK
	.align		4
.L_2254:
        /*0048*/ 	.byte	0x03, 0x50
        /*004a*/ 	.short	0x0000


	//----- nvinfo : EIATTR_MAXREG_COUNT
	.align		4
        /*004c*/ 	.byte	0x03, 0x1b
        /*004e*/ 	.short	0x0040


	//----- nvinfo : EIATTR_NUM_BARRIERS
	.align		4
        /*0050*/ 	.byte	0x02, 0x4c
        /*0052*/ 	.byte	0x01
	.zero		1


	//----- nvinfo : EIATTR_MERCURY_ISA_VERSION
	.align		4
        /*0054*/ 	.byte	0x03, 0x5f
        /*0056*/ 	.short	0x0101


	//----- nvinfo : EIATTR_EXIT_INSTR_OFFSETS
	.align		4
        /*0058*/ 	.byte	0x04, 0x1c
        /*005a*/ 	.short	(.L_2256 - .L_2255)


	//   ....[0]....
.L_2255:
        /*005c*/ 	.word	0x00000810


	//   ....[1]....
        /*0060*/ 	.word	0x00003610


	//----- nvinfo : EIATTR_MAX_THREADS
	.align		4
.L_2256:
        /*0064*/ 	.byte	0x04, 0x05
        /*0066*/ 	.short	(.L_2258 - .L_2257)
.L_2257:
        /*0068*/ 	.word	0x00000100
        /*006c*/ 	.word	0x00000001
        /*0070*/ 	.word	0x00000001


	//----- nvinfo : EIATTR_CRS_STACK_SIZE
	.align		4
.L_2258:
        /*0074*/ 	.byte	0x04, 0x1e
        /*0076*/ 	.short	(.L_2260 - .L_2259)
.L_2259:
        /*0078*/ 	.word	0x00000000


	//----- nvinfo : EIATTR_CBANK_PARAM_SIZE
	.align		4
.L_2260:
        /*007c*/ 	.byte	0x03, 0x19
        /*007e*/ 	.short	0x01d8


	//----- nvinfo : EIATTR_PARAM_CBANK
	.align		4
        /*0080*/ 	.byte	0x04, 0x0a
        /*0082*/ 	.short	(.L_2262 - .L_2261)
	.align		4
.L_2261:
        /*0084*/ 	.word	index@(.nv.constant0._ZN2at6native60_GLOBAL__N__fdc43544_27_DistributionRandomKernel_cu_f88cee4443distribution_elementwise_grid_stride_kernelImLi2EZZZNS0_9templates4cuda21random_from_to_kernelIPNS_17CUDAGeneratorImplEEEvRNS_18TensorIteratorBaseEmlT_ENKUlvE_clEvENKUlvE10_clEvEUlP24curandStatePhilox4_32_10E_ZNS1_27distribution_nullary_kernelIjm10ulonglong2S7_SF_ZZZS5_IS7_EvS9_mlSA_ENKSB_clEvENKSC_clEvEUlmE_EEvS9_T2_RKT3_T4_EUlimE0_EEvlNS_15PhiloxCudaStateET1_SJ_)
        /*0088*/ 	.short	0x0210
        /*008a*/ 	.short	0x01d8


	//----- nvinfo : EIATTR_SW_WAR
	.align		4
.L_2262:
        /*008c*/ 	.byte	0x04, 0x36
        /*008e*/ 	.short	(.L_2264 - .L_2263)
.L_2263:
        /*0090*/ 	.word	0x00000008
.L_2264:


//--------------------- .nv.info._ZN2at6native60_GLOBAL__N__fdc43544_27_DistributionRandomKernel_cu_f88cee4443distribution_elementwise_grid_stride_kernelImLi2EZZZNS0_9templates4cuda21random_from_to_kernelIPNS_17CUDAGeneratorImplEEEvRNS_18TensorIteratorBaseEmlT_ENKUlvE_clEvENKUlvE10_clEvEUlP24curandStatePhilox4_32_10E_ZNS1_27distribution_nullary_kernelIjm10ulonglong2S7_SF_ZZZS5_IS7_EvS9_mlSA_ENKSB_clEvENKSC_clEvEUlmE_EEvS9_T2_RKT3_T4_EUlimE_EEvlNS_15PhiloxCudaStateET1_SJ_ --------------------------
	.section	.nv.info._ZN2at6native60_GLOBAL__N__fdc43544_27_DistributionRandomKernel_cu_f88cee4443distribution_elementwise_grid_stride_kernelImLi2EZZZNS0_9templates4cuda21random_from_to_kernelIPNS_17CUDAGeneratorImplEEEvRNS_18TensorIteratorBaseEmlT_ENKUlvE_clEvENKUlvE10_clEvEUlP24curandStatePhilox4_32_10E_ZNS1_27distribution_nullary_kernelIjm10ulonglong2S7_SF_ZZZS5_IS7_EvS9_mlSA_ENKSB_clEvENKSC_clEvEUlmE_EEvS9_T2_RKT3_T4_EUlimE_EEvlNS_15PhiloxCudaStateET1_SJ_,"",@"SHT_CUDA_INFO"
	.sectionflags	@""
	.align	4


	//----- nvinfo : EIATTR_CUDA_API_VERSION
	.align		4
        /*0000*/ 	.byte	0x04, 0x37
        /*0002*/ 	.short	(.L_2266 - .L_2265)
.L_2265:
        /*0004*/ 	.word	0x00000082


	//----- nvinfo : EIATTR_KPARAM_INFO
	.align		4
.L_2266:
        /*0008*/ 	.byte	0x04, 0x17
        /*000a*/ 	.short	(.L_2268 - .L_2267)
.L_2267:
        /*000c*/ 	.word	0x00000000
        /*0010*/ 	.short	0x0003
        /*0012*/ 	.short	0x0028
        /*0014*/ 	.byte	0x00, 0xf0, 0x81, 0x00


	//----- nvinfo : EIATTR_KPARAM_INFO
	.align		4
.L_2268:
        /*0018*/ 	.byte	0x04, 0x17
        /*001a*/ 	.short	(.L_2270 - .L_2269)
.L_2269:
        /*001c*/ 	.word	0x00000000
        /*0020*/ 	.short	0x0002
        /*0022*/ 	.short	0x0020
        /*0024*/ 	.byte	0x00, 0xf0, 0x05, 0x00


	//----- nvinfo : EIATTR_KPARAM_INFO
	.align		4
.L_2270:
        /*0028*/ 	.byte	0x04, 0x17
        /*002a*/ 	.short	(.L_2272 - .L_2271)
.L_2271:
        /*002c*/ 	.word	0x00000000
        /*0030*/ 	.short	0x0001
        /*0032*/ 	.short	0x0008
        /*0034*/ 	.byte	0x00, 0xf0, 0x61, 0x00


	//----- nvinfo : EIATTR_KPARAM_INFO
	.align		4
.L_2272:
        /*0038*/ 	.byte	0x04, 0x17
        /*003a*/ 	.short	(.L_2274 - .L_2273)
.L_2273:
        /*003c*/ 	.word	0x00000000
        /*0040*/ 	.short	0x0000
        /*0042*/ 	.short	0x0000
        /*0044*/ 	.byte	0x00, 0xf0, 0x21, 0x00


	//----- nvinfo : EIATTR_SPARSE_MMA_MASK
	.align		4
.L_2274:
        /*0048*/ 	.byte	0x03, 0x50
        /*004a*/ 	.short	0x0000


	//----- nvinfo : EIATTR_MAXREG_COUNT
	.align		4
        /*004c*/ 	.byte	0x03, 0x1b
        /*004e*/ 	.short	0x0040


	//----- nvinfo : EIATTR_NUM_BARRIERS
	.align		4
        /*0050*/ 	.byte	0x02, 0x4c
        /*0052*/ 	.byte	0x01
	.zero		1


	//----- nvinfo : EIATTR_MERCURY_ISA_VERSION
	.align		4
        /*0054*/ 	.byte	0x03, 0x5f
        /*0056*/ 	.short	0x0101


	//----- nvinfo : EIATTR_EXIT_INSTR_OFFSETS
	.align		4
        /*0058*/ 	.byte	0x04, 0x1c
        /*005a*/ 	.short	(.L_2276 - .L_2275)


	//   ....[0]....
.L_2275:
        /*005c*/ 	.word	0x000007e0


	//   ....[1]....
        /*0060*/ 	.word	0x00001370


	//----- nvinfo : EIATTR_MAX_THREADS
	.align		4
.L_2276:
        /*0064*/ 	.byte	0x04, 0x05
        /*0066*/ 	.short	(.L_2278 - .L_2277)
.L_2277:
        /*0068*/ 	.word	0x00000100
        /*006c*/ 	.word	0x00000001
        /*0070*/ 	.word	0x00000001


	//----- nvinfo : EIATTR_CRS_STACK_SIZE
	.align		4
.L_2278:
        /*0074*/ 	.byte	0x04, 0x1e
        /*0076*/ 	.short	(.L_2280 - .L_2279)
.L_2279:
        /*0078*/ 	.word	0x00000000


	//----- nvinfo : EIATTR_CBANK_PARAM_SIZE
	.align		4
.L_2280:
        /*007c*/ 	.byte	0x03, 0x19
        /*007e*/ 	.short	0x0048


	//----- nvinfo : EIATTR_PARAM_CBANK
	.align		4
        /*0080*/ 	.byte	0x04, 0x0a
        /*0082*/ 	.short	(.L_2282 - .L_2281)
	.align		4
.L_2281:
        /*0084*/ 	.word	index@(.nv.constant0._ZN2at6native60_GLOBAL__N__fdc43544_27_DistributionRandomKernel_cu_f88cee4443distribution_elementwise_grid_stride_kernelImLi2EZZZNS0_9templates4cuda21random_from_to_kernelIPNS_17CUDAGeneratorImplEEEvRNS_18TensorIteratorBaseEmlT_ENKUlvE_clEvENKUlvE10_clEvEUlP24curandStatePhilox4_32_10E_ZNS1_27distribution_nullary_kernelIjm10ulonglong2S7_SF_ZZZS5_IS7_EvS9_mlSA_ENKSB_clEvENKSC_clEvEUlmE_EEvS9_T2_RKT3_T4_EUlimE_EEvlNS_15PhiloxCudaStateET1_SJ_)
        /*0088*/ 	.short	0x0210
        /*008a*/ 	.short	0x0048


	//----- nvinfo : EIATTR_SW_WAR
	.align		4
.L_2282:
        /*008c*/ 	.byte	0x04, 0x36
        /*008e*/ 	.short	(.L_2284 - .L_2283)
.L_2283:
        /*0090*/ 	.word	0x00000008
.L_2284:


//--------------------- .nv.info._ZN2at6native60_GLOBAL__N__fdc43544_27_DistributionRandomKernel_cu_f88cee4443distribution_elementwise_grid_stride_kernelIjLi4EZZZNS0_9templates4cuda21random_from_to_kernelIPNS_17CUDAGeneratorImplEEEvRNS_18TensorIteratorBaseEmlT_ENKUlvE_clEvENKUlvE9_clEvEUlP24curandStatePhilox4_32_10E0_ZNS1_27distribution_nullary_kernelItj5uint4S7_SF_ZZZS5_IS7_EvS9_mlSA_ENKSB_clEvENKSC_clEvEUljE_EEvS9_T2_RKT3_T4_EUlijE0_EEvlNS_15PhiloxCudaStateET1_SJ_ --------------------------
	.section	.nv.info._ZN2at6native60_GLOBAL__N__fdc43544_27_DistributionRandomKernel_cu_f88cee4443distribution_elementwise_grid_stride_kernelIjLi4EZZZNS0_9templates4cuda21random_from_to_kernelIPNS_17CUDAGeneratorImplEEEvRNS_18TensorIteratorBaseEmlT_ENKUlvE_clEvENKUlvE9_clEvEUlP24curandStatePhilox4_32_10E0_ZNS1_27distribution_nullary_kernelItj5uint4S7_SF_ZZZS5_IS7_EvS9_mlSA_ENKSB_clEvENKSC_clEvEUljE_EEvS9_T2_RKT3_T4_EUlijE0_EEvlNS_15PhiloxCudaStateET1_SJ_,"",@"SHT_CUDA_INFO"
	.sectionflags	@""
	.align	4


	//----- nvinfo : EIATTR_CUDA_API_VERSION
	.align		4
        /*0000*/ 	.byte	0x04, 0x37
        /*0002*/ 	.short	(.L_2286 - .L_2285)
.L_2285:
        /*0004*/ 	.word	0x00000082


	//----- nvinfo : EIATTR_KPARAM_INFO
	.align		4
.L_2286:
        /*0008*/ 	.byte	0x04, 0x17
        /*000a*/ 	.short	(.L_2288 - .L_2287)
.L_2287:
        /*000c*/ 	.word	0x00000000
        /*0010*/ 	.short	0x0003
        /*0012*/ 	.short	0x0028
        /*0014*/ 	.byte	0x00, 0xf0, 0xc1, 0x06


	//----- nvinfo : EIATTR_KPARAM_INFO
	.align		4
.L_2288:
        /*0018*/ 	.byte	0x04, 0x17
        /*001a*/ 	.short	(.L_2290 - .L_2289)
.L_2289:
        /*001c*/ 	.word	0x00000000
        /*0020*/ 	.short	0x0002
        /*0022*/ 	.short	0x0020
        /*0024*/ 	.byte	0x00, 0xf0, 0x05, 0x00


	//----- nvinfo : EIATTR_KPARAM_INFO
	.align		4
.L_2290:
        /*0028*/ 	.byte	0x04, 0x17
        /*002a*/ 	.short	(.L_2292 - .L_2291)
.L_2291:
        /*002c*/ 	.word	0x00000000
        /*0030*/ 	.short	0x0001
        /*0032*/ 	.short	0x0008
        /*0034*/ 	.byte	0x00, 0xf0, 0x61, 0x00


	//----- nvinfo : EIATTR_KPARAM_INFO
	.align		4
.L_2292:
        /*0038*/ 	.byte	0x04, 0x17
        /*003a*/ 	.short	(.L_2294 - .L_2293)
.L_2293:
        /*003c*/ 	.word	0x00000000
        /*0040*/ 	.short	0x0000
        /*0042*/ 	.short	0x0000
        /*0044*/ 	.byte	0x00, 0xf0, 0x21, 0x00


	//----- nvinfo : EIATTR_SPARSE_MMA_MASK
	.align		4
.L_2294:
        /*0048*/ 	.byte	0x03, 0x50
        /*004a*/ 	.short	0x0000


	//----- nvinfo : EIATTR_MAXREG_COUNT
	.align		4
        /*004c*/ 	.byte	0x03, 0x1b
        /*004e*/ 	.short	0x0040


	//----- nvinfo : EIATTR_NUM_BARRIERS
	.align		4
        /*0050*/ 	.byte	0x02, 0x4c
        /*0052*/ 	.byte	0x01
	.zero		1


	//----- nvinfo : EIATTR_MERCURY_ISA_VERSION
	.align		4
        /*0054*/ 	.byte	0x03, 0x5f
        /*0056*/ 	.short	0x0101


	//----- nvinfo : EIATTR_EXIT_INSTR_OFFSETS
	.align		4
        /*0058*/ 	.byte	0x04, 0x1c
        /*005a*/ 	.short	(.L_2296 - .L_2295)


	//   ....[0]....
.L_2295:
        /*005c*/ 	.word	0x00000810


	//   ....[1]....
        /*0060*/ 	.word	0x00005820


	//----- nvinfo : EIATTR_MAX_THREADS
	.align		4
.L_2296:
        /*0064*/ 	.byte	0x04, 0x05
        /*0066*/ 	.short	(.L_2298 - .L_2297)
.L_2297:
        /*0068*/ 	.word	0x00000100
        /*006c*/ 	.word	0x00000001
        /*0070*/ 	.word	0x00000001


	//----- nvinfo : EIATTR_CRS_STACK_SIZE
	.align		4
.L_2298:
        /*0074*/ 	.byte	0x04, 0x1e
        /*0076*/ 	.short	(.L_2300 - .L_2299)
.L_2299:
        /*0078*/ 	.word	0x00000000


	//----- nvinfo : EIATTR_CBANK_PARAM_SIZE
	.align		4
.L_2300:
        /*007c*/ 	.byte	0x03, 0x19
        /*007e*/ 	.short	0x01d8


	//----- nvinfo : EIATTR_PARAM_CBANK
	.align		4
        /*0080*/ 	.byte	0x04, 0x0a
        /*0082*/ 	.short	(.L_2302 - .L_2301)
	.align		4
.L_2301:
        /*0084*/ 	.word	index@(.nv.constant0._ZN2at6native60_GLOBAL__N__fdc43544_27_DistributionRandomKernel_cu_f88cee4443distribution_elementwise_grid_stride_kernelIjLi4EZZZNS0_9templates4cuda21random_from_to_kernelIPNS_17CUDAGeneratorImplEEEvRNS_18TensorIteratorBaseEmlT_ENKUlvE_clEvENKUlvE9_clEvEUlP24curandStatePhilox4_32_10E0_ZNS1_27distribution_nullary_kernelItj5uint4S7_SF_ZZZS5_IS7_EvS9_mlSA_ENKSB_clEvENKSC_clEvEUljE_EEvS9_T2_RKT3_T4_EUlijE0_EEvlNS_15PhiloxCudaStateET1_SJ_)
        /*0088*/ 	.short	0x0210
        /*008a*/ 	.short	0x01d8


	//----- nvinfo : EIATTR_SW_WAR
	.align		4
.L_2302:
        /*008c*/ 	.byte	0x04, 0x36
        /*008e*/ 	.short	(.L_2304 - .L_2303)
.L_2303:
        /*0090*/ 	.word	0x00000008
.L_2304:


//--------------------- .nv.info._ZN2at6native60_GLOBAL__N__fdc43544_27_DistributionRandomKernel_cu_f88cee4443distribution_elementwise_grid_stride_kernelIjLi4EZZZNS0_9templates4cuda21random_from_to_kernelIPNS_17CUDAGeneratorImplEEEvRNS_18TensorIteratorBaseEmlT_ENKUlvE_clEvENKUlvE9_clEvEUlP24curandStatePhilox4_32_10E0_ZNS1_27distribution_nullary_kernelItj5uint4S7_SF_ZZZS5_IS7_EvS9_mlSA_ENKSB_clEvENKSC_clEvEUljE_EEvS9_T2_RKT3_T4_EUlijE_EEvlNS_15PhiloxCudaStateET1_SJ_ --------------------------
	.section	.nv.info._ZN2at6native60_GLOBAL__N__fdc43544_27_DistributionRandomKernel_cu_f88cee4443distribution_elementwise_grid_stride_kernelIjLi4EZZZNS0_9templates4cuda21random_from_to_kernelIPNS_17CUDAGeneratorImplEEEvRNS_18TensorIteratorBaseEmlT_ENKUlvE_clEvENKUlvE9_clEvEUlP24curandStatePhilox4_32_10E0_ZNS1_27distribution_nullary_kernelItj5uint4S7_SF_ZZZS5_IS7_EvS9_mlSA_ENKSB_clEvENKSC_clEvEUljE_EEvS9_T2_RKT3_T4_EUlijE_EEvlNS_15PhiloxCudaStateET1_SJ_,"",@"SHT_CUDA_INFO"
	.sectionflags	@""
	.align	4


	//----- nvinfo : EIATTR_CUDA_API_VERSION
	.align		4
        /*0000*/ 	.byte	0x04, 0x37
        /*0002*/ 	.short	(.L_2306 - .L_2305)
.L_2305:
        /*0004*/ 	.word	0x00000082


	//----- nvinfo : EIATTR_KPARAM_INFO
	.align		4
.L_2306:
        /*0008*/ 	.byte	0x04, 0x17
        /*000a*/ 	.short	(.L_2308 - .L_2307)
.L_2307:
        /*000c*/ 	.word	0x00000000
        /*0010*/ 	.short	0x0003
        /*0012*/ 	.short	0x0028
        /*0014*/ 	.byte	0x00, 0xf0, 0x81, 0x00


	//----- nvinfo : EIATTR_KPARAM_INFO
	.align		4
.L_2308:
        /*0018*/ 	.byte	0x04, 0x17
        /*001a*/ 	.short	(.L_2310 - .L_2309)
.L_2309:
        /*001c*/ 	.word	0x00000000
        /*0020*/ 	.short	0x0002
        /*0022*/ 	.short	0x0020
        /*0024*/ 	.byte	0x00, 0xf0, 0x05, 0x00


	//----- nvinfo : EIATTR_KPARAM_INFO
	.align		4
.L_2310:
        /*0028*/ 	.byte	0x04, 0x17
        /*002a*/ 	.short	(.L_2312 - .L_2311)
.L_2311:
        /*002c*/ 	.word	0x00000000
        /*0030*/ 	.short	0x0001
        /*0032*/ 	.short	0x0008
        /*0034*/ 	.byte	0x00, 0xf0, 0x61, 0x00


	//----- nvinfo : EIATTR_KPARAM_INFO
	.align		4
.L_2312:
        /*0038*/ 	.byte	0x04, 0x17
        /*003a*/ 	.short	(.L_2314 - .L_2313)
.L_2313:
        /*003c*/ 	.word	0x00000000
        /*0040*/ 	.short	0x0000
        /*0042*/ 	.short	0x0000
        /*0044*/ 	.byte	0x00, 0xf0, 0x21, 0x00


	//----- nvinfo : EIATTR_SPARSE_MMA_MASK
	.align		4
.L_2314:
        /*0048*/ 	.byte	0x03, 0x50
        /*004a*/ 	.short	0x0000


	//----- nvinfo : EIATTR_MAXREG_COUNT
	.align		4
        /*004c*/ 	.byte	0x03, 0x1b
        /*004e*/ 	.short	0x0040


	//----- nvinfo : EIATTR_NUM_BARRIERS
	.align		4
        /*0050*/ 	.byte	0x02, 0x4c
        /*0052*/ 	.byte	0x01
	.zero		1


	//----- nvinfo : EIATTR_MERCURY_ISA_VERSION
	.align		4
        /*0054*/ 	.byte	0x03, 0x5f
        /*0056*/ 	.short	0x0101


	//----- nvinfo : EIATTR_EXIT_INSTR_OFFSETS
	.align		4
        /*0058*/ 	.byte	0x04, 0x1c
        /*005a*/ 	.short	(.L_2316 - .L_2315)


	//   ....[0]....
.L_2315:
        /*005c*/ 	.word	0x000007e0


	//   ....[1]....
        /*0060*/ 	.word	0x00001780


	//----- nvinfo : EIATTR_MAX_THREADS
	.align		4
.L_2316:
        /*0064*/ 	.byte	0x04, 0x05
        /*0066*/ 	.short	(.L_2318 - .L_2317)
.L_2317:
        /*0068*/ 	.word	0x00000100
        /*006c*/ 	.word	0x00000001
        /*0070*/ 	.word	0x00000001


	//----- nvinfo : EIATTR_CRS_STACK_SIZE
	.align		4
.L_2318:
        /*0074*/ 	.byte	0x04, 0x1e
        /*0076*/ 	.short	(.L_2320 - .L_2319)
.L_2319:
        /*0078*/ 	.word	0x00000000


	//----- nvinfo : EIATTR_CBANK_PARAM_SIZE
	.align		4
.L_2320:
        /*007c*/ 	.byte	0x03, 0x19
        /*007e*/ 	.short	0x0048


	//----- nvinfo : EIATTR_PARAM_CBANK
	.align		4
        /*0080*/ 	.byte	0x04, 0x0a
        /*0082*/ 	.short	(.L_2322 - .L_2321)
	.align		4
.L_2321:
        /*0084*/ 	.word	index@(.nv.constant0._ZN2at6native60_GLOBAL__N__fdc43544_27_DistributionRandomKernel_cu_f88cee4443distribution_elementwise_grid_stride_kernelIjLi4EZZZNS0_9templates4cuda21random_from_to_kernelIPNS_17CUDAGeneratorImplEEEvRNS_18TensorIteratorBaseEmlT_ENKUlvE_clEvENKUlvE9_clEvEUlP24curandStatePhilox4_32_10E0_ZNS1_27distribution_nullary_kernelItj5uint4S7_SF_ZZZS5_IS7_EvS9_mlSA_ENKSB_clEvENKSC_clEvEUljE_EEvS9_T2_RKT3_T4_EUlijE_EEvlNS_15PhiloxCudaStateET1_SJ_)
        /*0088*/ 	.short	0x0210
        /*008a*/ 	.short	0x0048


	//----- nvinfo : EIATTR_SW_WAR
	.align		4
.L_2322:
        /*008c*/ 	.byte	0x04, 0x36
        /*008e*/ 	.short	(.L_2324 - .L_2323)
.L_2323:
        /*0090*/ 	.word	0x00000008
.L_2324:


//--------------------- .nv.info._ZN2at6native60_GLOBAL__N__fdc43544_27_DistributionRandomKernel_cu_f88cee4443distribution_elementwise_grid_stride_kernelImLi2EZZZNS0_9templates4cuda21random_from_to_kernelIPNS_17CUDAGeneratorImplEEEvRNS_18TensorIteratorBaseEmlT_ENKUlvE_clEvENKUlvE9_clEvEUlP24curandStatePhilox4_32_10E_ZNS1_27distribution_nullary_kernelItm10ulonglong2S7_SF_ZZZS5_IS7_EvS9_mlSA_ENKSB_clEvENKSC_clEvEUlmE_EEvS9_T2_RKT3_T4_EUlimE0_EEvlNS_15PhiloxCudaStateET1_SJ_ --------------------------
	.section	.nv.info._ZN2at6native60_GLOBAL__N__fdc43544_27_DistributionRandomKernel_cu_f88cee4443distribution_elementwise_grid_stride_kernelImLi2EZZZNS0_9templates4cuda21random_from_to_kernelIPNS_17CUDAGeneratorImplEEEvRNS_18TensorIteratorBaseEmlT_ENKUlvE_clEvENKUlvE9_clEvEUlP24curandStatePhilox4_32_10E_ZNS1_27distribution_nullary_kernelItm10ulonglong2S7_SF_ZZZS5_IS7_EvS9_mlSA_ENKSB_clEvENKSC_clEvEUlmE_EEvS9_T2_RKT3_T4_EUlimE0_EEvlNS_15PhiloxCudaStateET1_SJ_,"",@"SHT_CUDA_INFO"
	.sectionflags	@""
	.align	4


	//----- nvinfo : EIATTR_CUDA_API_VERSION
	.align		4
        /*0000*/ 	.byte	0x04, 0x37
        /*0002*/ 	.short	(.L_2326 - .L_2325)
.L_2325:
        /*0004*/ 	.word	0x00000082


	//----- nvinfo : EIATTR_KPARAM_INFO
	.align		4
.L_2326:
        /*0008*/ 	.byte	0x04, 0x17
        /*000a*/ 	.short	(.L_2328 - .L_2327)
.L_2327:
        /*000c*/ 	.word	0x00000000
        /*0010*/ 	.short	0x0003
        /*0012*/ 	.short	0x0028
        /*0014*/ 	.byte	0x00, 0xf0, 0xc1, 0x06


	//----- nvinfo : EIATTR_KPARAM_INFO
	.align		4
.L_2328:
        /*0018*/ 	.byte	0x04, 0x17
        /*001a*/ 	.short	(.L_2330 - .L_2329)
.L_2329:
        /*001c*/ 	.word	0x00000000
        /*0020*/ 	.short	0x0002
        /*0022*/ 	.short	0x0020
        /*0024*/ 	.byte	0x00, 0xf0, 0x05, 0x00


	//----- nvinfo : EIATTR_KPARAM_INFO
	.align		4
.L_2330:
        /*0028*/ 	.byte	0x04, 0x17
        /*002a*/ 	.short	(.L_2332 - .L_2331)
.L_2331:
        /*002c*/ 	.word	0x00000000
        /*0030*/ 	.short	0x0001
        /*0032*/ 	.short	0x0008
        /*0034*/ 	.byte	0x00, 0xf0, 0x61, 0x00


	//----- nvinfo : EIATTR_KPARAM_INFO
	.align		4
.L_2332:
        /*0038*/ 	.byte	0x04, 0x17
        /*003a*/ 	.short	(.L_2334 - .L_2333)
.L_2333:
        /*003c*/ 	.word	0x00000000
        /*0040*/ 	.short	0x0000
        /*0042*/ 	.short	0x0000
        /*0044*/ 	.byte	0x00, 0xf0, 0x21, 0x00


	//----- nvinfo : EIATTR_SPARSE_MMA_MASK
	.align		4
.L_2334:
        /*0048*/ 	.byte	0x03, 0x50
        /*004a*/ 	.short	0x0000


	//----- nvinfo : EIATTR_MAXREG_COUNT
	.align		4
        /*004c*/ 	.byte	0x03, 0x1b
        /*004e*/ 	.short	0x0040


	//----- nvinfo : EIATTR_NUM_BARRIERS
	.align		4
        /*0050*/ 	.byte	0x02, 0x4c
        /*0052*/ 	.byte	0x01
	.zero		1


	//----- nvinfo : EIATTR_MERCURY_ISA_VERSION
	.align		4
        /*0054*/ 	.byte	0x03, 0x5f
        /*0056*/ 	.short	0x0101


	//----- nvinfo : EIATTR_EXIT_INSTR_OFFSETS
	.align		4
        /*0058*/ 	.byte	0x04, 0x1c
        /*005a*/ 	.short	(.L_2336 - .L_2335)


	//   ....[0]....
.L_2335:
        /*005c*/ 	.word	0x00000810


	//   ....[1]....
        /*0060*/ 	.word	0x00003610


	//----- nvinfo : EIATTR_MAX_THREADS
	.align		4
.L_2336:
        /*0064*/ 	.byte	0x04, 0x05
        /*0066*/ 	.short	(.L_2338 - .L_2337)
.L_2337:
        /*0068*/ 	.word	0x00000100
        /*006c*/ 	.word	0x00000001
        /*0070*/ 	.word	0x00000001


	//----- nvinfo : EIATTR_CRS_STACK_SIZE
	.align		4
.L_2338:
        /*0074*/ 	.byte	0x04, 0x1e
        /*0076*/ 	.short	(.L_2340 - .L_2339)
.L_2339:
        /*0078*/ 	.word	0x00000000


	//----- nvinfo : EIATTR_CBANK_PARAM_SIZE
	.align		4
.L_2340:
        /*007c*/ 	.byte	0x03, 0x19
        /*007e*/ 	.short	0x01d8


	//----- nvinfo : EIATTR_PARAM_CBANK
	.align		4
        /*0080*/ 	.byte	0x04, 0x0a
        /*0082*/ 	.short	(.L_2342 - .L_2341)
	.align		4
.L_2341:
        /*0084*/ 	.word	index@(.nv.constant0._ZN2at6native60_GLOBAL__N__fdc43544_27_DistributionRandomKernel_cu_f88cee4443distribution_elementwise_grid_stride_kernelImLi2EZZZNS0_9templates4cuda21random_from_to_kernelIPNS_17CUDAGeneratorImplEEEvRNS_18TensorIteratorBaseEmlT_ENKUlvE_clEvENKUlvE9_clEvEUlP24curandStatePhilox4_32_10E_ZNS1_27distribution_nullary_kernelItm10ulonglong2S7_SF_ZZZS5_IS7_EvS9_mlSA_ENKSB_clEvENKSC_clEvEUlmE_EEvS9_T2_RKT3_T4_EUlimE0_EEvlNS_15PhiloxCudaStateET1_SJ_)
        /*0088*/ 	.short	0x0210
        /*008a*/ 	.short	0x01d8


	//----- nvinfo : EIATTR_SW_WAR
	.align		4
.L_2342:
        /*008c*/ 	.byte	0x04, 0x36
        /*008e*/ 	.short	(.L_2344 - .L_2343)
.L_2343:
        /*0090*/ 	.word	0x00000008
.L_2344:


//--------------------- .nv.info._ZN2at6native60_GLOBAL__N__fdc43544_27_DistributionRandomKernel_cu_f88cee4443distribution_elementwise_grid_stride_kernelImLi2EZZZNS0_9templates4cuda21random_from_to_kernelIPNS_17CUDAGeneratorImplEEEvRNS_18TensorIteratorBaseEmlT_ENKUlvE_clEvENKUlvE9_clEvEUlP24curandStatePhilox4_32_10E_ZNS1_27distribution_nullary_kernelItm10ulonglong2S7_SF_ZZZS5_IS7_EvS9_mlSA_ENKSB_clEvENKSC_clEvEUlmE_EEvS9_T2_RKT3_T4_EUlimE_EEvlNS_15PhiloxCudaStateET1_SJ_ --------------------------
	.section	.nv.info._ZN2at6native60_GLOBAL__N__fdc43544_27_DistributionRandomKernel_cu_f88cee4443distribution_elementwise_grid_stride_kernelImLi2EZZZNS0_9templates4cuda21random_from_to_kernelIPNS_17CUDAGeneratorImplEEEvRNS_18TensorIteratorBaseEmlT_ENKUlvE_clEvENKUlvE9_clEvEUlP24curandStatePhilox4_32_10E_ZNS1_27distribution_nullary_kernelItm10ulonglong2S7_SF_ZZZS5_IS7_EvS9_mlSA_ENKSB_clEvENKSC_clEvEUlmE_EEvS9_T2_RKT3_T4_EUlimE_EEvlNS_15PhiloxCudaStateET1_SJ_,"",@"SHT_CUDA_INFO"
	.sectionflags	@""
	.align	4


	//----- nvinfo : EIATTR_CUDA_API_VERSION
	.align		4
        /*0000*/ 	.byte	0x04, 0x37
        /*0002*/ 	.short	(.L_2346 - .L_2345)
.L_2345:
        /*0004*/ 	.word	0x00000082


	//----- nvinfo : EIATTR_KPARAM_INFO
	.align		4
.L_2346:
        /*0008*/ 	.byte	0x04, 0x17
        /*000a*/ 	.short	(.L_2348 - .L_2347)
.L_2347:
        /*000c*/ 	.word	0x00000000
        /*0010*/ 	.short	0x0003
        /*0012*/ 	.short	0x0028
        /*0014*/ 	.byte	0x00, 0xf0, 0x81, 0x00


	//----- nvinfo : EIATTR_KPARAM_INFO
	.align		4
.L_2348:
        /*0018*/ 	.byte	0x04, 0x17
        /*001a*/ 	.short	(.L_2350 - .L_2349)
.L_2349:
        /*001c*/ 	.word	0x00000000
        /*0020*/ 	.short	0x0002
        /*0022*/ 	.short	0x0020
        /*0024*/ 	.byte	0x00, 0xf0, 0x05, 0x00


	//----- nvinfo : EIATTR_KPARAM_INFO
	.align		4
.L_2350:
        /*0028*/ 	.byte	0x04, 0x17
        /*002a*/ 	.short	(.L_2352 - .L_2351)
.L_2351:
        /*002c*/ 	.word	0x00000000
        /*0030*/ 	.short	0x0001
        /*0032*/ 	.short	0x0008
        /*0034*/ 	.byte	0x00, 0xf0, 0x61, 0x00


	//----- nvinfo : EIATTR_KPARAM_INFO
	.align		4
.L_2352:
        /*0038*/ 	.byte	0x04, 0x17
        /*003a*/ 	.short	(.L_2354 - .L_2353)
.L_2353:
        /*003c*/ 	.word	0x00000000
        /*0040*/ 	.short	0x0000
        /*0042*/ 	.short	0x0000
        /*0044*/ 	.byte	0x00, 0xf0, 0x21, 0x00


	//----- nvinfo : EIATTR_SPARSE_MMA_MASK
	.align		4
.L_2354:
        /*0048*/ 	.byte	0x03, 0x50
        /*004a*/ 	.short	0x0000


	//----- nvinfo : EIATTR_MAXREG_COUNT
	.align		4
        /*004c*/ 	.byte	0x03, 0x1b
        /*004e*/ 	.short	0x0040


	//----- nvinfo : EIATTR_NUM_BARRIERS
	.align		4
        /*0050*/ 	.byte	0x02, 0x4c
        /*0052*/ 	.byte	0x01
	.zero		1


	//----- nvinfo : EIATTR_MERCURY_ISA_VERSION
	.align		4
        /*0054*/ 	.byte	0x03, 0x5f
        /*0056*/ 	.short	0x0101


	//----- nvinfo : EIATTR_EXIT_INSTR_OFFSETS
	.align		4
        /*0058*/ 	.byte	0x04, 0x1c
        /*005a*/ 	.short	(.L_2356 - .L_2355)


	//   ....[0]....
.L_2355:
        /*005c*/ 	.word	0x000007e0


	//   ....[1]....
        /*0060*/ 	.word	0x00001370


	//----- nvinfo : EIATTR_MAX_THREADS
	.align		4
.L_2356:
        /*0064*/ 	.byte	0x04, 0x05
        /*0066*/ 	.short	(.L_2358 - .L_2357)
.L_2357:
        /*0068*/ 	.word	0x00000100
        /*006c*/ 	.word	0x00000001
        /*0070*/ 	.word	0x00000001


	//----- nvinfo : EIATTR_CRS_STACK_SIZE
	.align		4
.L_2358:
        /*0074*/ 	.byte	0x04, 0x1e
        /*0076*/ 	.short	(.L_2360 - .L_2359)
.L_2359:
        /*0078*/ 	.word	0x00000000


	//----- nvinfo : EIATTR_CBANK_PARAM_SIZE
	.align		4
.L_2360:
        /*007c*/ 	.byte	0x03, 0x19
        /*007e*/ 	.short	0x0048


	//----- nvinfo : EIATTR_PARAM_CBANK
	.align		4
        /*0080*/ 	.byte	0x04, 0x0a
        /*0082*/ 	.short	(.L_2362 - .L_2361)
	.align		4
.L_2361:
        /*0084*/ 	.word	index@(.nv.constant0._ZN2at6native60_GLOBAL__N__fdc43544_27_DistributionRandomKernel_cu_f88cee4443distribution_elementwise_grid_stride_kernelImLi2EZZZNS0_9templates4cuda21random_from_to_kernelIPNS_17CUDAGeneratorImplEEEvRNS_18TensorIteratorBaseEmlT_ENKUlvE_clEvENKUlvE9_clEvEUlP24curandStatePhilox4_32_10E_ZNS1_27distribution_nullary_kernelItm10ulonglong2S7_SF_ZZZS5_IS7_EvS9_mlSA_ENKSB_clEvENKSC_clEvEUlmE_EEvS9_T2_RKT3_T4_EUlimE_EEvlNS_15PhiloxCudaStateET1_SJ_)
        /*0088*/ 	.short	0x0210
        /*008a*/ 	.short	0x0048


	//----- nvinfo : EIATTR_SW_WAR
	.align		4
.L_2362:
        /*008c*/ 	.byte	0x04, 0x36
        /*008e*/ 	.short	(.L_2364 - .L_2363)
.L_2363:
        /*0090*/ 	.word	0x00000008
.L_2364:


//--------------------- .nv.info._ZN2at6native60_GLOBAL__N__fdc43544_27_DistributionRandomKernel_cu_f88cee4443distribution_elementwise_grid_stride_kernelIjLi4EZZZNS0_9templates4cuda21random_from_to_kernelIPNS_17CUDAGeneratorImplEEEvRNS_18TensorIteratorBaseEmlT_ENKUlvE_clEvENKUlvE8_clEvEUlP24curandStatePhilox4_32_10E0_ZNS1_27distribution_nullary_kernelIN3c108BFloat16Ej5uint4S7_SF_ZZZS5_IS7_EvS9_mlSA_ENKSB_clEvENKSC_clEvEUljE_EEvS9_T2_RKT3_T4_EUlijE0_EEvlNS_15PhiloxCudaStateET1_SL_ --------------------------
	.section	.nv.info._ZN2at6native60_GLOBAL__N__fdc43544_27_DistributionRandomKernel_cu_f88cee4443distribution_elementwise_grid_stride_kernelIjLi4EZZZNS0_9templates4cuda21random_from_to_kernelIPNS_17CUDAGeneratorImplEEEvRNS_18TensorIteratorBaseEmlT_ENKUlvE_clEvENKUlvE8_clEvEUlP24curandStatePhilox4_32_10E0_ZNS1_27distribution_nullary_kernelIN3c108BFloat16Ej5uint4S7_SF_ZZZS5_IS7_EvS9_mlSA_ENKSB_clEvENKSC_clEvEUljE_EEvS9_T2_RKT3_T4_EUlijE0_EEvlNS_15PhiloxCudaStateET1_SL_,"",@"SHT_CUDA_INFO"
	.sectionflags	@""
	.align	4


	//----- nvinfo : EIATTR_CUDA_API_VERSION
	.align		4
        /*0000*/ 	.byte	0x04, 0x37
        /*0002*/ 	.short	(.L_2366 - .L_2365)
.L_2365:
        /*0004*/ 	.word	0x00000082


	//----- nvinfo : EIATTR_KPARAM_INFO
	.align		4
.L_2366:
        /*0008*/ 	.byte	0x04, 0x17
        /*000a*/ 	.short	(.L_2368 - .L_2367)
.L_2367:
        /*000c*/ 	.word	0x00000000
        /*0010*/ 	.short	0x0003
        /*0012*/ 	.short	0x0028
        /*0014*/ 	.byte	0x00, 0xf0, 0xc1, 0x06


	//----- nvinfo : EIATTR_KPARAM_INFO
	.align		4
.L_2368:
        /*0018*/ 	.byte	0x04, 0x17
        /*001a*/ 	.short	(.L_2370 - .L_2369)
.L_2369:
        /*001c*/ 	.word	0x00000000
        /*0020*/ 	.short	0x0002
        /*0022*/ 	.short	0x0020
        /*0024*/ 	.byte	0x00, 0xf0, 0x05, 0x00


	//----- nvinfo : EIATTR_KPARAM_INFO
	.align		4
.L_2370:
        /*0028*/ 	.byte	0x04, 0x17
        /*002a*/ 	.short	(.L_2372 - .L_2371)
.L_2371:
        /*002c*/ 	.word	0x00000000
        /*0030*/ 	.short	0x0001
        /*0032*/ 	.short	0x0008
        /*0034*/ 	.byte	0x00, 0xf0, 0x61, 0x00


	//----- nvinfo : EIATTR_KPARAM_INFO
	.align		4
.L_2372:
        /*0038*/ 	.byte	0x04, 0x17
        /*003a*/ 	.short	(.L_2374 - .L_2373)
.L_2373:
        /*003c*/ 	.word	0x00000000
        /*0040*/ 	.short	0x0000
        /*0042*/ 	.short	0x0000
        /*0044*/ 	.byte	0x00, 0xf0, 0x21, 0x00


	//----- nvinfo : EIATTR_SPARSE_MMA_MASK
	.align		4
.L_2374:
        /*0048*/ 	.byte	0x03, 0x50
        /*004a*/ 	.short	0x0000


	//----- nvinfo : EIATTR_MAXREG_COUNT
	.align		4
        /*004c*/ 	.byte	0x03, 0x1b
        /*004e*/ 	.short	0x0040


	//----- nvinfo : EIATTR_NUM_BARRIERS
	.align		4
        /*0050*/ 	.byte	0x02, 0x4c
        /*0052*/ 	.byte	0x01
	.zero		1


	//----- nvinfo : EIATTR_MERCURY_ISA_VERSION
	.align		4
        /*0054*/ 	.byte	0x03, 0x5f
        /*0056*/ 	.short	0x0101


	//----- nvinfo : EIATTR_EXIT_INSTR_OFFSETS
	.align		4
        /*0058*/ 	.byte	0x04, 0x1c
        /*005a*/ 	.short	(.L_2376 - .L_2375)


	//   ....[0]....
.L_2375:
        /*005c*/ 	.word	0x00000810


	//   ....[1]....
        /*0060*/ 	.word	0x00005920


	//----- nvinfo : EIATTR_MAX_THREADS
	.align		4
.L_2376:
        /*0064*/ 	.byte	0x04, 0x05
        /*0066*/ 	.short	(.L_2378 - .L_2377)
.L_2377:
        /*0068*/ 	.word	0x00000100
        /*006c*/ 	.word	0x00000001
        /*0070*/ 	.word	0x00000001


	//----- nvinfo : EIATTR_CRS_STACK_SIZE
	.align		4
.L_2378:
        /*0074*/ 	.byte	0x04, 0x1e
        /*0076*/ 	.short	(.L_2380 - .L_2379)
.L_2379:
        /*0078*/ 	.word	0x00000000


	//----- nvinfo : EIATTR_CBANK_PARAM_SIZE
	.align		4
.L_2380:
        /*007c*/ 	.byte	0x03, 0x19
        /*007e*/ 	.short	0x01d8


	//----- nvinfo : EIATTR_PARAM_CBANK
	.align		4
        /*0080*/ 	.byte	0x04, 0x0a
        /*0082*/ 	.short	(.L_2382 - .L_2381)
	.align		4
.L_2381:
        /*0084*/ 	.word	index@(.nv.constant0._ZN2at6native60_GLOBAL__N__fdc43544_27_DistributionRandomKernel_cu_f88cee4443distribution_elementwise_grid_stride_kernelIjLi4EZZZNS0_9templates4cuda21random_from_to_kernelIPNS_17CUDAGeneratorImplEEEvRNS_18TensorIteratorBaseEmlT_ENKUlvE_clEvENKUlvE8_clEvEUlP24curandStatePhilox4_32_10E0_ZNS1_27distribution_nullary_kernelIN3c108BFloat16Ej5uint4S7_SF_ZZZS5_IS7_EvS9_mlSA_ENKSB_clEvENKSC_clEvEUljE_EEvS9_T2_RKT3_T4_EUlijE0_EEvlNS_15PhiloxCudaStateET1_SL_)
        /*0088*/ 	.short	0x0210
        /*008a*/ 	.short	0x01d8


	//----- nvinfo : EIATTR_SW_WAR
	.align		4
.L_2382:
        /*008c*/ 	.byte	0x04, 0x36
        /*008e*/ 	.short	(.L_2384 - .L_2383)
.L_2383:
        /*0090*/ 	.word	0x00000008
.L_2384:


//--------------------- .nv.info._ZN2at6native60_GLOBAL__N__fdc43544_27_DistributionRandomKernel_cu_f88cee4443distribution_elementwise_grid_stride_kernelIjLi4EZZZNS0_9templates4cuda21random_from_to_kernelIPNS_17CUDAGeneratorImplEEEvRNS_18TensorIteratorBaseEmlT_ENKUlvE_clEvENKUlvE8_clEvEUlP24curandStatePhilox4_32_10E0_ZNS1_27distribution_nullary_kernelIN3c108BFloat16Ej5uint4S7_SF_ZZZS5_IS7_EvS9_mlSA_ENKSB_clEvENKSC_clEvEUljE_EEvS9_T2_RKT3_T4_EUlijE_EEvlNS_15PhiloxCudaStateET1_SL_ --------------------------
	.section	.nv.info._ZN2at6native60_GLOBAL__N__fdc43544_27_DistributionRandomKernel_cu_f88cee4443distribution_elementwise_grid_stride_kernelIjLi4EZZZNS0_9templates4cuda21random_from_to_kernelIPNS_17CUDAGeneratorImplEEEvRNS_18TensorIteratorBaseEmlT_ENKUlvE_clEvENKUlvE8_clEvEUlP24curandStatePhilox4_32_10E0_ZNS1_27distribution_nullary_kernelIN3c108BFloat16Ej5uint4S7_SF_ZZZS5_IS7_EvS9_mlSA_ENKSB_clEvENKSC_clEvEUljE_EEvS9_T2_RKT3_T4_EUlijE_EEvlNS_15PhiloxCudaStateET1_SL_,"",@"SHT_CUDA_INFO"
	.sectionflags	@""
	.align	4


	//----- nvinfo : EIATTR_CUDA_API_VERSION
	.align		4
        /*0000*/ 	.byte	0x04, 0x37
        /*0002*/ 	.short	(.L_2386 - .L_2385)
.L_2385:
        /*0004*/ 	.word	0x00000082


	//----- nvinfo : EIATTR_KPARAM_INFO
	.align		4
.L_2386:
        /*0008*/ 	.byte	0x04, 0x17
        /*000a*/ 	.short	(.L_2388 - .L_2387)
.L_2387:
        /*000c*/ 	.word	0x00000000
        /*0010*/ 	.short	0x0003
        /*0012*/ 	.short	0x0028
        /*0014*/ 	.byte	0x00, 0xf0, 0x81, 0x00


	//----- nvinfo : EIATTR_KPARAM_INFO
	.align		4
.L_2388:
        /*0018*/ 	.byte	0x04, 0x17
        /*001a*/ 	.short	(.L_2390 - .L_2389)
.L_2389:
        /*001c*/ 	.word	0x00000000
        /*0020*/ 	.short	0x0002
        /*0022*/ 	.short	0x0020
        /*0024*/ 	.byte	0x00, 0xf0, 0x05, 0x00


	//----- nvinfo : EIATTR_KPARAM_INFO
	.align		4
.L_2390:
        /*0028*/ 	.byte	0x04, 0x17
        /*002a*/ 	.short	(.L_2392 - .L_2391)
.L_2391:
        /*002c*/ 	.word	0x00000000
        /*0030*/ 	.short	0x0001
        /*0032*/ 	.short	0x0008
        /*0034*/ 	.byte	0x00, 0xf0, 0x61, 0x00


	//----- nvinfo : EIATTR_KPARAM_INFO
	.align		4
.L_2392:
        /*0038*/ 	.byte	0x04, 0x17
        /*003a*/ 	.short	(.L_2394 - .L_2393)
.L_2393:
        /*003c*/ 	.word	0x00000000
        /*0040*/ 	.short	0x0000
        /*0042*/ 	.short	0x0000
        /*0044*/ 	.byte	0x00, 0xf0, 0x21, 0x00


	//----- nvinfo : EIATTR_SPARSE_MMA_MASK
	.align		4
.L_2394:
        /*0048*/ 	.byte	0x03, 0x50
        /*004a*/ 	.short	0x0000


	//----- nvinfo : EIATTR_MAXREG_COUNT
	.align		4
        /*004c*/ 	.byte	0x03, 0x1b
        /*004e*/ 	.short	0x0040


	//----- nvinfo : EIATTR_NUM_BARRIERS
	.align		4
        /*0050*/ 	.byte	0x02, 0x4c
        /*0052*/ 	.byte	0x01
	.zero		1


	//----- nvinfo : EIATTR_MERCURY_ISA_VERSION
	.align		4
        /*0054*/ 	.byte	0x03, 0x5f
        /*0056*/ 	.short	0x0101


	//----- nvinfo : EIATTR_EXIT_INSTR_OFFSETS
	.align		4
        /*0058*/ 	.byte	0x04, 0x1c
        /*005a*/ 	.short	(.L_2396 - .L_2395)


	//   ....[0]....
.L_2395:
        /*005c*/ 	.word	0x000007e0


	//   ....[1]....
        /*0060*/ 	.word	0x00001920


	//----- nvinfo : EIATTR_MAX_THREADS
	.align		4
.L_2396:
        /*0064*/ 	.byte	0x04, 0x05
        /*0066*/ 	.short	(.L_2398 - .L_2397)
.L_2397:
        /*0068*/ 	.word	0x00000100
        /*006c*/ 	.word	0x00000001
        /*0070*/ 	.word	0x00000001


	//----- nvinfo : EIATTR_CRS_STACK_SIZE
	.align		4
.L_2398:
        /*0074*/ 	.byte	0x04, 0x1e
        /*0076*/ 	.short	(.L_2400 - .L_2399)
.L_2399:
        /*0078*/ 	.word	0x00000000


	//----- nvinfo : EIATTR_CBANK_PARAM_SIZE
	.align		4
.L_2400:
        /*007c*/ 	.byte	0x03, 0x19
        /*007e*/ 	.short	0x0048


	//----- nvinfo : EIATTR_PARAM_CBANK
	.align		4
        /*0080*/ 	.byte	0x04, 0x0a
        /*0082*/ 	.short	(.L_2402 - .L_2401)
	.align		4
.L_2401:
        /*0084*/ 	.word	index@(.nv.constant0._ZN2at6native60_GLOBAL__N__fdc43544_27_DistributionRandomKernel_cu_f88cee4443distribution_elementwise_grid_stride_kernelIjLi4EZZZNS0_9templates4cuda21random_from_to_kernelIPNS_17CUDAGeneratorImplEEEvRNS_18TensorIteratorBaseEmlT_ENKUlvE_clEvENKUlvE8_clEvEUlP24curandStatePhilox4_32_10E0_ZNS1_27distribution_nullary_kernelIN3c108BFloat16Ej5uint4S7_SF_ZZZS5_IS7_EvS9_mlSA_ENKSB_clEvENKSC_clEvEUljE_EEvS9_T2_RKT3_T4_EUlijE_EEvlNS_15PhiloxCudaStateET1_SL_)
        /*0088*/ 	.short	0x0210
        /*008a*/ 	.short	0x0048


	//----- nvinfo : EIATTR_SW_WAR
	.align		4
.L_2402:
        /*008c*/ 	.byte	0x04, 0x36
        /*008e*/ 	.short	(.L_2404 - .L_2403)
.L_2403:
        /*0090*/ 	.word	0x00000008
.L_2404:


//--------------------- .nv.info._ZN2at6native60_GLOBAL__N__fdc43544_27_DistributionRandomKernel_cu_f88cee4443distribution_elementwise_grid_stride_kernelImLi2EZZZNS0_9templates4cuda21random_from_to_kernelIPNS_17CUDAGeneratorImplEEEvRNS_18TensorIteratorBaseEmlT_ENKUlvE_clEvENKUlvE8_clEvEUlP24curandStatePhilox4_32_10E_ZNS1_27distribution_nullary_kernelIN3c108BFloat16Em10ulonglong2S7_SF_ZZZS5_IS7_EvS9_mlSA_ENKSB_clEvENKSC_clEvEUlmE_EEvS9_T2_RKT3_T4_EUlimE0_EEvlNS_15PhiloxCudaStateET1_SL_ --------------------------
	.section	.nv.info._ZN2at6native60_GLOBAL__N__fdc43544_27_DistributionRandomKernel_cu_f88cee4443distribution_elementwise_grid_stride_kernelImLi2EZZZNS0_9templates4cuda21random_from_to_kernelIPNS_17CUDAGeneratorImplEEEvRNS_18TensorIteratorBaseEmlT_ENKUlvE_clEvENKUlvE8_clEvEUlP24curandStatePhilox4_32_10E_ZNS1_27distribution_nullary_kernelIN3c108BFloat16Em10ulonglong2S7_SF_ZZZS5_IS7_EvS9_mlSA_ENKSB_clEvENKSC_clEvEUlmE_EEvS9_T2_RKT3_T4_EUlimE0_EEvlNS_15PhiloxCudaStateET1_SL_,"",@"SHT_CUDA_INFO"
	.sectionflags	@""
	.align	4


	//----- nvinfo : EIATTR_CUDA_API_VERSION
	.align		4
        /*0000*/ 	.byte	0x04, 0x37
        /*0002*/ 	.short	(.L_2406 - .L_2405)
.L_2405:
        /*0004*/ 	.word	0x00000082


	//----- nvinfo : EIATTR_KPARAM_INFO
	.align		4
.L_2406:
        /*0008*/ 	.byte	0x04, 0x17
        /*000a*/ 	.short	(.L_2408 - .L_2407)
.L_2407:
        /*000c*/ 	.word	0x00000000
        /*0010*/ 	.short	0x0003
        /*0012*/ 	.short	0x0028
        /*0014*/ 	.byte	0x00, 0xf0, 0xc1, 0x06


	//----- nvinfo : EIATTR_KPARAM_INFO
	.align		4
.L_2408:
        /*0018*/ 	.byte	0x04, 0x17
        /*001a*/ 	.short	(.L_2410 - .L_2409)
.L_2409:
        /*001c*/ 	.word	0x00000000
        /*0020*/ 	.short	0x0002
        /*0022*/ 	.short	0x0020
        /*0024*/ 	.byte	0x00, 0xf0, 0x05, 0x00


	//----- nvinfo : EIATTR_KPARAM_INFO
	.align		4
.L_2410:
        /*0028*/ 	.byte	0x04, 0x17
        /*002a*/ 	.short	(.L_2412 - .L_2411)
.L_2411:
        /*002c*/ 	.word	0x00000000
        /*0030*/ 	.short	0x0001
        /*0032*/ 	.short	0x0008
        /*0034*/ 	.byte	0x00, 0xf0, 0x61, 0x00


	//----- nvinfo : EIATTR_KPARAM_INFO
	.align		4
.L_2412:
        /*0038*/ 	.byte	0x04, 0x17
        /*003a*/ 	.short	(.L_2414 - .L_2413)
.L_2413:
        /*003c*/ 	.word	0x00000000
        /*0040*/ 	.short	0x0000
        /*0042*/ 	.short	0x0000
        /*0044*/ 	.byte	0x00, 0xf0, 0x21, 0x00


	//----- nvinfo : EIATTR_SPARSE_MMA_MASK
	.align		4
.L_2414:
        /*0048*/ 	.byte	0x03, 0x50
        /*004a*/ 	.short	0x0000


	//----- nvinfo : EIATTR_MAXREG_COUNT
	.align		4
        /*004c*/ 	.byte	0x03, 0x1b
        /*004e*/ 	.short	0x0040


	//----- nvinfo : EIATTR_NUM_BARRIERS
	.align		4
        /*0050*/ 	.byte	0x02, 0x4c
        /*0052*/ 	.byte	0x01
	.zero		1


	//----- nvinfo : EIATTR_MERCURY_ISA_VERSION
	.align		4
        /*0054*/ 	.byte	0x03, 0x5f
        /*0056*/ 	.short	0x0101


	//----- nvinfo : EIATTR_EXIT_INSTR_OFFSETS
	.align		4
        /*0058*/ 	.byte	0x04, 0x1c
        /*005a*/ 	.short	(.L_2416 - .L_2415)


	//   ....[0]....
.L_2415:
        /*005c*/ 	.word	0x00000810


	//   ....[1]....
        /*0060*/ 	.word	0x000036d0


	//----- nvinfo : EIATTR_MAX_THREADS
	.align		4
.L_2416:
        /*0064*/ 	.byte	0x04, 0x05
        /*0066*/ 	.short	(.L_2418 - .L_2417)
.L_2417:
        /*0068*/ 	.word	0x00000100
        /*006c*/ 	.word	0x00000001
        /*0070*/ 	.word	0x00000001


	//----- nvinfo : EIATTR_CRS_STACK_SIZE
	.align		4
.L_2418:
        /*0074*/ 	.byte	0x04, 0x1e
        /*0076*/ 	.short	(.L_2420 - .L_2419)
.L_2419:
        /*0078*/ 	.word	0x00000000


	//----- nvinfo : EIATTR_CBANK_PARAM_SIZE
	.align		4
.L_2420:
        /*007c*/ 	.byte	0x03, 0x19
        /*007e*/ 	.short	0x01d8


	//----- nvinfo : EIATTR_PARAM_CBANK
	.align		4
        /*0080*/ 	.byte	0x04, 0x0a
        /*0082*/ 	.short	(.L_2422 - .L_2421)
	.align		4
.L_2421:
        /*0084*/ 	.word	index@(.nv.constant0._ZN2at6native60_GLOBAL__N__fdc43544_27_DistributionRandomKernel_cu_f88cee4443distribution_elementwise_grid_stride_kernelImLi2EZZZNS0_9templates4cuda21random_from_to_kernelIPNS_17CUDAGeneratorImplEEEvRNS_18TensorIteratorBaseEmlT_ENKUlvE_clEvENKUlvE8_clEvEUlP24curandStatePhilox4_32_10E_ZNS1_27distribution_nullary_kernelIN3c108BFloat16Em10ulonglong2S7_SF_ZZZS5_IS7_EvS9_mlSA_ENKSB_clEvENKSC_clEvEUlmE_EEvS9_T2_RKT3_T4_EUlimE0_EEvlNS_15PhiloxCudaStateET1_SL_)
        /*0088*/ 	.short	0x0210
        /*008a*/ 	.short	0x01d8


	//----- nvinfo : EIATTR_SW_WAR
	.align		4
.L_2422:
        /*008c*/ 	.byte	0x04, 0x36
        /*008e*/ 	.short	(.L_2424 - .L_2423)
.L_2423:
        /*0090*/ 	.word	0x00000008
.L_2424:


//--------------------- .nv.info._ZN2at6native60_GLOBAL__N__fdc43544_27_DistributionRandomKernel_cu_f88cee4443distribution_elementwise_grid_stride_kernelImLi2EZZZNS0_9templates4cuda21random_from_to_kernelIPNS_17CUDAGeneratorImplEEEvRNS_18TensorIteratorBaseEmlT_ENKUlvE_clEvENKUlvE8_clEvEUlP24curandStatePhilox4_32_10E_ZNS1_27distribution_nullary_kernelIN3c108BFloat16Em10ulonglong2S7_SF_ZZZS5_IS7_EvS9_mlSA_ENKSB_clEvENKSC_clEvEUlmE_EEvS9_T2_RKT3_T4_EUlimE_EEvlNS_15PhiloxCudaStateET1_SL_ --------------------------
	.section	.nv.info._ZN2at6native60_GLOBAL__N__fdc43544_27_DistributionRandomKernel_cu_f88cee4443distribution_elementwise_grid_stride_kernelImLi2EZZZNS0_9templates4cuda21random_from_to_kernelIPNS_17CUDAGeneratorImplEEEvRNS_18TensorIteratorBaseEmlT_ENKUlvE_clEvENKUlvE8_clEvEUlP24curandStatePhilox4_32_10E_ZNS1_27distribution_nullary_kernelIN3c108BFloat16Em10ulonglong2S7_SF_ZZZS5_IS7_EvS9_mlSA_ENKSB_clEvENKSC_clEvEUlmE_EEvS9_T2_RKT3_T4_EUlimE_EEvlNS_15PhiloxCudaStateET1_SL_,"",@"SHT_CUDA_INFO"
	.sectionflags	@""
	.align	4


	//----- nvinfo : EIATTR_CUDA_API_VERSION
	.align		4
        /*0000*/ 	.byte	0x04, 0x37
        /*0002*/ 	.short	(.L_2426 - .L_2425)
.L_2425:
        /*0004*/ 	.word	0x00000082


	//----- nvinfo : EIATTR_KPARAM_INFO
	.align		4
.L_2426:
        /*0008*/ 	.byte	0x04, 0x17
        /*000a*/ 	.short	(.L_2428 - .L_2427)
.L_2427:
        /*000c*/ 	.word	0x00000000
        /*0010*/ 	.short	0x0003
        /*0012*/ 	.short	0x0028
        /*0014*/ 	.byte	0x00, 0xf0, 0x81, 0x00


	//----- nvinfo : EIATTR_KPARAM_INFO
	.align		4
.L_2428:
        /*0018*/ 	.byte	0x04, 0x17
        /*001a*/ 	.short	(.L_2430 - .L_2429)
.L_2429:
        /*001c*/ 	.word	0x00000000
        /*0020*/ 	.short	0x0002
        /*0022*/ 	.short	0x0020
        /*0024*/ 	.byte	0x00, 0xf0, 0x05, 0x00


	//----- nvinfo : EIATTR_KPARAM_INFO
	.align		4
.L_2430:
        /*0028*/ 	.byte	0x04, 0x17
        /*002a*/ 	.short	(.L_2432 - .L_2431)
.L_2431:
        /*002c*/ 	.word	0x00000000
        /*0030*/ 	.short	0x0001
        /*0032*/ 	.short	0x0008
        /*0034*/ 	.byte	0x00, 0xf0, 0x61, 0x00


	//----- nvinfo : EIATTR_KPARAM_INFO
	.align		4
.L_2432:
        /*0038*/ 	.byte	0x04, 0x17
        /*003a*/ 	.short	(.L_2434 - .L_2433)
.L_2433:
        /*003c*/ 	.word	0x00000000
        /*0040*/ 	.short	0x0000
        /*0042*/ 	.short	0x0000
        /*0044*/ 	.byte	0x00, 0xf0, 0x21, 0x00


	//----- nvinfo : EIATTR_SPARSE_MMA_MASK
	.align		4
.L_2434:
        /*0048*/ 	.byte	0x03, 0x50
        /*004a*/ 	.short	0x0000


	//----- nvinfo : EIATTR_MAXREG_COUNT
	.align		4
        /*004c*/ 	.byte	0x03, 0x1b
        /*004e*/ 	.short	0x0040


	//----- nvinfo : EIATTR_NUM_BARRIERS
	.align		4
        /*0050*/ 	.byte	0x02, 0x4c
        /*0052*/ 	.byte	0x01
	.zero		1


	//----- nvinfo : EIATTR_MERCURY_ISA_VERSION
	.align		4
        /*0054*/ 	.byte	0x03, 0x5f
        /*0056*/ 	.short	0x0101


	//----- nvinfo : EIATTR_EXIT_INSTR_OFFSETS
	.align		4
        /*0058*/ 	.byte	0x04, 0x1c
        /*005a*/ 	.short	(.L_2436 - .L_2435)


	//   ....[0]....
.L_2435:
        /*005c*/ 	.word	0x000007e0


	//   ....[1]....
        /*0060*/ 	.word	0x00001450


	//----- nvinfo : EIATTR_MAX_THREADS
	.align		4
.L_2436:
        /*0064*/ 	.byte	0x04, 0x05
        /*0066*/ 	.short	(.L_2438 - .L_2437)
.L_2437:
        /*0068*/ 	.word	0x00000100
        /*006c*/ 	.word	0x00000001
        /*0070*/ 	.word	0x00000001


	//----- nvinfo : EIATTR_CRS_STACK_SIZE
	.align		4
.L_2438:
        /*0074*/ 	.byte	0x04, 0x1e
        /*0076*/ 	.short	(.L_2440 - .L_2439)
.L_2439:
        /*0078*/ 	.word	0x00000000


	//----- nvinfo : EIATTR_CBANK_PARAM_SIZE
	.align		4
.L_2440:
        /*007c*/ 	.byte	0x03, 0x19
        /*007e*/ 	.short	0x0048


	//----- nvinfo : EIATTR_PARAM_CBANK
	.align		4
        /*0080*/ 	.byte	0x04, 0x0a
        /*0082*/ 	.short	(.L_2442 - .L_2441)
	.align		4
.L_2441:
        /*0084*/ 	.word	index@(.nv.constant0._ZN2at6native60_GLOBAL__N__fdc43544_27_DistributionRandomKernel_cu_f88cee4443distribution_elementwise_grid_stride_kernelImLi2EZZZNS0_9templates4cuda21random_from_to_kernelIPNS_17CUDAGeneratorImplEEEvRNS_18TensorIteratorBaseEmlT_ENKUlvE_clEvENKUlvE8_clEvEUlP24curandStatePhilox4_32_10E_ZNS1_27distribution_nullary_kernelIN3c108BFloat16Em10ulonglong2S7_SF_ZZZS5_IS7_EvS9_mlSA_ENKSB_clEvENKSC_clEvEUlmE_EEvS9_T2_RKT3_T4_EUlimE_EEvlNS_15PhiloxCudaStateET1_SL_)
        /*0088*/ 	.short	0x0210
        /*008a*/ 	.short	0x0048


	//----- nvinfo : EIATTR_SW_WAR
	.align		4
.L_2442:
        /*008c*/ 	.byte	0x04, 0x36
        /*008e*/ 	.short	(.L_2444 - .L_2443)
.L_2443:
        /*0090*/ 	.word	0x00000008
.L_2444:


//--------------------- .nv.info._ZN2at6native60_GLOBAL__N__fdc43544_27_DistributionRandomKernel_cu_f88cee4443distribution_elementwise_grid_stride_kernelIjLi4EZZZNS0_9templates4cuda21random_from_to_kernelIPNS_17CUDAGeneratorImplEEEvRNS_18TensorIteratorBaseEmlT_ENKUlvE_clEvENKUlvE7_clEvEUlP24curandStatePhilox4_32_10E0_ZNS1_27distribution_nullary_kernelIN3c104HalfEj5uint4S7_SF_ZZZS5_IS7_EvS9_mlSA_ENKSB_clEvENKSC_clEvEUljE_EEvS9_T2_RKT3_T4_EUlijE0_EEvlNS_15PhiloxCudaStateET1_SL_ --------------------------
	.section	.nv.info._ZN2at6native60_GLOBAL__N__fdc43544_27_DistributionRandomKernel_cu_f88cee4443distribution_elementwise_grid_stride_kernelIjLi4EZZZNS0_9templates4cuda21random_from_to_kernelIPNS_17CUDAGeneratorImplEEEvRNS_18TensorIteratorBaseEmlT_ENKUlvE_clEvENKUlvE7_clEvEUlP24curandStatePhilox4_32_10E0_ZNS1_27distribution_nullary_kernelIN3c104HalfEj5uint4S7_SF_ZZZS5_IS7_EvS9_mlSA_ENKSB_clEvENKSC_clEvEUljE_EEvS9_T2_RKT3_T4_EUlijE0_EEvlNS_15PhiloxCudaStateET1_SL_,"",@"SHT_CUDA_INFO"
	.sectionflags	@""
	.align	4


	//----- nvinfo : EIATTR_CUDA_API_VERSION
	.align		4
        /*0000*/ 	.byte	0x04, 0x37
        /*0002*/ 	.short	(.L_2446 - .L_2445)
.L_2445:
        /*0004*/ 	.word	0x00000082


	//----- nvinfo : EIATTR_KPARAM_INFO
	.align		4
.L_2446:
        /*0008*/ 	.byte	0x04, 0x17
        /*000a*/ 	.short	(.L_2448 - .L_2447)
.L_2447:
        /*000c*/ 	.word	0x00000000
        /*0010*/ 	.short	0x0003
        /*0012*/ 	.short	0x0028
        /*0014*/ 	.byte	0x00, 0xf0, 0xc1, 0x06


	//----- nvinfo : EIATTR_KPARAM_INFO
	.align		4
.L_2448:
        /*0018*/ 	.byte	0x04, 0x17
        /*001a*/ 	.short	(.L_2450 - .L_2449)
.L_2449:
        /*001c*/ 	.word	0x00000000
        /*0020*/ 	.short	0x0002
        /*0022*/ 	.short	0x0020
        /*0024*/ 	.byte	0x00, 0xf0, 0x05, 0x00


	//----- nvinfo : EIATTR_KPARAM_INFO
	.align		4
.L_2450:
        /*0028*/ 	.byte	0x04, 0x17
        /*002a*/ 	.short	(.L_2452 - .L_2451)
.L_2451:
        /*002c*/ 	.word	0x00000000
        /*0030*/ 	.short	0x0001
        /*0032*/ 	.short	0x0008
        /*0034*/ 	.byte	0x00, 0xf0, 0x61, 0x00


	//----- nvinfo : EIATTR_KPARAM_INFO
	.align		4
.L_2452:
        /*0038*/ 	.byte	0x04, 0x17
        /*003a*/ 	.short	(.L_2454 - .L_2453)
.L_2453:
        /*003c*/ 	.word	0x00000000
        /*0040*/ 	.short	0x0000
        /*0042*/ 	.short	0x0000
        /*0044*/ 	.byte	0x00, 0xf0, 0x21, 0x00


	//----- nvinfo : EIATTR_SPARSE_MMA_MASK
	.align		4
.L_2454:
        /*0048*/ 	.byte	0x03, 0x50
        /*004a*/ 	.short	0x0000


	//----- nvinfo : EIATTR_MAXREG_COUNT
	.align		4
        /*004c*/ 	.byte	0x03, 0x1b
        /*004e*/ 	.short	0x0040


	//----- nvinfo : EIATTR_NUM_BARRIERS
	.align		4
        /*0050*/ 	.byte	0x02, 0x4c
        /*0052*/ 	.byte	0x01
	.zero		1


	//----- nvinfo : EIATTR_MERCURY_ISA_VERSION
	.align		4
        /*0054*/ 	.byte	0x03, 0x5f
        /*0056*/ 	.short	0x0101


	//----- nvinfo : EIATTR_EXIT_INSTR_OFFSETS
	.align		4
        /*0058*/ 	.byte	0x04, 0x1c
        /*005a*/ 	.short	(.L_2456 - .L_2455)


	//   ....[0]....
.L_2455:
        /*005c*/ 	.word	0x00000810


	//   ....[1]....
        /*0060*/ 	.word	0x00005920


	//----- nvinfo : EIATTR_MAX_THREADS
	.align		4
.L_2456:
        /*0064*/ 	.byte	0x04, 0x05
        /*0066*/ 	.short	(.L_2458 - .L_2457)
.L_2457:
        /*0068*/ 	.word	0x00000100
        /*006c*/ 	.word	0x00000001
        /*0070*/ 	.word	0x00000001


	//----- nvinfo : EIATTR_CRS_STACK_SIZE
	.align		4
.L_2458:
        /*0074*/ 	.byte	0x04, 0x1e
        /*0076*/ 	.short	(.L_2460 - .L_2459)
.L_2459:
        /*0078*/ 	.word	0x00000000


	//----- nvinfo : EIATTR_CBANK_PARAM_SIZE
	.align		4
.L_2460:
        /*007c*/ 	.byte	0x03, 0x19
        /*007e*/ 	.short	0x01d8


	//----- nvinfo : EIATTR_PARAM_CBANK
	.align		4
        /*0080*/ 	.byte	0x04, 0x0a
        /*0082*/ 	.short	(.L_2462 - .L_2461)
	.align		4
.L_2461:
        /*0084*/ 	.word	index@(.nv.constant0._ZN2at6native60_GLOBAL__N__fdc43544_27_DistributionRandomKernel_cu_f88cee4443distribution_elementwise_grid_stride_kernelIjLi4EZZZNS0_9templates4cuda21random_from_to_kernelIPNS_17CUDAGeneratorImplEEEvRNS_18TensorIteratorBaseEmlT_ENKUlvE_clEvENKUlvE7_clEvEUlP24curandStatePhilox4_32_10E0_ZNS1_27distribution_nullary_kernelIN3c104HalfEj5uint4S7_SF_ZZZS5_IS7_EvS9_mlSA_ENKSB_clEvENKSC_clEvEUljE_EEvS9_T2_RKT3_T4_EUlijE0_EEvlNS_15PhiloxCudaStateET1_SL_)
        /*0088*/ 	.short	0x0210
        /*008a*/ 	.short	0x01d8


	//----- nvinfo : EIATTR_SW_WAR
	.align		4
.L_2462:
        /*008c*/ 	.byte	0x04, 0x36
        /*008e*/ 	.short	(.L_2464 - .L_2463)
.L_2463:
        /*0090*/ 	.word	0x00000008
.L_2464:


//--------------------- .nv.info._ZN2at6native60_GLOBAL__N__fdc43544_27_DistributionRandomKernel_cu_f88cee4443distribution_elementwise_grid_stride_kernelIjLi4EZZZNS0_9templates4cuda21random_from_to_kernelIPNS_17CUDAGeneratorImplEEEvRNS_18TensorIteratorBaseEmlT_ENKUlvE_clEvENKUlvE7_clEvEUlP24curandStatePhilox4_32_10E0_ZNS1_27distribution_nullary_kernelIN3c104HalfEj5uint4S7_SF_ZZZS5_IS7_EvS9_mlSA_ENKSB_clEvENKSC_clEvEUljE_EEvS9_T2_RKT3_T4_EUlijE_EEvlNS_15PhiloxCudaStateET1_SL_ --------------------------
	.section	.nv.info._ZN2at6native60_GLOBAL__N__fdc43544_27_DistributionRandomKernel_cu_f88cee4443distribution_elementwise_grid_stride_kernelIjLi4EZZZNS0_9templates4cuda21random_from_to_kernelIPNS_17CUDAGeneratorImplEEEvRNS_18TensorIteratorBaseEmlT_ENKUlvE_clEvENKUlvE7_clEvEUlP24curandStatePhilox4_32_10E0_ZNS1_27distribution_nullary_kernelIN3c104HalfEj5uint4S7_SF_ZZZS5_IS7_EvS9_mlSA_ENKSB_clEvENKSC_clEvEUljE_EEvS9_T2_RKT3_T4_EUlijE_EEvlNS_15PhiloxCudaStateET1_SL_,"",@"SHT_CUDA_INFO"
	.sectionflags	@""
	.align	4


	//----- nvinfo : EIATTR_CUDA_API_VERSION
	.align		4
        /*0000*/ 	.byte	0x04, 0x37
        /*0002*/ 	.short	(.L_2466 - .L_2465)
.L_2465:
        /*0004*/ 	.word	0x00000082


	//----- nvinfo : EIATTR_KPARAM_INFO
	.align		4
.L_2466:
        /*0008*/ 	.byte	0x04, 0x17
        /*000a*/ 	.short	(.L_2468 - .L_2467)
.L_2467:
        /*000c*/ 	.word	0x00000000
        /*0010*/ 	.short	0x0003
        /*0012*/ 	.short	0x0028
        /*0014*/ 	.byte	0x00, 0xf0, 0x81, 0x00


	//----- nvinfo : EIATTR_KPARAM_INFO
	.align		4
.L_2468:
        /*0018*/ 	.byte	0x04, 0x17
        /*001a*/ 	.short	(.L_2470 - .L_2469)
.L_2469:
        /*001c*/ 	.word	0x00000000
        /*0020*/ 	.short	0x0002
        /*0022*/ 	.short	0x0020
        /*0024*/ 	.byte	0x00, 0xf0, 0x05, 0x00


	//----- nvinfo : EIATTR_KPARAM_INFO
	.align		4
.L_2470:
        /*0028*/ 	.byte	0x04, 0x17
        /*002a*/ 	.short	(.L_2472 - .L_2471)
.L_2471:
        /*002c*/ 	.word	0x00000000
        /*0030*/ 	.short	0x0001
        /*0032*/ 	.short	0x0008
        /*0034*/ 	.byte	0x00, 0xf0, 0x61, 0x00


	//----- nvinfo : EIATTR_KPARAM_INFO
	.align		4
.L_2472:
        /*0038*/ 	.byte	0x04, 0x17
        /*003a*/ 	.short	(.L_2474 - .L_2473)
.L_2473:
        /*003c*/ 	.word	0x00000000
        /*0040*/ 	.short	0x0000
        /*0042*/ 	.short	0x0000
        /*0044*/ 	.byte	0x00, 0xf0, 0x21, 0x00


	//----- nvinfo : EIATTR_SPARSE_MMA_MASK
	.align		4
.L_2474:
        /*0048*/ 	.byte	0x03, 0x50
        /*004a*/ 	.short	0x0000


	//----- nvinfo : EIATTR_MAXREG_COUNT
	.align		4
        /*004c*/ 	.byte	0x03, 0x1b
        /*004e*/ 	.short	0x0040


	//----- nvinfo : EIATTR_NUM_BARRIERS
	.align		4
        /*0050*/ 	.byte	0x02, 0x4c
        /*0052*/ 	.byte	0x01
	.zero		1


	//----- nvinfo : EIATTR_MERCURY_ISA_VERSION
	.align		4
        /*0054*/ 	.byte	0x03, 0x5f
        /*0056*/ 	.short	0x0101


	//----- nvinfo : EIATTR_EXIT_INSTR_OFFSETS
	.align		4
        /*0058*/ 	.byte	0x04, 0x1c
        /*005a*/ 	.short	(.L_2476 - .L_2475)


	//   ....[0]....
.L_2475:
        /*005c*/ 	.word	0x000007e0


	//   ....[1]....
        /*0060*/ 	.word	0x00001920


	//----- nvinfo : EIATTR_MAX_THREADS
	.align		4
.L_2476:
        /*0064*/ 	.byte	0x04, 0x05
        /*0066*/ 	.short	(.L_2478 - .L_2477)
.L_2477:
        /*0068*/ 	.word	0x00000100
        /*006c*/ 	.word	0x00000001
        /*0070*/ 	.word	0x00000001


	//----- nvinfo : EIATTR_CRS_STACK_SIZE
	.align		4
.L_2478:
        /*0074*/ 	.byte	0x04, 0x1e
        /*0076*/ 	.short	(.L_2480 - .L_2479)
.L_2479:
        /*0078*/ 	.word	0x00000000


	//----- nvinfo : EIATTR_CBANK_PARAM_SIZE
	.align		4
.L_2480:
        /*007c*/ 	.byte	0x03, 0x19
        /*007e*/ 	.short	0x0048


	//----- nvinfo : EIATTR_PARAM_CBANK
	.align		4
        /*0080*/ 	.byte	0x04, 0x0a
        /*0082*/ 	.short	(.L_2482 - .L_2481)
	.align		4
.L_2481:
        /*0084*/ 	.word	index@(.nv.constant0._ZN2at6native60_GLOBAL__N__fdc43544_27_DistributionRandomKernel_cu_f88cee4443distribution_elementwise_grid_stride_kernelIjLi4EZZZNS0_9templates4cuda21random_from_to_kernelIPNS_17CUDAGeneratorImplEEEvRNS_18TensorIteratorBaseEmlT_ENKUlvE_clEvENKUlvE7_clEvEUlP24curandStatePhilox4_32_10E0_ZNS1_27distribution_nullary_kernelIN3c104HalfEj5uint4S7_SF_ZZZS5_IS7_EvS9_mlSA_ENKSB_clEvENKSC_clEvEUljE_EEvS9_T2_RKT3_T4_EUlijE_EEvlNS_15PhiloxCudaStateET1_SL_)
        /*0088*/ 	.short	0x0210
        /*008a*/ 	.short	0x0048


	//----- nvinfo : EIATTR_SW_WAR
	.align		4
.L_2482:
        /*008c*/ 	.byte	0x04, 0x36
        /*008e*/ 	.short	(.L_2484 - .L_2483)
.L_2483:
        /*0090*/ 	.word	0x00000008
.L_2484:


//--------------------- .nv.info._ZN2at6native60_GLOBAL__N__fdc43544_27_DistributionRandomKernel_cu_f88cee4443distribution_elementwise_grid_stride_kernelImLi2EZZZNS0_9templates4cuda21random_from_to_kernelIPNS_17CUDAGeneratorImplEEEvRNS_18TensorIteratorBaseEmlT_ENKUlvE_clEvENKUlvE7_clEvEUlP24curandStatePhilox4_32_10E_ZNS1_27distribution_nullary_kernelIN3c104HalfEm10ulonglong2S7_SF_ZZZS5_IS7_EvS9_mlSA_ENKSB_clEvENKSC_clEvEUlmE_EEvS9_T2_RKT3_T4_EUlimE0_EEvlNS_15PhiloxCudaStateET1_SL_ --------------------------
	.section	.nv.info._ZN2at6native60_GLOBAL__N__fdc43544_27_DistributionRandomKernel_cu_f88cee4443distribution_elementwise_grid_stride_kernelImLi2EZZZNS0_9templates4cuda21random_from_to_kernelIPNS_17CUDAGeneratorImplEEEvRNS_18TensorIteratorBaseEmlT_ENKUlvE_clEvENKUlvE7_clEvEUlP24curandStatePhilox4_32_10E_ZNS1_27distribution_nullary_kernelIN3c104HalfEm10ulonglong2S7_SF_ZZZS5_IS7_EvS9_mlSA_ENKSB_clEvENKSC_clEvEUlmE_EEvS9_T2_RKT3_T4_EUlimE0_EEvlNS_15PhiloxCudaStateET1_SL_,"",@"SHT_CUDA_INFO"
	.sectionflags	@""
	.align	4


	//----- nvinfo : EIATTR_CUDA_API_VERSION
	.align		4
        /*0000*/ 	.byte	0x04, 0x37
        /*0002*/ 	.short	(.L_2486 - .L_2485)
.L_2485:
        /*0004*/ 	.word	0x00000082


	//----- nvinfo : EIATTR_KPARAM_INFO
	.align		4
.L_2486:
        /*0008*/ 	.byte	0x04, 0x17
        /*000a*/ 	.short	(.L_2488 - .L_2487)
.L_2487:
        /*000c*/ 	.word	0x00000000
        /*0010*/ 	.short	0x0003
        /*0012*/ 	.short	0x0028
        /*0014*/ 	.byte	0x00, 0xf0, 0xc1, 0x06


	//----- nvinfo : EIATTR_KPARAM_INFO
	.align		4
.L_2488:
        /*0018*/ 	.byte	0x04, 0x17
        /*001a*/ 	.short	(.L_2490 - .L_2489)
.L_2489:
        /*001c*/ 	.word	0x00000000
        /*0020*/ 	.short	0x0002
        /*0022*/ 	.short	0x0020
        /*0024*/ 	.byte	0x00, 0xf0, 0x05, 0x00


	//----- nvinfo : EIATTR_KPARAM_INFO
	.align		4
.L_2490:
        /*0028*/ 	.byte	0x04, 0x17
        /*002a*/ 	.short	(.L_2492 - .L_2491)
.L_2491:
        /*002c*/ 	.word	0x00000000
        /*0030*/ 	.short	0x0001
        /*0032*/ 	.short	0x0008
        /*0034*/ 	.byte	0x00, 0xf0, 0x61, 0x00


	//----- nvinfo : EIATTR_KPARAM_INFO
	.align		4
.L_2492:
        /*0038*/ 	.byte	0x04, 0x17
        /*003a*/ 	.short	(.L_2494 - .L_2493)
.L_2493:
        /*003c*/ 	.word	0x00000000
        /*0040*/ 	.short	0x0000
        /*0042*/ 	.short	0x0000
        /*0044*/ 	.byte	0x00, 0xf0, 0x21, 0x00


	//----- nvinfo : EIATTR_SPARSE_MMA_MASK
	.align		4
.L_2494:
        /*0048*/ 	.byte	0x03, 0x50
        /*004a*/ 	.short	0x0000


	//----- nvinfo : EIATTR_MAXREG_COUNT
	.align		4
        /*004c*/ 	.byte	0x03, 0x1b
        /*004e*/ 	.short	0x0040


	//----- nvinfo : EIATTR_NUM_BARRIERS
	.align		4
        /*0050*/ 	.byte	0x02, 0x4c
        /*0052*/ 	.byte	0x01
	.zero		1


	//----- nvinfo : EIATTR_MERCURY_ISA_VERSION
	.align		4
        /*0054*/ 	.byte	0x03, 0x5f
        /*0056*/ 	.short	0x0101


	//----- nvinfo : EIATTR_EXIT_INSTR_OFFSETS
	.align		4
        /*0058*/ 	.byte	0x04, 0x1c
        /*005a*/ 	.short	(.L_2496 - .L_2495)


	//   ....[0]....
.L_2495:
        /*005c*/ 	.word	0x00000810


	//   ....[1]....
        /*0060*/ 	.word	0x000036d0


	//----- nvinfo : EIATTR_MAX_THREADS
	.align		4
.L_2496:
        /*0064*/ 	.byte	0x04, 0x05
        /*0066*/ 	.short	(.L_2498 - .L_2497)
.L_2497:
        /*0068*/ 	.word	0x00000100
        /*006c*/ 	.word	0x00000001
        /*0070*/ 	.word	0x00000001


	//----- nvinfo : EIATTR_CRS_STACK_SIZE
	.align		4
.L_2498:
        /*0074*/ 	.byte	0x04, 0x1e
        /*0076*/ 	.short	(.L_2500 - .L_2499)
.L_2499:
        /*0078*/ 	.word	0x00000000


	//----- nvinfo : EIATTR_CBANK_PARAM_SIZE
	.align		4
.L_2500:
        /*007c*/ 	.byte	0x03, 0x19
        /*007e*/ 	.short	0x01d8


	//----- nvinfo : EIATTR_PARAM_CBANK
	.align		4
        /*0080*/ 	.byte	0x04, 0x0a
        /*0082*/ 	.short	(.L_2502 - .L_2501)
	.align		4
.L_2501:
        /*0084*/ 	.word	index@(.nv.constant0._ZN2at6native60_GLOBAL__N__fdc43544_27_DistributionRandomKernel_cu_f88cee4443distribution_elementwise_grid_stride_kernelImLi2EZZZNS0_9templates4cuda21random_from_to_kernelIPNS_17CUDAGeneratorImplEEEvRNS_18TensorIteratorBaseEmlT_ENKUlvE_clEvENKUlvE7_clEvEUlP24curandStatePhilox4_32_10E_ZNS1_27distribution_nullary_kernelIN3c104HalfEm10ulonglong2S7_SF_ZZZS5_IS7_EvS9_mlSA_ENKSB_clEvENKSC_clEvEUlmE_EEvS9_T2_RKT3_T4_EUlimE0_EEvlNS_15PhiloxCudaStateET1_SL_)
        /*0088*/ 	.short	0x0210
        /*008a*/ 	.short	0x01d8


	//----- nvinfo : EIATTR_SW_WAR
	.align		4
.L_2502:
        /*008c*/ 	.byte	0x04, 0x36
        /*008e*/ 	.short	(.L_2504 - .L_2503)
.L_2503:
        /*0090*/ 	.word	0x00000008
.L_2504:


//--------------------- .nv.info._ZN2at6native60_GLOBAL__N__fdc43544_27_DistributionRandomKernel_cu_f88cee4443distribution_elementwise_grid_stride_kernelImLi2EZZZNS0_9templates4cuda21random_from_to_kernelIPNS_17CUDAGeneratorImplEEEvRNS_18TensorIteratorBaseEmlT_ENKUlvE_clEvENKUlvE7_clEvEUlP24curandStatePhilox4_32_10E_ZNS1_27distribution_nullary_kernelIN3c104HalfEm10ulonglong2S7_SF_ZZZS5_IS7_EvS9_mlSA_ENKSB_clEvENKSC_clEvEUlmE_EEvS9_T2_RKT3_T4_EUlimE_EEvlNS_15PhiloxCudaStateET1_SL_ --------------------------
	.section	.nv.info._ZN2at6native60_GLOBAL__N__fdc43544_27_DistributionRandomKernel_cu_f88cee4443distribution_elementwise_grid_stride_kernelImLi2EZZZNS0_9templates4cuda21random_from_to_kernelIPNS_17CUDAGeneratorImplEEEvRNS_18TensorIteratorBaseEmlT_ENKUlvE_clEvENKUlvE7_clEvEUlP24curandStatePhilox4_32_10E_ZNS1_27distribution_nullary_kernelIN3c104HalfEm10ulonglong2S7_SF_ZZZS5_IS7_EvS9_mlSA_ENKSB_clEvENKSC_clEvEUlmE_EEvS9_T2_RKT3_T4_EUlimE_EEvlNS_15PhiloxCudaStateET1_SL_,"",@"SHT_CUDA_INFO"
	.sectionflags	@""
	.align	4


	//----- nvinfo : EIATTR_CUDA_API_VERSION
	.align		4
        /*0000*/ 	.byte	0x04, 0x37
        /*0002*/ 	.short	(.L_2506 - .L_2505)
.L_2505:
        /*0004*/ 	.word	0x00000082


	//----- nvinfo : EIATTR_KPARAM_INFO
	.align		4
.L_2506:
        /*0008*/ 	.byte	0x04, 0x17
        /*000a*/ 	.short	(.L_2508 - .L_2507)
.L_2507:
        /*000c*/ 	.word	0x00000000
        /*0010*/ 	.short	0x0003
        /*0012*/ 	.short	0x0028
        /*0014*/ 	.byte	0x00, 0xf0, 0x81, 0x00


	//----- nvinfo : EIATTR_KPARAM_INFO
	.align		4
.L_2508:
        /*0018*/ 	.byte	0x04, 0x17
        /*001a*/ 	.short	(.L_2510 - .L_2509)
.L_2509:
        /*001c*/ 	.word	0x00000000
        /*0020*/ 	.short	0x0002
        /*0022*/ 	.short	0x0020
        /*0024*/ 	.byte	0x00, 0xf0, 0x05, 0x00


	//----- nvinfo : EIATTR_KPARAM_INFO
	.align		4
.L_2510:
        /*0028*/ 	.byte	0x04, 0x17
        /*002a*/ 	.short	(.L_2512 - .L_2511)
.L_2511:
        /*002c*/ 	.word	0x00000000
        /*0030*/ 	.short	0x0001
        /*0032*/ 	.short	0x0008
        /*0034*/ 	.byte	0x00, 0xf0, 0x61, 0x00


	//----- nvinfo : EIATTR_KPARAM_INFO
	.align		4
.L_2512:
        /*0038*/ 	.byte	0x04, 0x17
        /*003a*/ 	.short	(.L_2514 - .L_2513)
.L_2513:
        /*003c*/ 	.word	0x00000000
        /*0040*/ 	.short	0x0000
        /*0042*/ 	.short	0x0000
        /*0044*/ 	.byte	0x00, 0xf0, 0x21, 0x00


	//----- nvinfo : EIATTR_SPARSE_MMA_MASK
	.align		4
.L_2514:
        /*0048*/ 	.byte	0x03, 0x50
        /*004a*/ 	.short	0x0000


	//----- nvinfo : EIATTR_MAXREG_COUNT
	.align		4
        /*004c*/ 	.byte	0x03, 0x1b
        /*004e*/ 	.short	0x0040


	//----- nvinfo : EIATTR_NUM_BARRIERS
	.align		4
        /*0050*/ 	.byte	0x02, 0x4c
        /*0052*/ 	.byte	0x01
	.zero		1


	//----- nvinfo : EIATTR_MERCURY_ISA_VERSION
	.align		4
        /*0054*/ 	.byte	0x03, 0x5f
        /*0056*/ 	.short	0x0101


	//----- nvinfo : EIATTR_EXIT_INSTR_OFFSETS
	.align		4
        /*0058*/ 	.byte	0x04, 0x1c
        /*005a*/ 	.short	(.L_2516 - .L_2515)


	//   ....[0]....
.L_2515:
        /*005c*/ 	.word	0x000007e0


	//   ....[1]....
        /*0060*/ 	.word	0x00001450


	//----- nvinfo : EIATTR_MAX_THREADS
	.align		4
.L_2516:
        /*0064*/ 	.byte	0x04, 0x05
        /*0066*/ 	.short	(.L_2518 - .L_2517)
.L_2517:
        /*0068*/ 	.word	0x00000100
        /*006c*/ 	.word	0x00000001
        /*0070*/ 	.word	0x00000001


	//----- nvinfo : EIATTR_CRS_STACK_SIZE
	.align		4
.L_2518:
        /*0074*/ 	.byte	0x04, 0x1e
        /*0076*/ 	.short	(.L_2520 - .L_2519)
.L_2519:
        /*0078*/ 	.word	0x00000000


	//----- nvinfo : EIATTR_CBANK_PARAM_SIZE
	.align		4
.L_2520:
        /*007c*/ 	.byte	0x03, 0x19
        /*007e*/ 	.short	0x0048


	//----- nvinfo : EIATTR_PARAM_CBANK
	.align		4
        /*0080*/ 	.byte	0x04, 0x0a
        /*0082*/ 	.short	(.L_2522 - .L_2521)
	.align		4
.L_2521:
        /*0084*/ 	.word	index@(.nv.constant0._ZN2at6native60_GLOBAL__N__fdc43544_27_DistributionRandomKernel_cu_f88cee4443distribution_elementwise_grid_stride_kernelImLi2EZZZNS0_9templates4cuda21random_from_to_kernelIPNS_17CUDAGeneratorImplEEEvRNS_18TensorIteratorBaseEmlT_ENKUlvE_clEvENKUlvE7_clEvEUlP24curandStatePhilox4_32_10E_ZNS1_27distribution_nullary_kernelIN3c104HalfEm10ulonglong2S7_SF_ZZZS5_IS7_EvS9_mlSA_ENKSB_clEvENKSC_clEvEUlmE_EEvS9_T2_RKT3_T4_EUlimE_EEvlNS_15PhiloxCudaStateET1_SL_)
        /*0088*/ 	.short	0x0210
        /*008a*/ 	.short	0x0048


	//----- nvinfo : EIATTR_SW_WAR
	.align		4
.L_2522:
        /*008c*/ 	.byte	0x04, 0x36
        /*008e*/ 	.short	(.L_2524 - .L_2523)
.L_2523:
        /*0090*/ 	.word	0x00000008
.L_2524:


//--------------------- .nv.info._ZN2at6native60_GLOBAL__N__fdc43544_27_DistributionRandomKernel_cu_f88cee4443distribution_elementwise_grid_stride_kernelIjLi4EZZZNS0_9templates4cuda21random_from_to_kernelIPNS_17CUDAGeneratorImplEEEvRNS_18TensorIteratorBaseEmlT_ENKUlvE_clEvENKUlvE6_clEvEUlP24curandStatePhilox4_32_10E0_ZNS1_27distribution_nullary_kernelIbj5uint4S7_SF_ZZZS5_IS7_EvS9_mlSA_ENKSB_clEvENKSC_clEvEUljE_EEvS9_T2_RKT3_T4_EUlijE0_EEvlNS_15PhiloxCudaStateET1_SJ_ --------------------------
	.section	.nv.info._ZN2at6native60_GLOBAL__N__fdc43544_27_DistributionRandomKernel_cu_f88cee4443distribution_elementwise_grid_stride_kernelIjLi4EZZZNS0_9templates4cuda21random_from_to_kernelIPNS_17CUDAGeneratorImplEEEvRNS_18TensorIteratorBaseEmlT_ENKUlvE_clEvENKUlvE6_clEvEUlP24curandStatePhilox4_32_10E0_ZNS1_27distribution_nullary_kernelIbj5uint4S7_SF_ZZZS5_IS7_EvS9_mlSA_ENKSB_clEvENKSC_clEvEUljE_EEvS9_T2_RKT3_T4_EUlijE0_EEvlNS_15PhiloxCudaStateET1_SJ_,"",@"SHT_CUDA_INFO"
	.sectionflags	@""
	.align	4


	//----- nvinfo : EIATTR_CUDA_API_VERSION
	.align		4
        /*0000*/ 	.byte	0x04, 0x37
        /*0002*/ 	.short	(.L_2526 - .L_2525)
.L_2525:
        /*0004*/ 	.word	0x00000082


	//----- nvinfo : EIATTR_KPARAM_INFO
	.align		4
.L_2526:
        /*0008*/ 	.byte	0x04, 0x17
        /*000a*/ 	.short	(.L_2528 - .L_2527)
.L_2527:
        /*000c*/ 	.word	0x00000000
        /*0010*/ 	.short	0x0003
        /*0012*/ 	.short	0x0028
        /*0014*/ 	.byte	0x00, 0xf0, 0xc1, 0x06


	//----- nvinfo : EIATTR_KPARAM_INFO
	.align		4
.L_2528:
        /*0018*/ 	.byte	0x04, 0x17
        /*001a*/ 	.short	(.L_2530 - .L_2529)
.L_2529:
        /*001c*/ 	.word	0x00000000
        /*0020*/ 	.short	0x0002
        /*0022*/ 	.short	0x0020
        /*0024*/ 	.byte	0x00, 0xf0, 0x05, 0x00


	//----- nvinfo : EIATTR_KPARAM_INFO
	.align		4
.L_2530:
        /*0028*/ 	.byte	0x04, 0x17
        /*002a*/ 	.short	(.L_2532 - .L_2531)
.L_2531:
        /*002c*/ 	.word	0x00000000
        /*0030*/ 	.short	0x0001
        /*0032*/ 	.short	0x0008
        /*0034*/ 	.byte	0x00, 0xf0, 0x61, 0x00


	//----- nvinfo : EIATTR_KPARAM_INFO
	.align		4
.L_2532:
        /*0038*/ 	.byte	0x04, 0x17
        /*003a*/ 	.short	(.L_2534 - .L_2533)
.L_2533:
        /*003c*/ 	.word	0x00000000
        /*0040*/ 	.short	0x0000
        /*0042*/ 	.short	0x0000
        /*0044*/ 	.byte	0x00, 0xf0, 0x21, 0x00


	//----- nvinfo : EIATTR_SPARSE_MMA_MASK
	.align		4
.L_2534:
        /*0048*/ 	.byte	0x03, 0x50
        /*004a*/ 	.short	0x0000


	//----- nvinfo : EIATTR_MAXREG_COUNT
	.align		4
        /*004c*/ 	.byte	0x03, 0x1b
        /*004e*/ 	.short	0x0040


	//----- nvinfo : EIATTR_NUM_BARRIERS
	.align		4
        /*0050*/ 	.byte	0x02, 0x4c
        /*0052*/ 	.byte	0x01
	.zero		1


	//----- nvinfo : EIATTR_MERCURY_ISA_VERSION
	.align		4
        /*0054*/ 	.byte	0x03, 0x5f
        /*0056*/ 	.short	0x0101


	//----- nvinfo : EIATTR_EXIT_INSTR_OFFSETS
	.align		4
        /*0058*/ 	.byte	0x04, 0x1c
        /*005a*/ 	.short	(.L_2536 - .L_2535)


	//   ....[0]....
.L_2535:
        /*005c*/ 	.word	0x00000810


	//   ....[1]....
        /*0060*/ 	.word	0x00005960


	//----- nvinfo : EIATTR_MAX_THREADS
	.align		4
.L_2536:
        /*0064*/ 	.byte	0x04, 0x05
        /*0066*/ 	.short	(.L_2538 - .L_2537)
.L_2537:
        /*0068*/ 	.word	0x00000100
        /*006c*/ 	.word	0x00000001
        /*0070*/ 	.word	0x00000001


	//----- nvinfo : EIATTR_CRS_STACK_SIZE
	.align		4
.L_2538:
        /*0074*/ 	.byte	0x04, 0x1e
        /*0076*/ 	.short	(.L_2540 - .L_2539)
.L_2539:
        /*0078*/ 	.word	0x00000000


	//----- nvinfo : EIATTR_CBANK_PARAM_SIZE
	.align		4
.L_2540:
        /*007c*/ 	.byte	0x03, 0x19
        /*007e*/ 	.short	0x01d8


	//----- nvinfo : EIATTR_PARAM_CBANK
	.align		4
        /*0080*/ 	.byte	0x04, 0x0a
        /*0082*/ 	.short	(.L_2542 - .L_2541)
	.align		4
.L_2541:
        /*0084*/ 	.word	index@(.nv.constant0._ZN2at6native60_GLOBAL__N__fdc43544_27_DistributionRandomKernel_cu_f88cee4443distribution_elementwise_grid_stride_kernelIjLi4EZZZNS0_9templates4cuda21random_from_to_kernelIPNS_17CUDAGeneratorImplEEEvRNS_18TensorIteratorBaseEmlT_ENKUlvE_clEvENKUlvE6_clEvEUlP24curandStatePhilox4_32_10E0_ZNS1_27distribution_nullary_kernelIbj5uint4S7_SF_ZZZS5_IS7_EvS9_mlSA_ENKSB_clEvENKSC_clEvEUljE_EEvS9_T2_RKT3_T4_EUlijE0_EEvlNS_15PhiloxCudaStateET1_SJ_)
        /*0088*/ 	.short	0x0210
        /*008a*/ 	.short	0x01d8


	//----- nvinfo : EIATTR_SW_WAR
	.align		4
.L_2542:
        /*008c*/ 	.byte	0x04, 0x36
        /*008e*/ 	.short	(.L_2544 - .L_2543)
.L_2543:
        /*0090*/ 	.word	0x00000008
.L_2544:


//--------------------- .nv.info._ZN2at6native60_GLOBAL__N__fdc43544_27_DistributionRandomKernel_cu_f88cee4443distribution_elementwise_grid_stride_kernelIjLi4EZZZNS0_9templates4cuda21random_from_to_kernelIPNS_17CUDAGeneratorImplEEEvRNS_18TensorIteratorBaseEmlT_ENKUlvE_clEvENKUlvE6_clEvEUlP24curandStatePhilox4_32_10E0_ZNS1_27distribution_nullary_kernelIbj5uint4S7_SF_ZZZS5_IS7_EvS9_mlSA_ENKSB_clEvENKSC_clEvEUljE_EEvS9_T2_RKT3_T4_EUlijE_EEvlNS_15PhiloxCudaStateET1_SJ_ --------------------------
	.section	.nv.info._ZN2at6native60_GLOBAL__N__fdc43544_27_DistributionRandomKernel_cu_f88cee4443distribution_elementwise_grid_stride_kernelIjLi4EZZZNS0_9templates4cuda21random_from_to_kernelIPNS_17CUDAGeneratorImplEEEvRNS_18TensorIteratorBaseEmlT_ENKUlvE_clEvENKUlvE6_clEvEUlP24curandStatePhilox4_32_10E0_ZNS1_27distribution_nullary_kernelIbj5uint4S7_SF_ZZZS5_IS7_EvS9_mlSA_ENKSB_clEvENKSC_clEvEUljE_EEvS9_T2_RKT3_T4_EUlijE_EEvlNS_15PhiloxCudaStateET1_SJ_,"",@"SHT_CUDA_INFO"
	.sectionflags	@""
	.align	4


	//----- nvinfo : EIATTR_CUDA_API_VERSION
	.align		4
        /*0000*/ 	.byte	0x04, 0x37
        /*0002*/ 	.short	(.L_2546 - .L_2545)
.L_2545:
        /*0004*/ 	.word	0x00000082


	//----- nvinfo : EIATTR_KPARAM_INFO
	.align		4
.L_2546:
        /*0008*/ 	.byte	0x04, 0x17
        /*000a*/ 	.short	(.L_2548 - .L_2547)
.L_2547:
        /*000c*/ 	.word	0x00000000
        /*0010*/ 	.short	0x0003
        /*0012*/ 	.short	0x0028
        /*0014*/ 	.byte	0x00, 0xf0, 0x81, 0x00


	//----- nvinfo : EIATTR_KPARAM_INFO
	.align		4
.L_2548:
        /*0018*/ 	.byte	0x04, 0x17
        /*001a*/ 	.short	(.L_2550 - .L_2549)
.L_2549:
        /*001c*/ 	.word	0x00000000
        /*0020*/ 	.short	0x0002
        /*0022*/ 	.short	0x0020
        /*0024*/ 	.byte	0x00, 0xf0, 0x05, 0x00


	//----- nvinfo : EIATTR_KPARAM_INFO
	.align		4
.L_2550:
        /*0028*/ 	.byte	0x04, 0x17
        /*002a*/ 	.short	(.L_2552 - .L_2551)
.L_2551:
        /*002c*/ 	.word	0x00000000
        /*0030*/ 	.short	0x0001
        /*0032*/ 	.short	0x0008
        /*0034*/ 	.byte	0x00, 0xf0, 0x61, 0x00


	//----- nvinfo : EIATTR_KPARAM_INFO
	.align		4
.L_2552:
        /*0038*/ 	.byte	0x04, 0x17
        /*003a*/ 	.short	(.L_2554 - .L_2553)
.L_2553:
        /*003c*/ 	.word	0x00000000
        /*0040*/ 	.short	0x0000
        /*0042*/ 	.short	0x0000
        /*0044*/ 	.byte	0x00, 0xf0, 0x21, 0x00


	//----- nvinfo : EIATTR_SPARSE_MMA_MASK
	.align		4
.L_2554:
        /*0048*/ 	.byte	0x03, 0x50
        /*004a*/ 	.short	0x0000


	//----- nvinfo : EIATTR_MAXREG_COUNT
	.align		4
        /*004c*/ 	.byte	0x03, 0x1b
        /*004e*/ 	.short	0x0040


	//----- nvinfo : EIATTR_NUM_BARRIERS
	.align		4
        /*0050*/ 	.byte	0x02, 0x4c
        /*0052*/ 	.byte	0x01
	.zero		1


	//----- nvinfo : EIATTR_MERCURY_ISA_VERSION
	.align		4
        /*0054*/ 	.byte	0x03, 0x5f
        /*0056*/ 	.short	0x0101


	//----- nvinfo : EIATTR_EXIT_INSTR_OFFSETS
	.align		4
        /*0058*/ 	.byte	0x04, 0x1c
        /*005a*/ 	.short	(.L_2556 - .L_2555)


	//   ....[0]....
.L_2555:
        /*005c*/ 	.word	0x00000830


	//   ....[1]....
        /*0060*/ 	.word	0x00001920


	//----- nvinfo : EIATTR_MAX_THREADS
	.align		4
.L_2556:
        /*0064*/ 	.byte	0x04, 0x05
        /*0066*/ 	.short	(.L_2558 - .L_2557)
.L_2557:
        /*0068*/ 	.word	0x00000100
        /*006c*/ 	.word	0x00000001
        /*0070*/ 	.word	0x00000001


	//----- nvinfo : EIATTR_CRS_STACK_SIZE
	.align		4
.L_2558:
        /*0074*/ 	.byte	0x04, 0x1e
        /*0076*/ 	.short	(.L_2560 - .L_2559)
.L_2559:
        /*0078*/ 	.word	0x00000000


	//----- nvinfo : EIATTR_CBANK_PARAM_SIZE
	.align		4
.L_2560:
        /*007c*/ 	.byte	0x03, 0x19
        /*007e*/ 	.short	0x0048


	//----- nvinfo : EIATTR_PARAM_CBANK
	.align		4
        /*0080*/ 	.byte	0x04, 0x0a
        /*0082*/ 	.short	(.L_2562 - .L_2561)
	.align		4
.L_2561:
        /*0084*/ 	.word	index@(.nv.constant0._ZN2at6native60_GLOBAL__N__fdc43544_27_DistributionRandomKernel_cu_f88cee4443distribution_elementwise_grid_stride_kernelIjLi4EZZZNS0_9templates4cuda21random_from_to_kernelIPNS_17CUDAGeneratorImplEEEvRNS_18TensorIteratorBaseEmlT_ENKUlvE_clEvENKUlvE6_clEvEUlP24curandStatePhilox4_32_10E0_ZNS1_27distribution_nullary_kernelIbj5uint4S7_SF_ZZZS5_IS7_EvS9_mlSA_ENKSB_clEvENKSC_clEvEUljE_EEvS9_T2_RKT3_T4_EUlijE_EEvlNS_15PhiloxCudaStateET1_SJ_)
        /*0088*/ 	.short	0x0210
        /*008a*/ 	.short	0x0048


	//----- nvinfo : EIATTR_SW_WAR
	.align		4
.L_2562:
        /*008c*/ 	.byte	0x04, 0x36
        /*008e*/ 	.short	(.L_2564 - .L_2563)
.L_2563:
        /*0090*/ 	.word	0x00000008
.L_2564:


//--------------------- .nv.info._ZN2at6native60_GLOBAL__N__fdc43544_27_DistributionRandomKernel_cu_f88cee4443distribution_elementwise_grid_stride_kernelImLi2EZZZNS0_9templates4cuda21random_from_to_kernelIPNS_17CUDAGeneratorImplEEEvRNS_18TensorIteratorBaseEmlT_ENKUlvE_clEvENKUlvE6_clEvEUlP24curandStatePhilox4_32_10E_ZNS1_27distribution_nullary_kernelIbm10ulonglong2S7_SF_ZZZS5_IS7_EvS9_mlSA_ENKSB_clEvENKSC_clEvEUlmE_EEvS9_T2_RKT3_T4_EUlimE0_EEvlNS_15PhiloxCudaStateET1_SJ_ --------------------------
	.section	.nv.info._ZN2at6native60_GLOBAL__N__fdc43544_27_DistributionRandomKernel_cu_f88cee4443distribution_elementwise_grid_stride_kernelImLi2EZZZNS0_9templates4cuda21random_from_to_kernelIPNS_17CUDAGeneratorImplEEEvRNS_18TensorIteratorBaseEmlT_ENKUlvE_clEvENKUlvE6_clEvEUlP24curandStatePhilox4_32_10E_ZNS1_27distribution_nullary_kernelIbm10ulonglong2S7_SF_ZZZS5_IS7_EvS9_mlSA_ENKSB_clEvENKSC_clEvEUlmE_EEvS9_T2_RKT3_T4_EUlimE0_EEvlNS_15PhiloxCudaStateET1_SJ_,"",@"SHT_CUDA_INFO"
	.sectionflags	@""
	.align	4


	//----- nvinfo : EIATTR_CUDA_API_VERSION
	.align		4
        /*0000*/ 	.byte	0x04, 0x37
        /*0002*/ 	.short	(.L_2566 - .L_2565)
.L_2565:
        /*0004*/ 	.word	0x00000082


	//----- nvinfo : EIATTR_KPARAM_INFO
	.align		4
.L_2566:
        /*0008*/ 	.byte	0x04, 0x17
        /*000a*/ 	.short	(.L_2568 - .L_2567)
.L_2567:
        /*000c*/ 	.word	0x00000000
        /*0010*/ 	.short	0x0003
        /*0012*/ 	.short	0x0028
        /*0014*/ 	.byte	0x00, 0xf0, 0xc1, 0x06


	//----- nvinfo : EIATTR_KPARAM_INFO
	.align		4
.L_2568:
        /*0018*/ 	.byte	0x04, 0x17
        /*001a*/ 	.short	(.L_2570 - .L_2569)
.L_2569:
        /*001c*/ 	.word	0x00000000
        /*0020*/ 	.short	0x0002
        /*0022*/ 	.short	0x0020
        /*0024*/ 	.byte	0x00, 0xf0, 0x05, 0x00


	//----- nvinfo : EIATTR_KPARAM_INFO
	.align		4
.L_2570:
        /*0028*/ 	.byte	0x04, 0x17
        /*002a*/ 	.short	(.L_2572 - .L_2571)
.L_2571:
        /*002c*/ 	.word	0x00000000
        /*0030*/ 	.short	0x0001
        /*0032*/ 	.short	0x0008
        /*0034*/ 	.byte	0x00, 0xf0, 0x61, 0x00


	//----- nvinfo : EIATTR_KPARAM_INFO
	.align		4
.L_2572:
        /*0038*/ 	.byte	0x04, 0x17
        /*003a*/ 	.short	(.L_2574 - .L_2573)
.L_2573:
        /*003c*/ 	.word	0x00000000
        /*0040*/ 	.short	0x0000
        /*0042*/ 	.short	0x0000
        /*0044*/ 	.byte	0x00, 0xf0, 0x21, 0x00


	//----- nvinfo : EIATTR_SPARSE_MMA_MASK
	.align		4
.L_2574:
        /*0048*/ 	.byte	0x03, 0x50
        /*004a*/ 	.short	0x0000


	//----- nvinfo : EIATTR_MAXREG_COUNT
	.align		4
        /*004c*/ 	.byte	0x03, 0x1b
        /*004e*/ 	.short	0x0040


	//----- nvinfo : EIATTR_NUM_BARRIERS
	.align		4
        /*0050*/ 	.byte	0x02, 0x4c
        /*0052*/ 	.byte	0x01
	.zero		1


	//----- nvinfo : EIATTR_MERCURY_ISA_VERSION
	.align		4
        /*0054*/ 	.byte	0x03, 0x5f
        /*0056*/ 	.short	0x0101


	//----- nvinfo : EIATTR_EXIT_INSTR_OFFSETS
	.align		4
        /*0058*/ 	.byte	0x04, 0x1c
        /*005a*/ 	.short	(.L_2576 - .L_2575)


	//   ....[0]....
.L_2575:
        /*005c*/ 	.word	0x00000810


	//   ....[1]....
        /*0060*/ 	.word	0x000036f0


	//----- nvinfo : EIATTR_MAX_THREADS
	.align		4
.L_2576:
        /*0064*/ 	.byte	0x04, 0x05
        /*0066*/ 	.short	(.L_2578 - .L_2577)
.L_2577:
        /*0068*/ 	.word	0x00000100
        /*006c*/ 	.word	0x00000001
        /*0070*/ 	.word	0x00000001


	//----- nvinfo : EIATTR_CRS_STACK_SIZE
	.align		4
.L_2578:
        /*0074*/ 	.byte	0x04, 0x1e
        /*0076*/ 	.short	(.L_2580 - .L_2579)
.L_2579:
        /*0078*/ 	.word	0x00000000


	//----- nvinfo : EIATTR_CBANK_PARAM_SIZE
	.align		4
.L_2580:
        /*007c*/ 	.byte	0x03, 0x19
        /*007e*/ 	.short	0x01d8


	//----- nvinfo : EIATTR_PARAM_CBANK
	.align		4
        /*0080*/ 	.byte	0x04, 0x0a
        /*0082*/ 	.short	(.L_2582 - .L_2581)
	.align		4
.L_2581:
        /*0084*/ 	.word	index@(.nv.constant0._ZN2at6native60_GLOBAL__N__fdc43544_27_DistributionRandomKernel_cu_f88cee4443distribution_elementwise_grid_stride_kernelImLi2EZZZNS0_9templates4cuda21random_from_to_kernelIPNS_17CUDAGeneratorImplEEEvRNS_18TensorIteratorBaseEmlT_ENKUlvE_clEvENKUlvE6_clEvEUlP24curandStatePhilox4_32_10E_ZNS1_27distribution_nullary_kernelIbm10ulonglong2S7_SF_ZZZS5_IS7_EvS9_mlSA_ENKSB_clEvENKSC_clEvEUlmE_EEvS9_T2_RKT3_T4_EUlimE0_EEvlNS_15PhiloxCudaStateET1_SJ_)
        /*0088*/ 	.short	0x0210
        /*008a*/ 	.short	0x01d8


	//----- nvinfo : EIATTR_SW_WAR
	.align		4
.L_2582:
        /*008c*/ 	.byte	0x04, 0x36
        /*008e*/ 	.short	(.L_2584 - .L_2583)
.L_2583:
        /*0090*/ 	.word	0x00000008
.L_2584:


//--------------------- .nv.info._ZN2at6native60_GLOBAL__N__fdc43544_27_DistributionRandomKernel_cu_f88cee4443distribution_elementwise_grid_stride_kernelImLi2EZZZNS0_9templates4cuda21random_from_to_kernelIPNS_17CUDAGeneratorImplEEEvRNS_18TensorIteratorBaseEmlT_ENKUlvE_clEvENKUlvE6_clEvEUlP24curandStatePhilox4_32_10E_ZNS1_27distribution_nullary_kernelIbm10ulonglong2S7_SF_ZZZS5_IS7_EvS9_mlSA_ENKSB_clEvENKSC_clEvEUlmE_EEvS9_T2_RKT3_T4_EUlimE_EEvlNS_15PhiloxCudaStateET1_SJ_ --------------------------
	.section	.nv.info._ZN2at6native60_GLOBAL__N__fdc43544_27_DistributionRandomKernel_cu_f88cee4443distribution_elementwise_grid_stride_kernelImLi2EZZZNS0_9templates4cuda21random_from_to_kernelIPNS_17CUDAGeneratorImplEEEvRNS_18TensorIteratorBaseEmlT_ENKUlvE_clEvENKUlvE6_clEvEUlP24curandStatePhilox4_32_10E_ZNS1_27distribution_nullary_kernelIbm10ulonglong2S7_SF_ZZZS5_IS7_EvS9_mlSA_ENKSB_clEvENKSC_clEvEUlmE_EEvS9_T2_RKT3_T4_EUlimE_EEvlNS_15PhiloxCudaStateET1_SJ_,"",@"SHT_CUDA_INFO"
	.sectionflags	@""
	.align	4


	//----- nvinfo : EIATTR_CUDA_API_VERSION
	.align		4
        /*0000*/ 	.byte	0x04, 0x37
        /*0002*/ 	.short	(.L_2586 - .L_2585)
.L_2585:
        /*0004*/ 	.word	0x00000082


	//----- nvinfo : EIATTR_KPARAM_INFO
	.align		4
.L_2586:
        /*0008*/ 	.byte	0x04, 0x17
        /*000a*/ 	.short	(.L_2588 - .L_2587)
.L_2587:
        /*000c*/ 	.word	0x00000000
        /*0010*/ 	.short	0x0003
        /*0012*/ 	.short	0x0028
        /*0014*/ 	.byte	0x00, 0xf0, 0x81, 0x00


	//----- nvinfo : EIATTR_KPARAM_INFO
	.align		4
.L_2588:
        /*0018*/ 	.byte	0x04, 0x17
        /*001a*/ 	.short	(.L_2590 - .L_2589)
.L_2589:
        /*001c*/ 	.word	0x00000000
        /*0020*/ 	.short	0x0002
        /*0022*/ 	.short	0x0020
        /*0024*/ 	.byte	0x00, 0xf0, 0x05, 0x00


	//----- nvinfo : EIATTR_KPARAM_INFO
	.align		4
.L_2590:
        /*0028*/ 	.byte	0x04, 0x17
        /*002a*/ 	.short	(.L_2592 - .L_2591)
.L_2591:
        /*002c*/ 	.word	0x00000000
        /*0030*/ 	.short	0x0001
        /*0032*/ 	.short	0x0008
        /*0034*/ 	.byte	0x00, 0xf0, 0x61, 0x00


	//----- nvinfo : EIATTR_KPARAM_INFO
	.align		4
.L_2592:
        /*0038*/ 	.byte	0x04, 0x17
        /*003a*/ 	.short	(.L_2594 - .L_2593)
.L_2593:
        /*003c*/ 	.word	0x00000000
        /*0040*/ 	.short	0x0000
        /*0042*/ 	.short	0x0000
        /*0044*/ 	.byte	0x00, 0xf0, 0x21, 0x00


	//----- nvinfo : EIATTR_SPARSE_MMA_MASK
	.align		4
.L_2594:
        /*0048*/ 	.byte	0x03, 0x50
        /*004a*/ 	.short	0x0000


	//----- nvinfo : EIATTR_MAXREG_COUNT
	.align		4
        /*004c*/ 	.byte	0x03, 0x1b
        /*004e*/ 	.short	0x0040


	//----- nvinfo : EIATTR_NUM_BARRIERS
	.align		4
        /*0050*/ 	.byte	0x02, 0x4c
        /*0052*/ 	.byte	0x01
	.zero		1


	//----- nvinfo : EIATTR_MERCURY_ISA_VERSION
	.align		4
        /*0054*/ 	.byte	0x03, 0x5f
        /*0056*/ 	.short	0x0101


	//----- nvinfo : EIATTR_EXIT_INSTR_OFFSETS
	.align		4
        /*0058*/ 	.byte	0x04, 0x1c
        /*005a*/ 	.short	(.L_2596 - .L_2595)


	//   ....[0]....
.L_2595:
        /*005c*/ 	.word	0x00000830


	//   ....[1]....
        /*0060*/ 	.word	0x00001430


	//----- nvinfo : EIATTR_MAX_THREADS
	.align		4
.L_2596:
        /*0064*/ 	.byte	0x04, 0x05
        /*0066*/ 	.short	(.L_2598 - .L_2597)
.L_2597:
        /*0068*/ 	.word	0x00000100
        /*006c*/ 	.word	0x00000001
        /*0070*/ 	.word	0x00000001


	//----- nvinfo : EIATTR_CRS_STACK_SIZE
	.align		4
.L_2598:
        /*0074*/ 	.byte	0x04, 0x1e
        /*0076*/ 	.short	(.L_2600 - .L_2599)
.L_2599:
        /*0078*/ 	.word	0x00000000


	//----- nvinfo : EIATTR_CBANK_PARAM_SIZE
	.align		4
.L_2600:
        /*007c*/ 	.byte	0x03, 0x19
        /*007e*/ 	.short	0x0048


	//----- nvinfo : EIATTR_PARAM_CBANK
	.align		4
        /*0080*/ 	.byte	0x04, 0x0a
        /*0082*/ 	.short	(.L_2602 - .L_2601)
	.align		4
.L_2601:
        /*0084*/ 	.word	index@(.nv.constant0._ZN2at6native60_GLOBAL__N__fdc43544_27_DistributionRandomKernel_cu_f88cee4443distribution_elementwise_grid_stride_kernelImLi2EZZZNS0_9templates4cuda21random_from_to_kernelIPNS_17CUDAGeneratorImplEEEvRNS_18TensorIteratorBaseEmlT_ENKUlvE_clEvENKUlvE6_clEvEUlP24curandStatePhilox4_32_10E_ZNS1_27distribution_nullary_kernelIbm10ulonglong2S7_SF_ZZZS5_IS7_EvS9_mlSA_ENKSB_clEvENKSC_clEvEUlmE_EEvS9_T2_RKT3_T4_EUlimE_EEvlNS_15PhiloxCudaStateET1_SJ_)
        /*0088*/ 	.short	0x0210
        /*008a*/ 	.short	0x0048


	//----- nvinfo : EIATTR_SW_WAR
	.align		4
.L_2602:
        /*008c*/ 	.byte	0x04, 0x36
        /*008e*/ 	.short	(.L_2604 - .L_2603)
.L_2603:
        /*0090*/ 	.word	0x00000008
.L_2604:


//--------------------- .nv.info._ZN2at6native60_GLOBAL__N__fdc43544_27_DistributionRandomKernel_cu_f88cee4443distribution_elementwise_grid_stride_kernelIjLi4EZZZNS0_9templates4cuda21random_from_to_kernelIPNS_17CUDAGeneratorImplEEEvRNS_18TensorIteratorBaseEmlT_ENKUlvE_clEvENKUlvE5_clEvEUlP24curandStatePhilox4_32_10E0_ZNS1_27distribution_nullary_kernelIfj5uint4S7_SF_ZZZS5_IS7_EvS9_mlSA_ENKSB_clEvENKSC_clEvEUljE_EEvS9_T2_RKT3_T4_EUlijE0_EEvlNS_15PhiloxCudaStateET1_SJ_ --------------------------
	.section	.nv.info._ZN2at6native60_GLOBAL__N__fdc43544_27_DistributionRandomKernel_cu_f88cee4443distribution_elementwise_grid_stride_kernelIjLi4EZZZNS0_9templates4cuda21random_from_to_kernelIPNS_17CUDAGeneratorImplEEEvRNS_18TensorIteratorBaseEmlT_ENKUlvE_clEvENKUlvE5_clEvEUlP24curandStatePhilox4_32_10E0_ZNS1_27distribution_nullary_kernelIfj5uint4S7_SF_ZZZS5_IS7_EvS9_mlSA_ENKSB_clEvENKSC_clEvEUljE_EEvS9_T2_RKT3_T4_EUlijE0_EEvlNS_15PhiloxCudaStateET1_SJ_,"",@"SHT_CUDA_INFO"
	.sectionflags	@""
	.align	4


	//----- nvinfo : EIATTR_CUDA_API_VERSION
	.align		4
        /*0000*/ 	.byte	0x04, 0x37
        /*0002*/ 	.short	(.L_2606 - .L_2605)
.L_2605:
        /*0004*/ 	.word	0x00000082


	//----- nvinfo : EIATTR_KPARAM_INFO
	.align		4
.L_2606:
        /*0008*/ 	.byte	0x04, 0x17
        /*000a*/ 	.short	(.L_2608 - .L_2607)
.L_2607:
        /*000c*/ 	.word	0x00000000
        /*0010*/ 	.short	0x0003
        /*0012*/ 	.short	0x0028
        /*0014*/ 	.byte	0x00, 0xf0, 0xc1, 0x06


	//----- nvinfo : EIATTR_KPARAM_INFO
	.align		4
.L_2608:
        /*0018*/ 	.byte	0x04, 0x17
        /*001a*/ 	.short	(.L_2610 - .L_2609)
.L_2609:
        /*001c*/ 	.word	0x00000000
        /*0020*/ 	.short	0x0002
        /*0022*/ 	.short	0x0020
        /*0024*/ 	.byte	0x00, 0xf0, 0x05, 0x00


	//----- nvinfo : EIATTR_KPARAM_INFO
	.align		4
.L_2610:
        /*0028*/ 	.byte	0x04, 0x17
        /*002a*/ 	.short	(.L_2612 - .L_2611)
.L_2611:
        /*002c*/ 	.word	0x00000000
        /*0030*/ 	.short	0x0001
        /*0032*/ 	.short	0x0008
        /*0034*/ 	.byte	0x00, 0xf0, 0x61, 0x00


	//----- nvinfo : EIATTR_KPARAM_INFO
	.align		4
.L_2612:
        /*0038*/ 	.byte	0x04, 0x17
        /*003a*/ 	.short	(.L_2614 - .L_2613)
.L_2613:
        /*003c*/ 	.word	0x00000000
        /*0040*/ 	.short	0x0000
        /*0042*/ 	.short	0x0000
        /*0044*/ 	.byte	0x00, 0xf0, 0x21, 0x00


	//----- nvinfo : EIATTR_SPARSE_MMA_MASK
	.align		4
.L_2614:
        /*0048*/ 	.byte	0x03, 0x50
        /*004a*/ 	.short	0x0000


	//----- nvinfo : EIATTR_MAXREG_COUNT
	.align		4
        /*004c*/ 	.byte	0x03, 0x1b
        /*004e*/ 	.short	0x0040


	//----- nvinfo : EIATTR_NUM_BARRIERS
	.align		4
        /*0050*/ 	.byte	0x02, 0x4c
        /*0052*/ 	.byte	0x01
	.zero		1


	//----- nvinfo : EIATTR_MERCURY_ISA_VERSION
	.align		4
        /*0054*/ 	.byte	0x03, 0x5f
        /*0056*/ 	.short	0x0101


	//----- nvinfo : EIATTR_EXIT_INSTR_OFFSETS
	.align		4
        /*0058*/ 	.byte	0x04, 0x1c
        /*005a*/ 	.short	(.L_2616 - .L_2615)


	//   ....[0]....
.L_2615:
        /*005c*/ 	.word	0x00000810


	//   ....[1]....
        /*0060*/ 	.word	0x000058e0


	//----- nvinfo : EIATTR_MAX_THREADS
	.align		4
.L_2616:
        /*0064*/ 	.byte	0x04, 0x05
        /*0066*/ 	.short	(.L_2618 - .L_2617)
.L_2617:
        /*0068*/ 	.word	0x00000100
        /*006c*/ 	.word	0x00000001
        /*0070*/ 	.word	0x00000001


	//----- nvinfo : EIATTR_CRS_STACK_SIZE
	.align		4
.L_2618:
        /*0074*/ 	.byte	0x04, 0x1e
        /*0076*/ 	.short	(.L_2620 - .L_2619)
.L_2619:
        /*0078*/ 	.word	0x00000000


	//----- nvinfo : EIATTR_CBANK_PARAM_SIZE
	.align		4
.L_2620:
        /*007c*/ 	.byte	0x03, 0x19
        /*007e*/ 	.short	0x01d8


	//----- nvinfo : EIATTR_PARAM_CBANK
	.align		4
        /*0080*/ 	.byte	0x04, 0x0a
        /*0082*/ 	.short	(.L_2622 - .L_2621)
	.align		4
.L_2621:
        /*0084*/ 	.word	index@(.nv.constant0._ZN2at6native60_GLOBAL__N__fdc43544_27_DistributionRandomKernel_cu_f88cee4443distribution_elementwise_grid_stride_kernelIjLi4EZZZNS0_9templates4cuda21random_from_to_kernelIPNS_17CUDAGeneratorImplEEEvRNS_18TensorIteratorBaseEmlT_ENKUlvE_clEvENKUlvE5_clEvEUlP24curandStatePhilox4_32_10E0_ZNS1_27distribution_nullary_kernelIfj5uint4S7_SF_ZZZS5_IS7_EvS9_mlSA_ENKSB_clEvENKSC_clEvEUljE_EEvS9_T2_RKT3_T4_EUlijE0_EEvlNS_15PhiloxCudaStateET1_SJ_)
        /*0088*/ 	.short	0x0210
        /*008a*/ 	.short	0x01d8


	//----- nvinfo : EIATTR_SW_WAR
	.align		4
.L_2622:
        /*008c*/ 	.byte	0x04, 0x36
        /*008e*/ 	.short	(.L_2624 - .L_2623)
.L_2623:
        /*0090*/ 	.word	0x00000008
.L_2624:


//--------------------- .nv.info._ZN2at6native60_GLOBAL__N__fdc43544_27_DistributionRandomKernel_cu_f88cee4443distribution_elementwise_grid_stride_kernelIjLi4EZZZNS0_9templates4cuda21random_from_to_kernelIPNS_17CUDAGeneratorImplEEEvRNS_18TensorIteratorBaseEmlT_ENKUlvE_clEvENKUlvE5_clEvEUlP24curandStatePhilox4_32_10E0_ZNS1_27distribution_nullary_kernelIfj5uint4S7_SF_ZZZS5_IS7_EvS9_mlSA_ENKSB_clEvENKSC_clEvEUljE_EEvS9_T2_RKT3_T4_EUlijE_EEvlNS_15PhiloxCudaStateET1_SJ_ --------------------------
	.section	.nv.info._ZN2at6native60_GLOBAL__N__fdc43544_27_DistributionRandomKernel_cu_f88cee4443distribution_elementwise_grid_stride_kernelIjLi4EZZZNS0_9templates4cuda21random_from_to_kernelIPNS_17CUDAGeneratorImplEEEvRNS_18TensorIteratorBaseEmlT_ENKUlvE_clEvENKUlvE5_clEvEUlP24curandStatePhilox4_32_10E0_ZNS1_27distribution_nullary_kernelIfj5uint4S7_SF_ZZZS5_IS7_EvS9_mlSA_ENKSB_clEvENKSC_clEvEUljE_EEvS9_T2_RKT3_T4_EUlijE_EEvlNS_15PhiloxCudaStateET1_SJ_,"",@"SHT_CUDA_INFO"
	.sectionflags	@""
	.align	4


	//----- nvinfo : EIATTR_CUDA_API_VERSION
	.align		4
        /*0000*/ 	.byte	0x04, 0x37
        /*0002*/ 	.short	(.L_2626 - .L_2625)
.L_2625:
        /*0004*/ 	.word	0x00000082


	//----- nvinfo : EIATTR_KPARAM_INFO
	.align		4
.L_2626:
        /*0008*/ 	.byte	0x04, 0x17
        /*000a*/ 	.short	(.L_2628 - .L_2627)
.L_2627:
        /*000c*/ 	.word	0x00000000
        /*0010*/ 	.short	0x0003
        /*0012*/ 	.short	0x0028
        /*0014*/ 	.byte	0x00, 0xf0, 0x81, 0x00


	//----- nvinfo : EIATTR_KPARAM_INFO
	.align		4
.L_2628:
        /*0018*/ 	.byte	0x04, 0x17
        /*001a*/ 	.short	(.L_2630 - .L_2629)
.L_2629:
        /*001c*/ 	.word	0x00000000
        /*0020*/ 	.short	0x0002
        /*0022*/ 	.short	0x0020
        /*0024*/ 	.byte	0x00, 0xf0, 0x05, 0x00


	//----- nvinfo : EIATTR_KPARAM_INFO
	.align		4
.L_2630:
        /*0028*/ 	.byte	0x04, 0x17
        /*002a*/ 	.short	(.L_2632 - .L_2631)
.L_2631:
        /*002c*/ 	.word	0x00000000
        /*0030*/ 	.short	0x0001
        /*0032*/ 	.short	0x0008
        /*0034*/ 	.byte	0x00, 0xf0, 0x61, 0x00


	//----- nvinfo : EIATTR_KPARAM_INFO
	.align		4
.L_2632:
        /*0038*/ 	.byte	0x04, 0x17
        /*003a*/ 	.short	(.L_2634 - .L_2633)
.L_2633:
        /*003c*/ 	.word	0x00000000
        /*0040*/ 	.short	0x0000
        /*0042*/ 	.short	0x0000
        /*0044*/ 	.byte	0x00, 0xf0, 0x21, 0x00


	//----- nvinfo : EIATTR_SPARSE_MMA_MASK
	.align		4
.L_2634:
        /*0048*/ 	.byte	0x03, 0x50
        /*004a*/ 	.short	0x0000


	//----- nvinfo : EIATTR_MAXREG_COUNT
	.align		4
        /*004c*/ 	.byte	0x03, 0x1b
        /*004e*/ 	.short	0x0040


	//----- nvinfo : EIATTR_NUM_BARRIERS
	.align		4
        /*0050*/ 	.byte	0x02, 0x4c
        /*0052*/ 	.byte	0x01
	.zero		1


	//----- nvinfo : EIATTR_MERCURY_ISA_VERSION
	.align		4
        /*0054*/ 	.byte	0x03, 0x5f
        /*0056*/ 	.short	0x0101


	//----- nvinfo : EIATTR_EXIT_INSTR_OFFSETS
	.align		4
        /*0058*/ 	.byte	0x04, 0x1c
        /*005a*/ 	.short	(.L_2636 - .L_2635)


	//   ....[0]....
.L_2635:
        /*005c*/ 	.word	0x000007e0


	//   ....[1]....
        /*0060*/ 	.word	0x000018e0


	//----- nvinfo : EIATTR_MAX_THREADS
	.align		4
.L_2636:
        /*0064*/ 	.byte	0x04, 0x05
        /*0066*/ 	.short	(.L_2638 - .L_2637)
.L_2637:
        /*0068*/ 	.word	0x00000100
        /*006c*/ 	.word	0x00000001
        /*0070*/ 	.word	0x00000001


	//----- nvinfo : EIATTR_CRS_STACK_SIZE
	.align		4
.L_2638:
        /*0074*/ 	.byte	0x04, 0x1e
        /*0076*/ 	.short	(.L_2640 - .L_2639)
.L_2639:
        /*0078*/ 	.word	0x00000000


	//----- nvinfo : EIATTR_CBANK_PARAM_SIZE
	.align		4
.L_2640:
        /*007c*/ 	.byte	0x03, 0x19
        /*007e*/ 	.short	0x0048


	//----- nvinfo : EIATTR_PARAM_CBANK
	.align		4
        /*0080*/ 	.byte	0x04, 0x0a
        /*0082*/ 	.short	(.L_2642 - .L_2641)
	.align		4
.L_2641:
        /*0084*/ 	.word	index@(.nv.constant0._ZN2at6native60_GLOBAL__N__fdc43544_27_DistributionRandomKernel_cu_f88cee4443distribution_elementwise_grid_stride_kernelIjLi4EZZZNS0_9templates4cuda21random_from_to_kernelIPNS_17CUDAGeneratorImplEEEvRNS_18TensorIteratorBaseEmlT_ENKUlvE_clEvENKUlvE5_clEvEUlP24curandStatePhilox4_32_10E0_ZNS1_27distribution_nullary_kernelIfj5uint4S7_SF_ZZZS5_IS7_EvS9_mlSA_ENKSB_clEvENKSC_clEvEUljE_EEvS9_T2_RKT3_T4_EUlijE_EEvlNS_15PhiloxCudaStateET1_SJ_)
        /*0088*/ 	.short	0x0210
        /*008a*/ 	.short	0x0048


	//----- nvinfo : EIATTR_SW_WAR
	.align		4
.L_2642:
        /*008c*/ 	.byte	0x04, 0x36
        /*008e*/ 	.short	(.L_2644 - .L_2643)
.L_2643:
        /*0090*/ 	.word	0x00000008
.L_2644:


//--------------------- .nv.info._ZN2at6native60_GLOBAL__N__fdc43544_27_DistributionRandomKernel_cu_f88cee4443distribution_elementwise_grid_stride_kernelImLi2EZZZNS0_9templates4cuda21random_from_to_kernelIPNS_17CUDAGeneratorImplEEEvRNS_18TensorIteratorBaseEmlT_ENKUlvE_clEvENKUlvE5_clEvEUlP24curandStatePhilox4_32_10E_ZNS1_27distribution_nullary_kernelIfm10ulonglong2S7_SF_ZZZS5_IS7_EvS9_mlSA_ENKSB_clEvENKSC_clEvEUlmE_EEvS9_T2_RKT3_T4_EUlimE0_EEvlNS_15PhiloxCudaStateET1_SJ_ --------------------------
	.section	.nv.info._ZN2at6native60_GLOBAL__N__fdc43544_27_DistributionRandomKernel_cu_f88cee4443distribution_elementwise_grid_stride_kernelImLi2EZZZNS0_9templates4cuda21random_from_to_kernelIPNS_17CUDAGeneratorImplEEEvRNS_18TensorIteratorBaseEmlT_ENKUlvE_clEvENKUlvE5_clEvEUlP24curandStatePhilox4_32_10E_ZNS1_27distribution_nullary_kernelIfm10ulonglong2S7_SF_ZZZS5_IS7_EvS9_mlSA_ENKSB_clEvENKSC_clEvEUlmE_EEvS9_T2_RKT3_T4_EUlimE0_EEvlNS_15PhiloxCudaStateET1_SJ_,"",@"SHT_CUDA_INFO"
	.sectionflags	@""
	.align	4


	//----- nvinfo : EIATTR_CUDA_API_VERSION
	.align		4
        /*0000*/ 	.byte	0x04, 0x37
        /*0002*/ 	.short	(.L_2646 - .L_2645)
.L_2645:
        /*0004*/ 	.word	0x00000082


	//----- nvinfo : EIATTR_KPARAM_INFO
	.align		4
.L_2646:
        /*0008*/ 	.byte	0x04, 0x17
        /*000a*/ 	.short	(.L_2648 - .L_2647)
.L_2647:
        /*000c*/ 	.word	0x00000000
        /*0010*/ 	.short	0x0003
        /*0012*/ 	.short	0x0028
        /*0014*/ 	.byte	0x00, 0xf0, 0xc1, 0x06


	//----- nvinfo : EIATTR_KPARAM_INFO
	.align		4
.L_2648:
        /*0018*/ 	.byte	0x04, 0x17
        /*001a*/ 	.short	(.L_2650 - .L_2649)
.L_2649:
        /*001c*/ 	.word	0x00000000
        /*0020*/ 	.short	0x0002
        /*0022*/ 	.short	0x0020
        /*0024*/ 	.byte	0x00, 0xf0, 0x05, 0x00


	//----- nvinfo : EIATTR_KPARAM_INFO
	.align		4
.L_2650:
        /*0028*/ 	.byte	0x04, 0x17
        /*002a*/ 	.short	(.L_2652 - .L_2651)
.L_2651:
        /*002c*/ 	.word	0x00000000
        /*0030*/ 	.short	0x0001
        /*0032*/ 	.short	0x0008
        /*0034*/ 	.byte	0x00, 0xf0, 0x61, 0x00


	//----- nvinfo : EIATTR_KPARAM_INFO
	.align		4
.L_2652:
        /*0038*/ 	.byte	0x04, 0x17
        /*003a*/ 	.short	(.L_2654 - .L_2653)
.L_2653:
        /*003c*/ 	.word	0x00000000
        /*0040*/ 	.short	0x0000
        /*0042*/ 	.short	0x0000
        /*0044*/ 	.byte	0x00, 0xf0, 0x21, 0x00


	//----- nvinfo : EIATTR_SPARSE_MMA_MASK
	.align		4
.L_2654:
        /*0048*/ 	.byte	0x03, 0x50
        /*004a*/ 	.short	0x0000


	//----- nvinfo : EIATTR_MAXREG_COUNT
	.align		4
        /*004c*/ 	.byte	0x03, 0x1b
        /*004e*/ 	.short	0x0040


	//----- nvinfo : EIATTR_NUM_BARRIERS
	.align		4
        /*0050*/ 	.byte	0x02, 0x4c
        /*0052*/ 	.byte	0x01
	.zero		1


	//----- nvinfo : EIATTR_MERCURY_ISA_VERSION
	.align		4
        /*0054*/ 	.byte	0x03, 0x5f
        /*0056*/ 	.short	0x0101


	//----- nvinfo : EIATTR_EXIT_INSTR_OFFSETS
	.align		4
        /*0058*/ 	.byte	0x04, 0x1c
        /*005a*/ 	.short	(.L_2656 - .L_2655)


	//   ....[0]....
.L_2655:
        /*005c*/ 	.word	0x00000810


	//   ....[1]....
        /*0060*/ 	.word	0x000036b0


	//----- nvinfo : EIATTR_MAX_THREADS
	.align		4
.L_2656:
        /*0064*/ 	.byte	0x04, 0x05
        /*0066*/ 	.short	(.L_2658 - .L_2657)
.L_2657:
        /*0068*/ 	.word	0x00000100
        /*006c*/ 	.word	0x00000001
        /*0070*/ 	.word	0x00000001


	//----- nvinfo : EIATTR_CRS_STACK_SIZE
	.align		4
.L_2658:
        /*0074*/ 	.byte	0x04, 0x1e
        /*0076*/ 	.short	(.L_2660 - .L_2659)
.L_2659:
        /*0078*/ 	.word	0x00000000


	//----- nvinfo : EIATTR_CBANK_PARAM_SIZE
	.align		4
.L_2660:
        /*007c*/ 	.byte	0x03, 0x19
        /*007e*/ 	.short	0x01d8


	//----- nvinfo : EIATTR_PARAM_CBANK
	.align		4
        /*0080*/ 	.byte	0x04, 0x0a
        /*0082*/ 	.short	(.L_2662 - .L_2661)
	.align		4
.L_2661:
        /*0084*/ 	.word	index@(.nv.constant0._ZN2at6native60_GLOBAL__N__fdc43544_27_DistributionRandomKernel_cu_f88cee4443distribution_elementwise_grid_stride_kernelImLi2EZZZNS0_9templates4cuda21random_from_to_kernelIPNS_17CUDAGeneratorImplEEEvRNS_18TensorIteratorBaseEmlT_ENKUlvE_clEvENKUlvE5_clEvEUlP24curandStatePhilox4_32_10E_ZNS1_27distribution_nullary_kernelIfm10ulonglong2S7_SF_ZZZS5_IS7_EvS9_mlSA_ENKSB_clEvENKSC_clEvEUlmE_EEvS9_T2_RKT3_T4_EUlimE0_EEvlNS_15PhiloxCudaStateET1_SJ_)
        /*0088*/ 	.short	0x0210
        /*008a*/ 	.short	0x01d8


	//----- nvinfo : EIATTR_SW_WAR
	.align		4
.L_2662:
        /*008c*/ 	.byte	0x04, 0x36
        /*008e*/ 	.short	(.L_2664 - .L_2663)
.L_2663:
        /*0090*/ 	.word	0x00000008
.L_2664:


//--------------------- .nv.info._ZN2at6native60_GLOBAL__N__fdc43544_27_DistributionRandomKernel_cu_f88cee4443distribution_elementwise_grid_stride_kernelImLi2EZZZNS0_9templates4cuda21random_from_to_kernelIPNS_17CUDAGeneratorImplEEEvRNS_18TensorIteratorBaseEmlT_ENKUlvE_clEvENKUlvE5_clEvEUlP24curandStatePhilox4_32_10E_ZNS1_27distribution_nullary_kernelIfm10ulonglong2S7_SF_ZZZS5_IS7_EvS9_mlSA_ENKSB_clEvENKSC_clEvEUlmE_EEvS9_T2_RKT3_T4_EUlimE_EEvlNS_15PhiloxCudaStateET1_SJ_ --------------------------
	.section	.nv.info._ZN2at6native60_GLOBAL__N__fdc43544_27_DistributionRandomKernel_cu_f88cee4443distribution_elementwise_grid_stride_kernelImLi2EZZZNS0_9templates4cuda21random_from_to_kernelIPNS_17CUDAGeneratorImplEEEvRNS_18TensorIteratorBaseEmlT_ENKUlvE_clEvENKUlvE5_clEvEUlP24curandStatePhilox4_32_10E_ZNS1_27distribution_nullary_kernelIfm10ulonglong2S7_SF_ZZZS5_IS7_EvS9_mlSA_ENKSB_clEvENKSC_clEvEUlmE_EEvS9_T2_RKT3_T4_EUlimE_EEvlNS_15PhiloxCudaStateET1_SJ_,"",@"SHT_CUDA_INFO"
	.sectionflags	@""
	.align	4


	//----- nvinfo : EIATTR_CUDA_API_VERSION
	.align		4
        /*0000*/ 	.byte	0x04, 0x37
        /*0002*/ 	.short	(.L_2666 - .L_2665)
.L_2665:
        /*0004*/ 	.word	0x00000082


	//----- nvinfo : EIATTR_KPARAM_INFO
	.align		4
.L_2666:
        /*0008*/ 	.byte	0x04, 0x17
        /*000a*/ 	.short	(.L_2668 - .L_2667)
.L_2667:
        /*000c*/ 	.word	0x00000000
        /*0010*/ 	.short	0x0003
        /*0012*/ 	.short	0x0028
        /*0014*/ 	.byte	0x00, 0xf0, 0x81, 0x00


	//----- nvinfo : EIATTR_KPARAM_INFO
	.align		4
.L_2668:
        /*0018*/ 	.byte	0x04, 0x17
        /*001a*/ 	.short	(.L_2670 - .L_2669)
.L_2669:
        /*001c*/ 	.word	0x00000000
        /*0020*/ 	.short	0x0002
        /*0022*/ 	.short	0x0020
        /*0024*/ 	.byte	0x00, 0xf0, 0x05, 0x00


	//----- nvinfo : EIATTR_KPARAM_INFO
	.align		4
.L_2670:
        /*0028*/ 	.byte	0x04, 0x17
        /*002a*/ 	.short	(.L_2672 - .L_2671)
.L_2671:
        /*002c*/ 	.word	0x00000000
        /*0030*/ 	.short	0x0001
        /*0032*/ 	.short	0x0008
        /*0034*/ 	.byte	0x00, 0xf0, 0x61, 0x00


	//----- nvinfo : EIATTR_KPARAM_INFO
	.align		4
.L_2672:
        /*0038*/ 	.byte	0x04, 0x17
        /*003a*/ 	.short	(.L_2674 - .L_2673)
.L_2673:
        /*003c*/ 	.word	0x00000000
        /*0040*/ 	.short	0x0000
        /*0042*/ 	.short	0x0000
        /*0044*/ 	.byte	0x00, 0xf0, 0x21, 0x00


	//----- nvinfo : EIATTR_SPARSE_MMA_MASK
	.align		4
.L_2674:
        /*0048*/ 	.byte	0x03, 0x50
        /*004a*/ 	.short	0x0000


	//----- nvinfo : EIATTR_MAXREG_COUNT
	.align		4
        /*004c*/ 	.byte	0x03, 0x1b
        /*004e*/ 	.short	0x0040


	//----- nvinfo : EIATTR_NUM_BARRIERS
	.align		4
        /*0050*/ 	.byte	0x02, 0x4c
        /*0052*/ 	.byte	0x01
	.zero		1


	//----- nvinfo : EIATTR_MERCURY_ISA_VERSION
	.align		4
        /*0054*/ 	.byte	0x03, 0x5f
        /*0056*/ 	.short	0x0101


	//----- nvinfo : EIATTR_EXIT_INSTR_OFFSETS
	.align		4
        /*0058*/ 	.byte	0x04, 0x1c
        /*005a*/ 	.short	(.L_2676 - .L_2675)


	//   ....[0]....
.L_2675:
        /*005c*/ 	.word	0x000007e0


	//   ....[1]....
        /*0060*/ 	.word	0x00001430


	//----- nvinfo : EIATTR_MAX_THREADS
	.align		4
.L_2676:
        /*0064*/ 	.byte	0x04, 0x05
        /*0066*/ 	.short	(.L_2678 - .L_2677)
.L_2677:
        /*0068*/ 	.word	0x00000100
        /*006c*/ 	.word	0x00000001
        /*0070*/ 	.word	0x00000001


	//----- nvinfo : EIATTR_CRS_STACK_SIZE
	.align		4
.L_2678:
        /*0074*/ 	.byte	0x04, 0x1e
        /*0076*/ 	.short	(.L_2680 - .L_2679)
.L_2679:
        /*0078*/ 	.word	0x00000000


	//----- nvinfo : EIATTR_CBANK_PARAM_SIZE
	.align		4
.L_2680:
        /*007c*/ 	.byte	0x03, 0x19
        /*007e*/ 	.short	0x0048


	//----- nvinfo : EIATTR_PARAM_CBANK
	.align		4
        /*0080*/ 	.byte	0x04, 0x0a
        /*0082*/ 	.short	(.L_2682 - .L_2681)
	.align		4
.L_2681:
        /*0084*/ 	.word	index@(.nv.constant0._ZN2at6native60_GLOBAL__N__fdc43544_27_DistributionRandomKernel_cu_f88cee4443distribution_elementwise_grid_stride_kernelImLi2EZZZNS0_9templates4cuda21random_from_to_kernelIPNS_17CUDAGeneratorImplEEEvRNS_18TensorIteratorBaseEmlT_ENKUlvE_clEvENKUlvE5_clEvEUlP24curandStatePhilox4_32_10E_ZNS1_27distribution_nullary_kernelIfm10ulonglong2S7_SF_ZZZS5_IS7_EvS9_mlSA_ENKSB_clEvENKSC_clEvEUlmE_EEvS9_T2_RKT3_T4_EUlimE_EEvlNS_15PhiloxCudaStateET1_SJ_)
        /*0088*/ 	.short	0x0210
        /*008a*/ 	.short	0x0048


	//----- nvinfo : EIATTR_SW_WAR
	.align		4
.L_2682:
        /*008c*/ 	.byte	0x04, 0x36
        /*008e*/ 	.short	(.L_2684 - .L_2683)
.L_2683:
        /*0090*/ 	.word	0x00000008
.L_2684:


//--------------------- .nv.info._ZN2at6native60_GLOBAL__N__fdc43544_27_DistributionRandomKernel_cu_f88cee4443distribution_elementwise_grid_stride_kernelIjLi4EZZZNS0_9templates4cuda21random_from_to_kernelIPNS_17CUDAGeneratorImplEEEvRNS_18TensorIteratorBaseEmlT_ENKUlvE_clEvENKUlvE4_clEvEUlP24curandStatePhilox4_32_10E0_ZNS1_27distribution_nullary_kernelIdj5uint4S7_SF_ZZZS5_IS7_EvS9_mlSA_ENKSB_clEvENKSC_clEvEUljE_EEvS9_T2_RKT3_T4_EUlijE0_EEvlNS_15PhiloxCudaStateET1_SJ_ --------------------------
	.section	.nv.info._ZN2at6native60_GLOBAL__N__fdc43544_27_DistributionRandomKernel_cu_f88cee4443distribution_elementwise_grid_stride_kernelIjLi4EZZZNS0_9templates4cuda21random_from_to_kernelIPNS_17CUDAGeneratorImplEEEvRNS_18TensorIteratorBaseEmlT_ENKUlvE_clEvENKUlvE4_clEvEUlP24curandStatePhilox4_32_10E0_ZNS1_27distribution_nullary_kernelIdj5uint4S7_SF_ZZZS5_IS7_EvS9_mlSA_ENKSB_clEvENKSC_clEvEUljE_EEvS9_T2_RKT3_T4_EUlijE0_EEvlNS_15PhiloxCudaStateET1_SJ_,"",@"SHT_CUDA_INFO"
	.sectionflags	@""
	.align	4


	//----- nvinfo : EIATTR_CUDA_API_VERSION
	.align		4
        /*0000*/ 	.byte	0x04, 0x37
        /*0002*/ 	.short	(.L_2686 - .L_2685)
.L_2685:
        /*0004*/ 	.word	0x00000082


	//----- nvinfo : EIATTR_KPARAM_INFO
	.align		4
.L_2686:
        /*0008*/ 	.byte	0x04, 0x17
        /*000a*/ 	.short	(.L_2688 - .L_2687)
.L_2687:
        /*000c*/ 	.word	0x00000000
        /*0010*/ 	.short	0x0003
        /*0012*/ 	.short	0x0028
        /*0014*/ 	.byte	0x00, 0xf0, 0xc1, 0x06


	//----- nvinfo : EIATTR_KPARAM_INFO
	.align		4
.L_2688:
        /*0018*/ 	.byte	0x04, 0x17
        /*001a*/ 	.short	(.L_2690 - .L_2689)
.L_2689:
        /*001c*/ 	.word	0x00000000
        /*0020*/ 	.short	0x0002
        /*0022*/ 	.short	0x0020
        /*0024*/ 	.byte	0x00, 0xf0, 0x05, 0x00


	//----- nvinfo : EIATTR_KPARAM_INFO
	.align		4
.L_2690:
        /*0028*/ 	.byte	0x04, 0x17
        /*002a*/ 	.short	(.L_2692 - .L_2691)
.L_2691:
        /*002c*/ 	.word	0x00000000
        /*0030*/ 	.short	0x0001
        /*0032*/ 	.short	0x0008
        /*0034*/ 	.byte	0x00, 0xf0, 0x61, 0x00


	//----- nvinfo : EIATTR_KPARAM_INFO
	.align		4
.L_2692:
        /*0038*/ 	.byte	0x04, 0x17
        /*003a*/ 	.short	(.L_2694 - .L_2693)
.L_2693:
        /*003c*/ 	.word	0x00000000
        /*0040*/ 	.short	0x0000
        /*0042*/ 	.short	0x0000
        /*0044*/ 	.byte	0x00, 0xf0, 0x21, 0x00


	//----- nvinfo : EIATTR_SPARSE_MMA_MASK
	.align		4
.L_2694:
        /*0048*/ 	.byte	0x03, 0x50
        /*004a*/ 	.short	0x0000


	//----- nvinfo : EIATTR_MAXREG_COUNT
	.align		4
        /*004c*/ 	.byte	0x03, 0x1b
        /*004e*/ 	.short	0x0040


	//----- nvinfo : EIATTR_NUM_BARRIERS
	.align		4
        /*0050*/ 	.byte	0x02, 0x4c
        /*0052*/ 	.byte	0x01
	.zero		1


	//----- nvinfo : EIATTR_MERCURY_ISA_VERSION
	.align		4
        /*0054*/ 	.byte	0x03, 0x5f
        /*0056*/ 	.short	0x0101


	//----- nvinfo : EIATTR_EXIT_INSTR_OFFSETS
	.align		4
        /*0058*/ 	.byte	0x04, 0x1c
        /*005a*/ 	.short	(.L_2696 - .L_2695)


	//   ....[0]....
.L_2695:
        /*005c*/ 	.word	0x00000810


	//   ....[1]....
        /*0060*/ 	.word	0x000058e0


	//----- nvinfo : EIATTR_MAX_THREADS
	.align		4
.L_2696:
        /*0064*/ 	.byte	0x04, 0x05
        /*0066*/ 	.short	(.L_2698 - .L_2697)
.L_2697:
        /*0068*/ 	.word	0x00000100
        /*006c*/ 	.word	0x00000001
        /*0070*/ 	.word	0x00000001


	//----- nvinfo : EIATTR_CRS_STACK_SIZE
	.align		4
.L_2698:
        /*0074*/ 	.byte	0x04, 0x1e
        /*0076*/ 	.short	(.L_2700 - .L_2699)
.L_2699:
        /*0078*/ 	.word	0x00000000


	//----- nvinfo : EIATTR_CBANK_PARAM_SIZE
	.align		4
.L_2700:
        /*007c*/ 	.byte	0x03, 0x19
        /*007e*/ 	.short	0x01d8


	//----- nvinfo : EIATTR_PARAM_CBANK
	.align		4
        /*0080*/ 	.byte	0x04, 0x0a
        /*0082*/ 	.short	(.L_2702 - .L_2701)
	.align		4
.L_2701:
        /*0084*/ 	.word	index@(.nv.constant0._ZN2at6native60_GLOBAL__N__fdc43544_27_DistributionRandomKernel_cu_f88cee4443distribution_elementwise_grid_stride_kernelIjLi4EZZZNS0_9templates4cuda21random_from_to_kernelIPNS_17CUDAGeneratorImplEEEvRNS_18TensorIteratorBaseEmlT_ENKUlvE_clEvENKUlvE4_clEvEUlP24curandStatePhilox4_32_10E0_ZNS1_27distribution_nullary_kernelIdj5uint4S7_SF_ZZZS5_IS7_EvS9_mlSA_ENKSB_clEvENKSC_clEvEUljE_EEvS9_T2_RKT3_T4_EUlijE0_EEvlNS_15PhiloxCudaStateET1_SJ_)
        /*0088*/ 	.short	0x0210
        /*008a*/ 	.short	0x01d8


	//----- nvinfo : EIATTR_SW_WAR
	.align		4
.L_2702:
        /*008c*/ 	.byte	0x04, 0x36
        /*008e*/ 	.short	(.L_2704 - .L_2703)
.L_2703:
        /*0090*/ 	.word	0x00000008
.L_2704:


//--------------------- .nv.info._ZN2at6native60_GLOBAL__N__fdc43544_27_DistributionRandomKernel_cu_f88cee4443distribution_elementwise_grid_stride_kernelIjLi4EZZZNS0_9templates4cuda21random_from_to_kernelIPNS_17CUDAGeneratorImplEEEvRNS_18TensorIteratorBaseEmlT_ENKUlvE_clEvENKUlvE4_clEvEUlP24curandStatePhilox4_32_10E0_ZNS1_27distribution_nullary_kernelIdj5uint4S7_SF_ZZZS5_IS7_EvS9_mlSA_ENKSB_clEvENKSC_clEvEUljE_EEvS9_T2_RKT3_T4_EUlijE_EEvlNS_15PhiloxCudaStateET1_SJ_ --------------------------
	.section	.nv.info._ZN2at6native60_GLOBAL__N__fdc43544_27_DistributionRandomKernel_cu_f88cee4443distribution_elementwise_grid_stride_kernelIjLi4EZZZNS0_9templates4cuda21random_from_to_kernelIPNS_17CUDAGeneratorImplEEEvRNS_18TensorIteratorBaseEmlT_ENKUlvE_clEvENKUlvE4_clEvEUlP24curandStatePhilox4_32_10E0_ZNS1_27distribution_nullary_kernelIdj5uint4S7_SF_ZZZS5_IS7_EvS9_mlSA_ENKSB_clEvENKSC_clEvEUljE_EEvS9_T2_RKT3_T4_EUlijE_EEvlNS_15PhiloxCudaStateET1_SJ_,"",@"SHT_CUDA_INFO"
	.sectionflags	@""
	.align	4


	//----- nvinfo : EIATTR_CUDA_API_VERSION
	.align		4
        /*0000*/ 	.byte	0x04, 0x37
        /*0002*/ 	.short	(.L_2706 - .L_2705)
.L_2705:
        /*0004*/ 	.word	0x00000082


	//----- nvinfo : EIATTR_KPARAM_INFO
	.align		4
.L_2706:
        /*0008*/ 	.byte	0x04, 0x17
        /*000a*/ 	.short	(.L_2708 - .L_2707)
.L_2707:
        /*000c*/ 	.word	0x00000000
        /*0010*/ 	.short	0x0003
        /*0012*/ 	.short	0x0028
        /*0014*/ 	.byte	0x00, 0xf0, 0x81, 0x00


	//----- nvinfo : EIATTR_KPARAM_INFO
	.align		4
.L_2708:
        /*0018*/ 	.byte	0x04, 0x17
        /*001a*/ 	.short	(.L_2710 - .L_2709)
.L_2709:
        /*001c*/ 	.word	0x00000000
        /*0020*/ 	.short	0x0002
        /*0022*/ 	.short	0x0020
        /*0024*/ 	.byte	0x00, 0xf0, 0x05, 0x00


	//----- nvinfo : EIATTR_KPARAM_INFO
	.align		4
.L_2710:
        /*0028*/ 	.byte	0x04, 0x17
        /*002a*/ 	.short	(.L_2712 - .L_2711)
.L_2711:
        /*002c*/ 	.word	0x00000000
        /*0030*/ 	.short	0x0001
        /*0032*/ 	.short	0x0008
        /*0034*/ 	.byte	0x00, 0xf0, 0x61, 0x00


	//----- nvinfo : EIATTR_KPARAM_INFO
	.align		4
.L_2712:
        /*0038*/ 	.byte	0x04, 0x17
        /*003a*/ 	.short	(.L_2714 - .L_2713)
.L_2713:
        /*003c*/ 	.word	0x00000000
        /*0040*/ 	.short	0x0000
        /*0042*/ 	.short	0x0000
        /*0044*/ 	.byte	0x00, 0xf0, 0x21, 0x00


	//----- nvinfo : EIATTR_SPARSE_MMA_MASK
	.align		4
.L_2714:
        /*0048*/ 	.byte	0x03, 0x50
        /*004a*/ 	.short	0x0000


	//----- nvinfo : EIATTR_MAXREG_COUNT
	.align		4
        /*004c*/ 	.byte	0x03, 0x1b
        /*004e*/ 	.short	0x0040


	//----- nvinfo : EIATTR_NUM_BARRIERS
	.align		4
        /*0050*/ 	.byte	0x02, 0x4c
        /*0052*/ 	.byte	0x01
	.zero		1


	//----- nvinfo : EIATTR_MERCURY_ISA_VERSION
	.align		4
        /*0054*/ 	.byte	0x03, 0x5f
        /*0056*/ 	.short	0x0101


	//----- nvinfo : EIATTR_EXIT_INSTR_OFFSETS
	.align		4
        /*0058*/ 	.byte	0x04, 0x1c
        /*005a*/ 	.short	(.L_2716 - .L_2715)


	//   ....[0]....
.L_2715:
        /*005c*/ 	.word	0x000007e0


	//   ....[1]....
        /*0060*/ 	.word	0x000018e0


	//----- nvinfo : EIATTR_MAX_THREADS
	.align		4
.L_2716:
        /*0064*/ 	.byte	0x04, 0x05
        /*0066*/ 	.short	(.L_2718 - .L_2717)
.L_2717:
        /*0068*/ 	.word	0x00000100
        /*006c*/ 	.word	0x00000001
        /*0070*/ 	.word	0x00000001


	//----- nvinfo : EIATTR_CRS_STACK_SIZE
	.align		4
.L_2718:
        /*0074*/ 	.byte	0x04, 0x1e
        /*0076*/ 	.short	(.L_2720 - .L_2719)
.L_2719:
        /*0078*/ 	.word	0x00000000


	//----- nvinfo : EIATTR_CBANK_PARAM_SIZE
	.align		4
.L_2720:
        /*007c*/ 	.byte	0x03, 0x19
        /*007e*/ 	.short	0x0048


	//----- nvinfo : EIATTR_PARAM_CBANK
	.align		4
        /*0080*/ 	.byte	0x04, 0x0a
        /*0082*/ 	.short	(.L_2722 - .L_2721)
	.align		4
.L_2721:
        /*0084*/ 	.word	index@(.nv.constant0._ZN2at6native60_GLOBAL__N__fdc43544_27_DistributionRandomKernel_cu_f88cee4443distribution_elementwise_grid_stride_kernelIjLi4EZZZNS0_9templates4cuda21random_from_to_kernelIPNS_17CUDAGeneratorImplEEEvRNS_18TensorIteratorBaseEmlT_ENKUlvE_clEvENKUlvE4_clEvEUlP24curandStatePhilox4_32_10E0_ZNS1_27distribution_nullary_kernelIdj5uint4S7_SF_ZZZS5_IS7_EvS9_mlSA_ENKSB_clEvENKSC_clEvEUljE_EEvS9_T2_RKT3_T4_EUlijE_EEvlNS_15PhiloxCudaStateET1_SJ_)
        /*0088*/ 	.short	0x0210
        /*008a*/ 	.short	0x0048


	//----- nvinfo : EIATTR_SW_WAR
	.align		4
.L_2722:
        /*008c*/ 	.byte	0x04, 0x36
        /*008e*/ 	.short	(.L_2724 - .L_2723)
.L_2723:
        /*0090*/ 	.word	0x00000008
.L_2724:


//--------------------- .nv.info._ZN2at6native60_GLOBAL__N__fdc43544_27_DistributionRandomKernel_cu_f88cee4443distribution_elementwise_grid_stride_kernelImLi2EZZZNS0_9templates4cuda21random_from_to_kernelIPNS_17CUDAGeneratorImplEEEvRNS_18TensorIteratorBaseEmlT_ENKUlvE_clEvENKUlvE4_clEvEUlP24curandStatePhilox4_32_10E_ZNS1_27distribution_nullary_kernelIdm10ulonglong2S7_SF_ZZZS5_IS7_EvS9_mlSA_ENKSB_clEvENKSC_clEvEUlmE_EEvS9_T2_RKT3_T4_EUlimE0_EEvlNS_15PhiloxCudaStateET1_SJ_ --------------------------
	.section	.nv.info._ZN2at6native60_GLOBAL__N__fdc43544_27_DistributionRandomKernel_cu_f88cee4443distribution_elementwise_grid_stride_kernelImLi2EZZZNS0_9templates4cuda21random_from_to_kernelIPNS_17CUDAGeneratorImplEEEvRNS_18TensorIteratorBaseEmlT_ENKUlvE_clEvENKUlvE4_clEvEUlP24curandStatePhilox4_32_10E_ZNS1_27distribution_nullary_kernelIdm10ulonglong2S7_SF_ZZZS5_IS7_EvS9_mlSA_ENKSB_clEvENKSC_clEvEUlmE_EEvS9_T2_RKT3_T4_EUlimE0_EEvlNS_15PhiloxCudaStateET1_SJ_,"",@"SHT_CUDA_INFO"
	.sectionflags	@""
	.align	4


	//----- nvinfo : EIATTR_CUDA_API_VERSION
	.align		4
        /*0000*/ 	.byte	0x04, 0x37
        /*0002*/ 	.short	(.L_2726 - .L_2725)
.L_2725:
        /*0004*/ 	.word	0x00000082


	//----- nvinfo : EIATTR_KPARAM_INFO
	.align		4
.L_2726:
        /*0008*/ 	.byte	0x04, 0x17
        /*000a*/ 	.short	(.L_2728 - .L_2727)
.L_2727:
        /*000c*/ 	.word	0x00000000
        /*0010*/ 	.short	0x0003
        /*0012*/ 	.short	0x0028
        /*0014*/ 	.byte	0x00, 0xf0, 0xc1, 0x06


	//----- nvinfo : EIATTR_KPARAM_INFO
	.align		4
.L_2728:
        /*0018*/ 	.byte	0x04, 0x17
        /*001a*/ 	.short	(.L_2730 - .L_2729)
.L_2729:
        /*001c*/ 	.word	0x00000000
        /*0020*/ 	.short	0x0002
        /*0022*/ 	.short	0x0020
        /*0024*/ 	.byte	0x00, 0xf0, 0x05, 0x00


	//----- nvinfo : EIATTR_KPARAM_INFO
	.align		4
.L_2730:
        /*0028*/ 	.byte	0x04, 0x17
        /*002a*/ 	.short	(.L_2732 - .L_2731)
.L_2731:
        /*002c*/ 	.word	0x00000000
        /*0030*/ 	.short	0x0001
        /*0032*/ 	.short	0x0008
        /*0034*/ 	.byte	0x00, 0xf0, 0x61, 0x00


	//----- nvinfo : EIATTR_KPARAM_INFO
	.align		4
.L_2732:
        /*0038*/ 	.byte	0x04, 0x17
        /*003a*/ 	.short	(.L_2734 - .L_2733)
.L_2733:
        /*003c*/ 	.word	0x00000000
        /*0040*/ 	.short	0x0000
        /*0042*/ 	.short	0x0000
        /*0044*/ 	.byte	0x00, 0xf0, 0x21, 0x00


	//----- nvinfo : EIATTR_SPARSE_MMA_MASK
	.align		4
.L_2734:
        /*0048*/ 	.byte	0x03, 0x50
        /*004a*/ 	.short	0x0000


	//----- nvinfo : EIATTR_MAXREG_COUNT
	.align		4
        /*004c*/ 	.byte	0x03, 0x1b
        /*004e*/ 	.short	0x0040


	//----- nvinfo : EIATTR_NUM_BARRIERS
	.align		4
        /*0050*/ 	.byte	0x02, 0x4c
        /*0052*/ 	.byte	0x01
	.zero		1


	//----- nvinfo : EIATTR_MERCURY_ISA_VERSION
	.align		4
        /*0054*/ 	.byte	0x03, 0x5f
        /*0056*/ 	.short	0x0101


	//----- nvinfo : EIATTR_EXIT_INSTR_OFFSETS
	.align		4
        /*0058*/ 	.byte	0x04, 0x1c
        /*005a*/ 	.short	(.L_2736 - .L_2735)


	//   ....[0]....
.L_2735:
        /*005c*/ 	.word	0x00000810


	//   ....[1]....
        /*0060*/ 	.word	0x000036b0


	//----- nvinfo : EIATTR_MAX_THREADS
	.align		4
.L_2736:
        /*0064*/ 	.byte	0x04, 0x05
        /*0066*/ 	.short	(.L_2738 - .L_2737)
.L_2737:
        /*0068*/ 	.word	0x00000100
        /*006c*/ 	.word	0x00000001
        /*0070*/ 	.word	0x00000001


	//----- nvinfo : EIATTR_CRS_STACK_SIZE
	.align		4
.L_2738:
        /*0074*/ 	.byte	0x04, 0x1e
        /*0076*/ 	.short	(.L_2740 - .L_2739)
.L_2739:
        /*0078*/ 	.word	0x00000000


	//----- nvinfo : EIATTR_CBANK_PARAM_SIZE
	.align		4
.L_2740:
        /*007c*/ 	.byte	0x03, 0x19
        /*007e*/ 	.short	0x01d8


	//----- nvinfo : EIATTR_PARAM_CBANK
	.align		4
        /*0080*/ 	.byte	0x04, 0x0a
        /*0082*/ 	.short	(.L_2742 - .L_2741)
	.align		4
.L_2741:
        /*0084*/ 	.word	index@(.nv.constant0._ZN2at6native60_GLOBAL__N__fdc43544_27_DistributionRandomKernel_cu_f88cee4443distribution_elementwise_grid_stride_kernelImLi2EZZZNS0_9templates4cuda21random_from_to_kernelIPNS_17CUDAGeneratorImplEEEvRNS_18TensorIteratorBaseEmlT_ENKUlvE_clEvENKUlvE4_clEvEUlP24curandStatePhilox4_32_10E_ZNS1_27distribution_nullary_kernelIdm10ulonglong2S7_SF_ZZZS5_IS7_EvS9_mlSA_ENKSB_clEvENKSC_clEvEUlmE_EEvS9_T2_RKT3_T4_EUlimE0_EEvlNS_15PhiloxCudaStateET1_SJ_)
        /*0088*/ 	.short	0x0210
        /*008a*/ 	.short	0x01d8


	//----- nvinfo : EIATTR_SW_WAR
	.align		4
.L_2742:
        /*008c*/ 	.byte	0x04, 0x36
        /*008e*/ 	.short	(.L_2744 - .L_2743)
.L_2743:
        /*0090*/ 	.word	0x00000008
.L_2744:


//--------------------- .nv.info._ZN2at6native60_GLOBAL__N__fdc43544_27_DistributionRandomKernel_cu_f88cee4443distribution_elementwise_grid_stride_kernelImLi2EZZZNS0_9templates4cuda21random_from_to_kernelIPNS_17CUDAGeneratorImplEEEvRNS_18TensorIteratorBaseEmlT_ENKUlvE_clEvENKUlvE4_clEvEUlP24curandStatePhilox4_32_10E_ZNS1_27distribution_nullary_kernelIdm10ulonglong2S7_SF_ZZZS5_IS7_EvS9_mlSA_ENKSB_clEvENKSC_clEvEUlmE_EEvS9_T2_RKT3_T4_EUlimE_EEvlNS_15PhiloxCudaStateET1_SJ_ --------------------------
	.section	.nv.info._ZN2at6native60_GLOBAL__N__fdc43544_27_DistributionRandomKernel_cu_f88cee4443distribution_elementwise_grid_stride_kernelImLi2EZZZNS0_9templates4cuda21random_from_to_kernelIPNS_17CUDAGeneratorImplEEEvRNS_18TensorIteratorBaseEmlT_ENKUlvE_clEvENKUlvE4_clEvEUlP24curandStatePhilox4_32_10E_ZNS1_27distribution_nullary_kernelIdm10ulonglong2S7_SF_ZZZS5_IS7_EvS9_mlSA_ENKSB_clEvENKSC_clEvEUlmE_EEvS9_T2_RKT3_T4_EUlimE_EEvlNS_15PhiloxCudaStateET1_SJ_,"",@"SHT_CUDA_INFO"
	.sectionflags	@""
	.align	4


	//----- nvinfo : EIATTR_CUDA_API_VERSION
	.align		4
        /*0000*/ 	.byte	0x04, 0x37
        /*0002*/ 	.short	(.L_2746 - .L_2745)
.L_2745:
        /*0004*/ 	.word	0x00000082


	//----- nvinfo : EIATTR_KPARAM_INFO
	.align		4
.L_2746:
        /*0008*/ 	.byte	0x04, 0x17
        /*000a*/ 	.short	(.L_2748 - .L_2747)
.L_2747:
        /*000c*/ 	.word	0x00000000
        /*0010*/ 	.short	0x0003
        /*0012*/ 	.short	0x0028
        /*0014*/ 	.byte	0x00, 0xf0, 0x81, 0x00


	//----- nvinfo : EIATTR_KPARAM_INFO
	.align		4
.L_2748:
        /*0018*/ 	.byte	0x04, 0x17
        /*001a*/ 	.short	(.L_2750 - .L_2749)
.L_2749:
        /*001c*/ 	.word	0x00000000
        /*0020*/ 	.short	0x0002
        /*0022*/ 	.short	0x0020
        /*0024*/ 	.byte	0x00, 0xf0, 0x05, 0x00


	//----- nvinfo : EIATTR_KPARAM_INFO
	.align		4
.L_2750:
        /*0028*/ 	.byte	0x04, 0x17
        /*002a*/ 	.short	(.L_2752 - .L_2751)
.L_2751:
        /*002c*/ 	.word	0x00000000
        /*0030*/ 	.short	0x0001
        /*0032*/ 	.short	0x0008
        /*0034*/ 	.byte	0x00, 0xf0, 0x61, 0x00


	//----- nvinfo : EIATTR_KPARAM_INFO
	.align		4
.L_2752:
        /*0038*/ 	.byte	0x04, 0x17
        /*003a*/ 	.short	(.L_2754 - .L_2753)
.L_2753:
        /*003c*/ 	.word	0x00000000
        /*0040*/ 	.short	0x0000
        /*0042*/ 	.short	0x0000
        /*0044*/ 	.byte	0x00, 0xf0, 0x21, 0x00


	//----- nvinfo : EIATTR_SPARSE_MMA_MASK
	.align		4
.L_2754:
        /*0048*/ 	.byte	0x03, 0x50
        /*004a*/ 	.short	0x0000


	//----- nvinfo : EIATTR_MAXREG_COUNT
	.align		4
        /*004c*/ 	.byte	0x03, 0x1b
        /*004e*/ 	.short	0x0040


	//----- nvinfo : EIATTR_NUM_BARRIERS
	.align		4
        /*0050*/ 	.byte	0x02, 0x4c
        /*0052*/ 	.byte	0x01
	.zero		1


	//----- nvinfo : EIATTR_MERCURY_ISA_VERSION
	.align		4
        /*0054*/ 	.byte	0x03, 0x5f
        /*0056*/ 	.short	0x0101


	//----- nvinfo : EIATTR_EXIT_INSTR_OFFSETS
	.align		4
        /*0058*/ 	.byte	0x04, 0x1c
        /*005a*/ 	.short	(.L_2756 - .L_2755)


	//   ....[0]....
.L_2755:
        /*005c*/ 	.word	0x000007e0


	//   ....[1]....
        /*0060*/ 	.word	0x00001430


	//----- nvinfo : EIATTR_MAX_THREADS
	.align		4
.L_2756:
        /*0064*/ 	.byte	0x04, 0x05
        /*0066*/ 	.short	(.L_2758 - .L_2757)
.L_2757:
        /*0068*/ 	.word	0x00000100
        /*006c*/ 	.word	0x00000001
        /*0070*/ 	.word	0x00000001


	//----- nvinfo : EIATTR_CRS_STACK_SIZE
	.align		4
.L_2758:
        /*0074*/ 	.byte	0x04, 0x1e
        /*0076*/ 	.short	(.L_2760 - .L_2759)
.L_2759:
        /*0078*/ 	.word	0x00000000


	//----- nvinfo : EIATTR_CBANK_PARAM_SIZE
	.align		4
.L_2760:
        /*007c*/ 	.byte	0x03, 0x19
        /*007e*/ 	.short	0x0048


	//----- nvinfo : EIATTR_PARAM_CBANK
	.align		4
        /*0080*/ 	.byte	0x04, 0x0a
        /*0082*/ 	.short	(.L_2762 - .L_2761)
	.align		4
.L_2761:
        /*0084*/ 	.word	index@(.nv.constant0._ZN2at6native60_GLOBAL__N__fdc43544_27_DistributionRandomKernel_cu_f88cee4443distribution_elementwise_grid_stride_kernelImLi2EZZZNS0_9templates4cuda21random_from_to_kernelIPNS_17CUDAGeneratorImplEEEvRNS_18TensorIteratorBaseEmlT_ENKUlvE_clEvENKUlvE4_clEvEUlP24curandStatePhilox4_32_10E_ZNS1_27distribution_nullary_kernelIdm10ulonglong2S7_SF_ZZZS5_IS7_EvS9_mlSA_ENKSB_clEvENKSC_clEvEUlmE_EEvS9_T2_RKT3_T4_EUlimE_EEvlNS_15PhiloxCudaStateET1_SJ_)
        /*0088*/ 	.short	0x0210
        /*008a*/ 	.short	0x0048


	//----- nvinfo : EIATTR_SW_WAR
	.align		4
.L_2762:
        /*008c*/ 	.byte	0x04, 0x36
        /*008e*/ 	.short	(.L_2764 - .L_2763)
.L_2763:
        /*0090*/ 	.word	0x00000008
.L_2764:


//--------------------- .nv.info._ZN2at6native60_GLOBAL__N__fdc43544_27_DistributionRandomKernel_cu_f88cee4443distribution_elementwise_grid_stride_kernelIjLi4EZZZNS0_9templates4cuda21random_from_to_kernelIPNS_17CUDAGeneratorImplEEEvRNS_18TensorIteratorBaseEmlT_ENKUlvE_clEvENKUlvE3_clEvEUlP24curandStatePhilox4_32_10E0_ZNS1_27distribution_nullary_kernelIsj5uint4S7_SF_ZZZS5_IS7_EvS9_mlSA_ENKSB_clEvENKSC_clEvEUljE_EEvS9_T2_RKT3_T4_EUlijE0_EEvlNS_15PhiloxCudaStateET1_SJ_ --------------------------
	.section	.nv.info._ZN2at6native60_GLOBAL__N__fdc43544_27_DistributionRandomKernel_cu_f88cee4443distribution_elementwise_grid_stride_kernelIjLi4EZZZNS0_9templates4cuda21random_from_to_kernelIPNS_17CUDAGeneratorImplEEEvRNS_18TensorIteratorBaseEmlT_ENKUlvE_clEvENKUlvE3_clEvEUlP24curandStatePhilox4_32_10E0_ZNS1_27distribution_nullary_kernelIsj5uint4S7_SF_ZZZS5_IS7_EvS9_mlSA_ENKSB_clEvENKSC_clEvEUljE_EEvS9_T2_RKT3_T4_EUlijE0_EEvlNS_15PhiloxCudaStateET1_SJ_,"",@"SHT_CUDA_INFO"
	.sectionflags	@""
	.align	4


	//----- nvinfo : EIATTR_CUDA_API_VERSION
	.align		4
        /*0000*/ 	.byte	0x04, 0x37
        /*0002*/ 	.short	(.L_2766 - .L_2765)
.L_2765:
        /*0004*/ 	.word	0x00000082


	//----- nvinfo : EIATTR_KPARAM_INFO
	.align		4
.L_2766:
        /*0008*/ 	.byte	0x04, 0x17
        /*000a*/ 	.short	(.L_2768 - .L_2767)
.L_2767:
        /*000c*/ 	.word	0x00000000
        /*0010*/ 	.short	0x0003
        /*0012*/ 	.short	0x0028
        /*0014*/ 	.byte	0x00, 0xf0, 0xc1, 0x06


	//----- nvinfo : EIATTR_KPARAM_INFO
	.align		4
.L_2768:
        /*0018*/ 	.byte	0x04, 0x17
        /*001a*/ 	.short	(.L_2770 - .L_2769)
.L_2769:
        /*001c*/ 	.word	0x00000000
        /*0020*/ 	.short	0x0002
        /*0022*/ 	.short	0x0020
        /*0024*/ 	.byte	0x00, 0xf0, 0x05, 0x00


	//----- nvinfo : EIATTR_KPARAM_INFO
	.align		4
.L_2770:
        /*0028*/ 	.byte	0x04, 0x17
        /*002a*/ 	.short	(.L_2772 - .L_2771)
.L_2771:
        /*002c*/ 	.word	0x00000000
        /*0030*/ 	.short	0x0001
        /*0032*/ 	.short	0x0008
        /*0034*/ 	.byte	0x00, 0xf0, 0x61, 0x00


	//----- nvinfo : EIATTR_KPARAM_INFO
	.align		4
.L_2772:
        /*0038*/ 	.byte	0x04, 0x17
        /*003a*/ 	.short	(.L_2774 - .L_2773)
.L_2773:
        /*003c*/ 	.word	0x00000000
        /*0040*/ 	.short	0x0000
        /*0042*/ 	.short	0x0000
        /*0044*/ 	.byte	0x00, 0xf0, 0x21, 0x00


	//----- nvinfo : EIATTR_SPARSE_MMA_MASK
	.align		4
.L_2774:
        /*0048*/ 	.byte	0x03, 0x50
        /*004a*/ 	.short	0x0000


	//----- nvinfo : EIATTR_MAXREG_COUNT
	.align		4
        /*004c*/ 	.byte	0x03, 0x1b
        /*004e*/ 	.short	0x0040


	//----- nvinfo : EIATTR_NUM_BARRIERS
	.align		4
        /*0050*/ 	.byte	0x02, 0x4c
        /*0052*/ 	.byte	0x01
	.zero		1


	//----- nvinfo : EIATTR_MERCURY_ISA_VERSION
	.align		4
        /*0054*/ 	.byte	0x03, 0x5f
        /*0056*/ 	.short	0x0101


	//----- nvinfo : EIATTR_EXIT_INSTR_OFFSETS
	.align		4
        /*0058*/ 	.byte	0x04, 0x1c
        /*005a*/ 	.short	(.L_2776 - .L_2775)


	//   ....[0]....
.L_2775:
        /*005c*/ 	.word	0x00000810


	//   ....[1]....
        /*0060*/ 	.word	0x00005820


	//----- nvinfo : EIATTR_MAX_THREADS
	.align		4
.L_2776:
        /*0064*/ 	.byte	0x04, 0x05
        /*0066*/ 	.short	(.L_2778 - .L_2777)
.L_2777:
        /*0068*/ 	.word	0x00000100
        /*006c*/ 	.word	0x00000001
        /*0070*/ 	.word	0x00000001


	//----- nvinfo : EIATTR_CRS_STACK_SIZE
	.align		4
.L_2778:
        /*0074*/ 	.byte	0x04, 0x1e
        /*0076*/ 	.short	(.L_2780 - .L_2779)
.L_2779:
        /*0078*/ 	.word	0x00000000


	//----- nvinfo : EIATTR_CBANK_PARAM_SIZE
	.align		4
.L_2780:
        /*007c*/ 	.byte	0x03, 0x19
        /*007e*/ 	.short	0x01d8


	//----- nvinfo : EIATTR_PARAM_CBANK
	.align		4
        /*0080*/ 	.byte	0x04, 0x0a
        /*0082*/ 	.short	(.L_2782 - .L_2781)
	.align		4
.L_2781:
        /*0084*/ 	.word	index@(.nv.constant0._ZN2at6native60_GLOBAL__N__fdc43544_27_DistributionRandomKernel_cu_f88cee4443distribution_elementwise_grid_stride_kernelIjLi4EZZZNS0_9templates4cuda21random_from_to_kernelIPNS_17CUDAGeneratorImplEEEvRNS_18TensorIteratorBaseEmlT_ENKUlvE_clEvENKUlvE3_clEvEUlP24curandStatePhilox4_32_10E0_ZNS1_27distribution_nullary_kernelIsj5uint4S7_SF_ZZZS5_IS7_EvS9_mlSA_ENKSB_clEvENKSC_clEvEUljE_EEvS9_T2_RKT3_T4_EUlijE0_EEvlNS_15PhiloxCudaStateET1_SJ_)
        /*0088*/ 	.short	0x0210
        /*008a*/ 	.short	0x01d8


	//----- nvinfo : EIATTR_SW_WAR
	.align		4
.L_2782:
        /*008c*/ 	.byte	0x04, 0x36
        /*008e*/ 	.short	(.L_2784 - .L_2783)
.L_2783:
        /*0090*/ 	.word	0x00000008
.L_2784:


//--------------------- .nv.info._ZN2at6native60_GLOBAL__N__fdc43544_27_DistributionRandomKernel_cu_f88cee4443distribution_elementwise_grid_stride_kernelIjLi4EZZZNS0_9templates4cuda21random_from_to_kernelIPNS_17CUDAGeneratorImplEEEvRNS_18TensorIteratorBaseEmlT_ENKUlvE_clEvENKUlvE3_clEvEUlP24curandStatePhilox4_32_10E0_ZNS1_27distribution_nullary_kernelIsj5uint4S7_SF_ZZZS5_IS7_EvS9_mlSA_ENKSB_clEvENKSC_clEvEUljE_EEvS9_T2_RKT3_T4_EUlijE_EEvlNS_15PhiloxCudaStateET1_SJ_ --------------------------
	.section	.nv.info._ZN2at6native60_GLOBAL__N__fdc43544_27_DistributionRandomKernel_cu_f88cee4443distribution_elementwise_grid_stride_kernelIjLi4EZZZNS0_9templates4cuda21random_from_to_kernelIPNS_17CUDAGeneratorImplEEEvRNS_18TensorIteratorBaseEmlT_ENKUlvE_clEvENKUlvE3_clEvEUlP24curandStatePhilox4_32_10E0_ZNS1_27distribution_nullary_kernelIsj5uint4S7_SF_ZZZS5_IS7_EvS9_mlSA_ENKSB_clEvENKSC_clEvEUljE_EEvS9_T2_RKT3_T4_EUlijE_EEvlNS_15PhiloxCudaStateET1_SJ_,"",@"SHT_CUDA_INFO"
	.sectionflags	@""
	.align	4


	//----- nvinfo : EIATTR_CUDA_API_VERSION
	.align		4
        /*0000*/ 	.byte	0x04, 0x37
        /*0002*/ 	.short	(.L_2786 - .L_2785)
.L_2785:
        /*0004*/ 	.word	0x00000082


	//----- nvinfo : EIATTR_KPARAM_INFO
	.align		4
.L_2786:
        /*0008*/ 	.byte	0x04, 0x17
        /*000a*/ 	.short	(.L_2788 - .L_2787)
.L_2787:
        /*000c*/ 	.word	0x00000000
        /*0010*/ 	.short	0x0003
        /*0012*/ 	.short	0x0028
        /*0014*/ 	.byte	0x00, 0xf0, 0x81, 0x00


	//----- nvinfo : EIATTR_KPARAM_INFO
	.align		4
.L_2788:
        /*0018*/ 	.byte	0x04, 0x17
        /*001a*/ 	.short	(.L_2790 - .L_2789)
.L_2789:
        /*001c*/ 	.word	0x00000000
        /*0020*/ 	.short	0x0002
        /*0022*/ 	.short	0x0020
        /*0024*/ 	.byte	0x00, 0xf0, 0x05, 0x00


	//----- nvinfo : EIATTR_KPARAM_INFO
	.align		4
.L_2790:
        /*0028*/ 	.byte	0x04, 0x17
        /*002a*/ 	.short	(.L_2792 - .L_2791)
.L_2791:
        /*002c*/ 	.word	0x00000000
        /*0030*/ 	.short	0x0001
        /*0032*/ 	.short	0x0008
        /*0034*/ 	.byte	0x00, 0xf0, 0x61, 0x00


	//----- nvinfo : EIATTR_KPARAM_INFO
	.align		4
.L_2792:
        /*0038*/ 	.byte	0x04, 0x17
        /*003a*/ 	.short	(.L_2794 - .L_2793)
.L_2793:
        /*003c*/ 	.word	0x00000000
        /*0040*/ 	.short	0x0000
        /*0042*/ 	.short	0x0000
        /*0044*/ 	.byte	0x00, 0xf0, 0x21, 0x00


	//----- nvinfo : EIATTR_SPARSE_MMA_MASK
	.align		4
.L_2794:
        /*0048*/ 	.byte	0x03, 0x50
        /*004a*/ 	.short	0x0000


	//----- nvinfo : EIATTR_MAXREG_COUNT
	.align		4
        /*004c*/ 	.byte	0x03, 0x1b
        /*004e*/ 	.short	0x0040


	//----- nvinfo : EIATTR_NUM_BARRIERS
	.align		4
        /*0050*/ 	.byte	0x02, 0x4c
        /*0052*/ 	.byte	0x01
	.zero		1


	//----- nvinfo : EIATTR_MERCURY_ISA_VERSION
	.align		4
        /*0054*/ 	.byte	0x03, 0x5f
        /*0056*/ 	.short	0x0101


	//----- nvinfo : EIATTR_EXIT_INSTR_OFFSETS
	.align		4
        /*0058*/ 	.byte	0x04, 0x1c
        /*005a*/ 	.short	(.L_2796 - .L_2795)


	//   ....[0]....
.L_2795:
        /*005c*/ 	.word	0x000007e0


	//   ....[1]....
        /*0060*/ 	.word	0x00001780


	//----- nvinfo : EIATTR_MAX_THREADS
	.align		4
.L_2796:
        /*0064*/ 	.byte	0x04, 0x05
        /*0066*/ 	.short	(.L_2798 - .L_2797)
.L_2797:
        /*0068*/ 	.word	0x00000100
        /*006c*/ 	.word	0x00000001
        /*0070*/ 	.word	0x00000001


	//----- nvinfo : EIATTR_CRS_STACK_SIZE
	.align		4
.L_2798:
        /*0074*/ 	.byte	0x04, 0x1e
        /*0076*/ 	.short	(.L_2800 - .L_2799)
.L_2799:
        /*0078*/ 	.word	0x00000000


	//----- nvinfo : EIATTR_CBANK_PARAM_SIZE
	.align		4
.L_2800:
        /*007c*/ 	.byte	0x03, 0x19
        /*007e*/ 	.short	0x0048


	//----- nvinfo : EIATTR_PARAM_CBANK
	.align		4
        /*0080*/ 	.byte	0x04, 0x0a
        /*0082*/ 	.short	(.L_2802 - .L_2801)
	.align		4
.L_2801:
        /*0084*/ 	.word	index@(.nv.constant0._ZN2at6native60_GLOBAL__N__fdc43544_27_DistributionRandomKernel_cu_f88cee4443distribution_elementwise_grid_stride_kernelIjLi4EZZZNS0_9templates4cuda21random_from_to_kernelIPNS_17CUDAGeneratorImplEEEvRNS_18TensorIteratorBaseEmlT_ENKUlvE_clEvENKUlvE3_clEvEUlP24curandStatePhilox4_32_10E0_ZNS1_27distribution_nullary_kernelIsj5uint4S7_SF_ZZZS5_IS7_EvS9_mlSA_ENKSB_clEvENKSC_clEvEUljE_EEvS9_T2_RKT3_T4_EUlijE_EEvlNS_15PhiloxCudaStateET1_SJ_)
        /*0088*/ 	.short	0x0210
        /*008a*/ 	.short	0x0048


	//----- nvinfo : EIATTR_SW_WAR
	.align		4
.L_2802:
        /*008c*/ 	.byte	0x04, 0x36
        /*008e*/ 	.short	(.L_2804 - .L_2803)
.L_2803:
        /*0090*/ 	.word	0x00000008
.L_2804:


//--------------------- .nv.info._ZN2at6native60_GLOBAL__N__fdc43544_27_DistributionRandomKernel_cu_f88cee4443distribution_elementwise_grid_stride_kernelImLi2EZZZNS0_9templates4cuda21random_from_to_kernelIPNS_17CUDAGeneratorImplEEEvRNS_18TensorIteratorBaseEmlT_ENKUlvE_clEvENKUlvE3_clEvEUlP24curandStatePhilox4_32_10E_ZNS1_27distribution_nullary_kernelIsm10ulonglong2S7_SF_ZZZS5_IS7_EvS9_mlSA_ENKSB_clEvENKSC_clEvEUlmE_EEvS9_T2_RKT3_T4_EUlimE0_EEvlNS_15PhiloxCudaStateET1_SJ_ --------------------------
	.section	.nv.info._ZN2at6native60_GLOBAL__N__fdc43544_27_DistributionRandomKernel_cu_f88cee4443distribution_elementwise_grid_stride_kernelImLi2EZZZNS0_9templates4cuda21random_from_to_kernelIPNS_17CUDAGeneratorImplEEEvRNS_18TensorIteratorBaseEmlT_ENKUlvE_clEvENKUlvE3_clEvEUlP24curandStatePhilox4_32_10E_ZNS1_27distribution_nullary_kernelIsm10ulonglong2S7_SF_ZZZS5_IS7_EvS9_mlSA_ENKSB_clEvENKSC_clEvEUlmE_EEvS9_T2_RKT3_T4_EUlimE0_EEvlNS_15PhiloxCudaStateET1_SJ_,"",@"SHT_CUDA_INFO"
	.sectionflags	@""
	.align	4


	//----- nvinfo : EIATTR_CUDA_API_VERSION
	.align		4
        /*0000*/ 	.byte	0x04, 0x37
        /*0002*/ 	.short	(.L_2806 - .L_2805)
.L_2805:
        /*0004*/ 	.word	0x00000082


	//----- nvinfo : EIATTR_KPARAM_INFO
	.align		4
.L_2806:
        /*0008*/ 	.byte	0x04, 0x17
        /*000a*/ 	.short	(.L_2808 - .L_2807)
.L_2807:
        /*000c*/ 	.word	0x00000000
        /*0010*/ 	.short	0x0003
        /*0012*/ 	.short	0x0028
        /*0014*/ 	.byte	0x00, 0xf0, 0xc1, 0x06


	//----- nvinfo : EIATTR_KPARAM_INFO
	.align		4
.L_2808:
        /*0018*/ 	.byte	0x04, 0x17
        /*001a*/ 	.short	(.L_2810 - .L_2809)
.L_2809:
        /*001c*/ 	.word	0x00000000
        /*0020*/ 	.short	0x0002
        /*0022*/ 	.short	0x0020
        /*0024*/ 	.byte	0x00, 0xf0, 0x05, 0x00


	//----- nvinfo : EIATTR_KPARAM_INFO
	.align		4
.L_2810:
        /*0028*/ 	.byte	0x04, 0x17
        /*002a*/ 	.short	(.L_2812 - .L_2811)
.L_2811:
        /*002c*/ 	.word	0x00000000
        /*0030*/ 	.short	0x0001
        /*0032*/ 	.short	0x0008
        /*0034*/ 	.byte	0x00, 0xf0, 0x61, 0x00


	//----- nvinfo : EIATTR_KPARAM_INFO
	.align		4
.L_2812:
        /*0038*/ 	.byte	0x04, 0x17
        /*003a*/ 	.short	(.L_2814 - .L_2813)
.L_2813:
        /*003c*/ 	.word	0x00000000
        /*0040*/ 	.short	0x0000
        /*0042*/ 	.short	0x0000
        /*0044*/ 	.byte	0x00, 0xf0, 0x21, 0x00


	//----- nvinfo : EIATTR_SPARSE_MMA_MASK
	.align		4
.L_2814:
        /*0048*/ 	.byte	0x03, 0x50
        /*004a*/ 	.short	0x0000


	//----- nvinfo : EIATTR_MAXREG_COUNT
	.align		4
        /*004c*/ 	.byte	0x03, 0x1b
        /*004e*/ 	.short	0x0040


	//----- nvinfo : EIATTR_NUM_BARRIERS
	.align		4
        /*0050*/ 	.byte	0x02, 0x4c
        /*0052*/ 	.byte	0x01
	.zero		1


	//----- nvinfo : EIATTR_MERCURY_ISA_VERSION
	.align		4
        /*0054*/ 	.byte	0x03, 0x5f
        /*0056*/ 	.short	0x0101


	//----- nvinfo : EIATTR_EXIT_INSTR_OFFSETS
	.align		4
        /*0058*/ 	.byte	0x04, 0x1c
        /*005a*/ 	.short	(.L_2816 - .L_2815)


	//   ....[0]....
.L_2815:
        /*005c*/ 	.word	0x00000810


	//   ....[1]....
        /*0060*/ 	.word	0x00003610


	//----- nvinfo : EIATTR_MAX_THREADS
	.align		4
.L_2816:
        /*0064*/ 	.byte	0x04, 0x05
        /*0066*/ 	.short	(.L_2818 - .L_2817)
.L_2817:
        /*0068*/ 	.word	0x00000100
        /*006c*/ 	.word	0x00000001
        /*0070*/ 	.word	0x00000001


	//----- nvinfo : EIATTR_CRS_STACK_SIZE
	.align		4
.L_2818:
        /*0074*/ 	.byte	0x04, 0x1e
        /*0076*/ 	.short	(.L_2820 - .L_2819)
.L_2819:
        /*0078*/ 	.word	0x00000000


	//----- nvinfo : EIATTR_CBANK_PARAM_SIZE
	.align		4
.L_2820:
        /*007c*/ 	.byte	0x03, 0x19
        /*007e*/ 	.short	0x01d8


	//----- nvinfo : EIATTR_PARAM_CBANK
	.align		4
        /*0080*/ 	.byte	0x04, 0x0a
        /*0082*/ 	.short	(.L_2822 - .L_2821)
	.align		4
.L_2821:
        /*0084*/ 	.word	index@(.nv.constant0._ZN2at6native60_GLOBAL__N__fdc43544_27_DistributionRandomKernel_cu_f88cee4443distribution_elementwise_grid_stride_kernelImLi2EZZZNS0_9templates4cuda21random_from_to_kernelIPNS_17CUDAGeneratorImplEEEvRNS_18TensorIteratorBaseEmlT_ENKUlvE_clEvENKUlvE3_clEvEUlP24curandStatePhilox4_32_10E_ZNS1_27distribution_nullary_kernelIsm10ulonglong2S7_SF_ZZZS5_IS7_EvS9_mlSA_ENKSB_clEvENKSC_clEvEUlmE_EEvS9_T2_RKT3_T4_EUlimE0_EEvlNS_15PhiloxCudaStateET1_SJ_)
        /*0088*/ 	.short	0x0210
        /*008a*/ 	.short	0x01d8


	//----- nvinfo : EIATTR_SW_WAR
	.align		4
.L_2822:
        /*008c*/ 	.byte	0x04, 0x36
        /*008e*/ 	.short	(.L_2824 - .L_2823)
.L_2823:
        /*0090*/ 	.word	0x00000008
.L_2824:


//--------------------- .nv.info._ZN2at6native60_GLOBAL__N__fdc43544_27_DistributionRandomKernel_cu_f88cee4443distribution_elementwise_grid_stride_kernelImLi2EZZZNS0_9templates4cuda21random_from_to_kernelIPNS_17CUDAGeneratorImplEEEvRNS_18TensorIteratorBaseEmlT_ENKUlvE_clEvENKUlvE3_clEvEUlP24curandStatePhilox4_32_10E_ZNS1_27distribution_nullary_kernelIsm10ulonglong2S7_SF_ZZZS5_IS7_EvS9_mlSA_ENKSB_clEvENKSC_clEvEUlmE_EEvS9_T2_RKT3_T4_EUlimE_EEvlNS_15PhiloxCudaStateET1_SJ_ --------------------------
	.section	.nv.info._ZN2at6native60_GLOBAL__N__fdc43544_27_DistributionRandomKernel_cu_f88cee4443distribution_elementwise_grid_stride_kernelImLi2EZZZNS0_9templates4cuda21random_from_to_kernelIPNS_17CUDAGeneratorImplEEEvRNS_18TensorIteratorBaseEmlT_ENKUlvE_clEvENKUlvE3_clEvEUlP24curandStatePhilox4_32_10E_ZNS1_27distribution_nullary_kernelIsm10ulonglong2S7_SF_ZZZS5_IS7_EvS9_mlSA_ENKSB_clEvENKSC_clEvEUlmE_EEvS9_T2_RKT3_T4_EUlimE_EEvlNS_15PhiloxCudaStateET1_SJ_,"",@"SHT_CUDA_INFO"
	.sectionflags	@""
	.align	4


	//----- nvinfo : EIATTR_CUDA_API_VERSION
	.align		4
        /*0000*/ 	.byte	0x04, 0x37
        /*0002*/ 	.short	(.L_2826 - .L_2825)
.L_2825:
        /*0004*/ 	.word	0x00000082


	//----- nvinfo : EIATTR_KPARAM_INFO
	.align		4
.L_2826:
        /*0008*/ 	.byte	0x04, 0x17
        /*000a*/ 	.short	(.L_2828 - .L_2827)
.L_2827:
        /*000c*/ 	.word	0x00000000
        /*0010*/ 	.short	0x0003
        /*0012*/ 	.short	0x0028
        /*0014*/ 	.byte	0x00, 0xf0, 0x81, 0x00


	//----- nvinfo : EIATTR_KPARAM_INFO
	.align		4
.L_2828:
        /*0018*/ 	.byte	0x04, 0x17
        /*001a*/ 	.short	(.L_2830 - .L_2829)
.L_2829:
        /*001c*/ 	.word	0x00000000
        /*0020*/ 	.short	0x0002
        /*0022*/ 	.short	0x0020
        /*0024*/ 	.byte	0x00, 0xf0, 0x05, 0x00


	//----- nvinfo : EIATTR_KPARAM_INFO
	.align		4
.L_2830:
        /*0028*/ 	.byte	0x04, 0x17
        /*002a*/ 	.short	(.L_2832 - .L_2831)
.L_2831:
        /*002c*/ 	.word	0x00000000
        /*0030*/ 	.short	0x0001
        /*0032*/ 	.short	0x0008
        /*0034*/ 	.byte	0x00, 0xf0, 0x61, 0x00


	//----- nvinfo : EIATTR_KPARAM_INFO
	.align		4
.L_2832:
        /*0038*/ 	.byte	0x04, 0x17
        /*003a*/ 	.short	(.L_2834 - .L_2833)
.L_2833:
        /*003c*/ 	.word	0x00000000
        /*0040*/ 	.short	0x0000
        /*0042*/ 	.short	0x0000
        /*0044*/ 	.byte	0x00, 0xf0, 0x21, 0x00


	//----- nvinfo : EIATTR_SPARSE_MMA_MASK
	.align		4
.L_2834:
        /*0048*/ 	.byte	0x03, 0x50
        /*004a*/ 	.short	0x0000


	//----- nvinfo : EIATTR_MAXREG_COUNT
	.align		4
        /*004c*/ 	.byte	0x03, 0x1b
        /*004e*/ 	.short	0x0040


	//----- nvinfo : EIATTR_NUM_BARRIERS
	.align		4
        /*0050*/ 	.byte	0x02, 0x4c
        /*0052*/ 	.byte	0x01
	.zero		1


	//----- nvinfo : EIATTR_MERCURY_ISA_VERSION
	.align		4
        /*0054*/ 	.byte	0x03, 0x5f
        /*0056*/ 	.short	0x0101


	//----- nvinfo : EIATTR_EXIT_INSTR_OFFSETS
	.align		4
        /*0058*/ 	.byte	0x04, 0x1c
        /*005a*/ 	.short	(.L_2836 - .L_2835)


	//   ....[0]....
.L_2835:
        /*005c*/ 	.word	0x000007e0


	//   ....[1]....
        /*0060*/ 	.word	0x00001370


	//----- nvinfo : EIATTR_MAX_THREADS
	.align		4
.L_2836:
        /*0064*/ 	.byte	0x04, 0x05
        /*0066*/ 	.short	(.L_2838 - .L_2837)
.L_2837:
        /*0068*/ 	.word	0x00000100
        /*006c*/ 	.word	0x00000001
        /*0070*/ 	.word	0x00000001


	//----- nvinfo : EIATTR_CRS_STACK_SIZE
	.align		4
.L_2838:
        /*0074*/ 	.byte	0x04, 0x1e
        /*0076*/ 	.short	(.L_2840 - .L_2839)
.L_2839:
        /*0078*/ 	.word	0x00000000


	//----- nvinfo : EIATTR_CBANK_PARAM_SIZE
	.align		4
.L_2840:
        /*007c*/ 	.byte	0x03, 0x19
        /*007e*/ 	.short	0x0048


	//----- nvinfo : EIATTR_PARAM_CBANK
	.align		4
        /*0080*/ 	.byte	0x04, 0x0a
        /*0082*/ 	.short	(.L_2842 - .L_2841)
	.align		4
.L_2841:
        /*0084*/ 	.word	index@(.nv.constant0._ZN2at6native60_GLOBAL__N__fdc43544_27_DistributionRandomKernel_cu_f88cee4443distribution_elementwise_grid_stride_kernelImLi2EZZZNS0_9templates4cuda21random_from_to_kernelIPNS_17CUDAGeneratorImplEEEvRNS_18TensorIteratorBaseEmlT_ENKUlvE_clEvENKUlvE3_clEvEUlP24curandStatePhilox4_32_10E_ZNS1_27distribution_nullary_kernelIsm10ulonglong2S7_SF_ZZZS5_IS7_EvS9_mlSA_ENKSB_clEvENKSC_clEvEUlmE_EEvS9_T2_RKT3_T4_EUlimE_EEvlNS_15PhiloxCudaStateET1_SJ_)
        /*0088*/ 	.short	0x0210
        /*008a*/ 	.short	0x0048


	//----- nvinfo : EIATTR_SW_WAR
	.align		4
.L_2842:
        /*008c*/ 	.byte	0x04, 0x36
        /*008e*/ 	.short	(.L_2844 - .L_2843)
.L_2843:
        /*0090*/ 	.word	0x00000008
.L_2844:


//--------------------- .nv.info._ZN2at6native60_GLOBAL__N__fdc43544_27_DistributionRandomKernel_cu_f88cee4443distribution_elementwise_grid_stride_kernelIjLi4EZZZNS0_9templates4cuda21random_from_to_kernelIPNS_17CUDAGeneratorImplEEEvRNS_18TensorIteratorBaseEmlT_ENKUlvE_clEvENKUlvE2_clEvEUlP24curandStatePhilox4_32_10E0_ZNS1_27distribution_nullary_kernelIlj5uint4S7_SF_ZZZS5_IS7_EvS9_mlSA_ENKSB_clEvENKSC_clEvEUljE_EEvS9_T2_RKT3_T4_EUlijE0_EEvlNS_15PhiloxCudaStateET1_SJ_ --------------------------
	.section	.nv.info._ZN2at6native60_GLOBAL__N__fdc43544_27_DistributionRandomKernel_cu_f88cee4443distribution_elementwise_grid_stride_kernelIjLi4EZZZNS0_9templates4cuda21random_from_to_kernelIPNS_17CUDAGeneratorImplEEEvRNS_18TensorIteratorBaseEmlT_ENKUlvE_clEvENKUlvE2_clEvEUlP24curandStatePhilox4_32_10E0_ZNS1_27distribution_nullary_kernelIlj5uint4S7_SF_ZZZS5_IS7_EvS9_mlSA_ENKSB_clEvENKSC_clEvEUljE_EEvS9_T2_RKT3_T4_EUlijE0_EEvlNS_15PhiloxCudaStateET1_SJ_,"",@"SHT_CUDA_INFO"
	.sectionflags	@""
	.align	4


	//----- nvinfo : EIATTR_CUDA_API_VERSION
	.align		4
        /*0000*/ 	.byte	0x04, 0x37
        /*0002*/ 	.short	(.L_2846 - .L_2845)
.L_2845:
        /*0004*/ 	.word	0x00000082


	//----- nvinfo : EIATTR_KPARAM_INFO
	.align		4
.L_2846:
        /*0008*/ 	.byte	0x04, 0x17
        /*000a*/ 	.short	(.L_2848 - .L_2847)
.L_2847:
        /*000c*/ 	.word	0x00000000
        /*0010*/ 	.short	0x0003
        /*0012*/ 	.short	0x0028
        /*0014*/ 	.byte	0x00, 0xf0, 0xc1, 0x06


	//----- nvinfo : EIATTR_KPARAM_INFO
	.align		4
.L_2848:
        /*0018*/ 	.byte	0x04, 0x17
        /*001a*/ 	.short	(.L_2850 - .L_2849)
.L_2849:
        /*001c*/ 	.word	0x00000000
        /*0020*/ 	.short	0x0002
        /*0022*/ 	.short	0x0020
        /*0024*/ 	.byte	0x00, 0xf0, 0x05, 0x00


	//----- nvinfo : EIATTR_KPARAM_INFO
	.align		4
.L_2850:
        /*0028*/ 	.byte	0x04, 0x17
        /*002a*/ 	.short	(.L_2852 - .L_2851)
.L_2851:
        /*002c*/ 	.word	0x00000000
        /*0030*/ 	.short	0x0001
        /*0032*/ 	.short	0x0008
        /*0034*/ 	.byte	0x00, 0xf0, 0x61, 0x00


	//----- nvinfo : EIATTR_KPARAM_INFO
	.align		4
.L_2852:
        /*0038*/ 	.byte	0x04, 0x17
        /*003a*/ 	.short	(.L_2854 - .L_2853)
.L_2853:
        /*003c*/ 	.word	0x00000000
        /*0040*/ 	.short	0x0000
        /*0042*/ 	.short	0x0000
        /*0044*/ 	.byte	0x00, 0xf0, 0x21, 0x00


	//----- nvinfo : EIATTR_SPARSE_MMA_MASK
	.align		4
.L_2854:
        /*0048*/ 	.byte	0x03, 0x50
        /*004a*/ 	.short	0x0000


	//----- nvinfo : EIATTR_MAXREG_COUNT
	.align		4
        /*004c*/ 	.byte	0x03, 0x1b
        /*004e*/ 	.short	0x0040


	//----- nvinfo : EIATTR_NUM_BARRIERS
	.align		4
        /*0050*/ 	.byte	0x02, 0x4c
        /*0052*/ 	.byte	0x01
	.zero		1


	//----- nvinfo : EIATTR_MERCURY_ISA_VERSION
	.align		4
        /*0054*/ 	.byte	0x03, 0x5f
        /*0056*/ 	.short	0x0101


	//----- nvinfo : EIATTR_EXIT_INSTR_OFFSETS
	.align		4
        /*0058*/ 	.byte	0x04, 0x1c
        /*005a*/ 	.short	(.L_2856 - .L_2855)


	//   ....[0]....
.L_2855:
        /*005c*/ 	.word	0x00000810


	//   ....[1]....
        /*0060*/ 	.word	0x000058a0


	//----- nvinfo : EIATTR_MAX_THREADS
	.align		4
.L_2856:
        /*0064*/ 	.byte	0x04, 0x05
        /*0066*/ 	.short	(.L_2858 - .L_2857)
.L_2857:
        /*0068*/ 	.word	0x00000100
        /*006c*/ 	.word	0x00000001
        /*0070*/ 	.word	0x00000001


	//----- nvinfo : EIATTR_CRS_STACK_SIZE
	.align		4
.L_2858:
        /*0074*/ 	.byte	0x04, 0x1e
        /*0076*/ 	.short	(.L_2860 - .L_2859)
.L_2859:
        /*0078*/ 	.word	0x00000000


	//----- nvinfo : EIATTR_CBANK_PARAM_SIZE
	.align		4
.L_2860:
        /*007c*/ 	.byte	0x03, 0x19
        /*007e*/ 	.short	0x01d8


	//----- nvinfo : EIATTR_PARAM_CBANK
	.align		4
        /*0080*/ 	.byte	0x04, 0x0a
        /*0082*/ 	.short	(.L_2862 - .L_2861)
	.align		4
.L_2861:
        /*0084*/ 	.word	index@(.nv.constant0._ZN2at6native60_GLOBAL__N__fdc43544_27_DistributionRandomKernel_cu_f88cee4443distribution_elementwise_grid_stride_kernelIjLi4EZZZNS0_9templates4cuda21random_from_to_kernelIPNS_17CUDAGeneratorImplEEEvRNS_18TensorIteratorBaseEmlT_ENKUlvE_clEvENKUlvE2_clEvEUlP24curandStatePhilox4_32_10E0_ZNS1_27distribution_nullary_kernelIlj5uint4S7_SF_ZZZS5_IS7_EvS9_mlSA_ENKSB_clEvENKSC_clEvEUljE_EEvS9_T2_RKT3_T4_EUlijE0_EEvlNS_15PhiloxCudaStateET1_SJ_)
        /*0088*/ 	.short	0x0210
        /*008a*/ 	.short	0x01d8


	//----- nvinfo : EIATTR_SW_WAR
	.align		4
.L_2862:
        /*008c*/ 	.byte	0x04, 0x36
        /*008e*/ 	.short	(.L_2864 - .L_2863)
.L_2863:
        /*0090*/ 	.word	0x00000008
.L_2864:


//--------------------- .nv.info._ZN2at6native60_GLOBAL__N__fdc43544_27_DistributionRandomKernel_cu_f88cee4443distribution_elementwise_grid_stride_kernelIjLi4EZZZNS0_9templates4cuda21random_from_to_kernelIPNS_17CUDAGeneratorImplEEEvRNS_18TensorIteratorBaseEmlT_ENKUlvE_clEvENKUlvE2_clEvEUlP24curandStatePhilox4_32_10E0_ZNS1_27distribution_nullary_kernelIlj5uint4S7_SF_ZZZS5_IS7_EvS9_mlSA_ENKSB_clEvENKSC_clEvEUljE_EEvS9_T2_RKT3_T4_EUlijE_EEvlNS_15PhiloxCudaStateET1_SJ_ --------------------------
	.section	.nv.info._ZN2at6native60_GLOBAL__N__fdc43544_27_DistributionRandomKernel_cu_f88cee4443distribution_elementwise_grid_stride_kernelIjLi4EZZZNS0_9templates4cuda21random_from_to_kernelIPNS_17CUDAGeneratorImplEEEvRNS_18TensorIteratorBaseEmlT_ENKUlvE_clEvENKUlvE2_clEvEUlP24curandStatePhilox4_32_10E0_ZNS1_27distribution_nullary_kernelIlj5uint4S7_SF_ZZZS5_IS7_EvS9_mlSA_ENKSB_clEvENKSC_clEvEUljE_EEvS9_T2_RKT3_T4_EUlijE_EEvlNS_15PhiloxCudaStateET1_SJ_,"",@"SHT_CUDA_INFO"
	.sectionflags	@""
	.align	4


	//----- nvinfo : EIATTR_CUDA_API_VERSION
	.align		4
        /*0000*/ 	.byte	0x04, 0x37
        /*0002*/ 	.short	(.L_2866 - .L_2865)
.L_2865:
        /*0004*/ 	.word	0x00000082


	//----- nvinfo : EIATTR_KPARAM_INFO
	.align		4
.L_2866:
        /*0008*/ 	.byte	0x04, 0x17
        /*000a*/ 	.short	(.L_2868 - .L_2867)
.L_2867:
        /*000c*/ 	.word	0x00000000
        /*0010*/ 	.short	0x0003
        /*0012*/ 	.short	0x0028
        /*0014*/ 	.byte	0x00, 0xf0, 0x81, 0x00


	//----- nvinfo : EIATTR_KPARAM_INFO
	.align		4
.L_2868:
        /*0018*/ 	.byte	0x04, 0x17
        /*001a*/ 	.short	(.L_2870 - .L_2869)
.L_2869:
        /*001c*/ 	.word	0x00000000
        /*0020*/ 	.short	0x0002
        /*0022*/ 	.short	0x0020
        /*0024*/ 	.byte	0x00, 0xf0, 0x05, 0x00


	//----- nvinfo : EIATTR_KPARAM_INFO
	.align		4
.L_2870:
        /*0028*/ 	.byte	0x04, 0x17
        /*002a*/ 	.short	(.L_2872 - .L_2871)
.L_2871:
        /*002c*/ 	.word	0x00000000
        /*0030*/ 	.short	0x0001
        /*0032*/ 	.short	0x0008
        /*0034*/ 	.byte	0x00, 0xf0, 0x61, 0x00


	//----- nvinfo : EIATTR_KPARAM_INFO
	.align		4
.L_2872:
        /*0038*/ 	.byte	0x04, 0x17
        /*003a*/ 	.short	(.L_2874 - .L_2873)
.L_2873:
        /*003c*/ 	.word	0x00000000
        /*0040*/ 	.short	0x0000
        /*0042*/ 	.short	0x0000
        /*0044*/ 	.byte	0x00, 0xf0, 0x21, 0x00


	//----- nvinfo : EIATTR_SPARSE_MMA_MASK
	.align		4
.L_2874:
        /*0048*/ 	.byte	0x03, 0x50
        /*004a*/ 	.short	0x0000


	//----- nvinfo : EIATTR_MAXREG_COUNT
	.align		4
        /*004c*/ 	.byte	0x03, 0x1b
        /*004e*/ 	.short	0x0040


	//----- nvinfo : EIATTR_NUM_BARRIERS
	.align		4
        /*0050*/ 	.byte	0x02, 0x4c
        /*0052*/ 	.byte	0x01
	.zero		1


	//----- nvinfo : EIATTR_MERCURY_ISA_VERSION
	.align		4
        /*0054*/ 	.byte	0x03, 0x5f
        /*0056*/ 	.short	0x0101


	//----- nvinfo : EIATTR_EXIT_INSTR_OFFSETS
	.align		4
        /*0058*/ 	.byte	0x04, 0x1c
        /*005a*/ 	.short	(.L_2876 - .L_2875)


	//   ....[0]....
.L_2875:
        /*005c*/ 	.word	0x000007e0


	//   ....[1]....
        /*0060*/ 	.word	0x000018a0


	//----- nvinfo : EIATTR_MAX_THREADS
	.align		4
.L_2876:
        /*0064*/ 	.byte	0x04, 0x05
        /*0066*/ 	.short	(.L_2878 - .L_2877)
.L_2877:
        /*0068*/ 	.word	0x00000100
        /*006c*/ 	.word	0x00000001
        /*0070*/ 	.word	0x00000001


	//----- nvinfo : EIATTR_CRS_STACK_SIZE
	.align		4
.L_2878:
        /*0074*/ 	.byte	0x04, 0x1e
        /*0076*/ 	.short	(.L_2880 - .L_2879)
.L_2879:
        /*0078*/ 	.word	0x00000000


	//----- nvinfo : EIATTR_CBANK_PARAM_SIZE
	.align		4
.L_2880:
        /*007c*/ 	.byte	0x03, 0x19
        /*007e*/ 	.short	0x0048


	//----- nvinfo : EIATTR_PARAM_CBANK
	.align		4
        /*0080*/ 	.byte	0x04, 0x0a
        /*0082*/ 	.short	(.L_2882 - .L_2881)
	.align		4
.L_2881:
        /*0084*/ 	.word	index@(.nv.constant0._ZN2at6native60_GLOBAL__N__fdc43544_27_DistributionRandomKernel_cu_f88cee4443distribution_elementwise_grid_stride_kernelIjLi4EZZZNS0_9templates4cuda21random_from_to_kernelIPNS_17CUDAGeneratorImplEEEvRNS_18TensorIteratorBaseEmlT_ENKUlvE_clEvENKUlvE2_clEvEUlP24curandStatePhilox4_32_10E0_ZNS1_27distribution_nullary_kernelIlj5uint4S7_SF_ZZZS5_IS7_EvS9_mlSA_ENKSB_clEvENKSC_clEvEUljE_EEvS9_T2_RKT3_T4_EUlijE_EEvlNS_15PhiloxCudaStateET1_SJ_)
        /*0088*/ 	.short	0x0210
        /*008a*/ 	.short	0x0048


	//----- nvinfo : EIATTR_SW_WAR
	.align		4
.L_2882:
        /*008c*/ 	.byte	0x04, 0x36
        /*008e*/ 	.short	(.L_2884 - .L_2883)
.L_2883:
        /*0090*/ 	.word	0x00000008
.L_2884:


//--------------------- .nv.info._ZN2at6native60_GLOBAL__N__fdc43544_27_DistributionRandomKernel_cu_f88cee4443distribution_elementwise_grid_stride_kernelImLi2EZZZNS0_9templates4cuda21random_from_to_kernelIPNS_17CUDAGeneratorImplEEEvRNS_18TensorIteratorBaseEmlT_ENKUlvE_clEvENKUlvE2_clEvEUlP24curandStatePhilox4_32_10E_ZNS1_27distribution_nullary_kernelIlm10ulonglong2S7_SF_ZZZS5_IS7_EvS9_mlSA_ENKSB_clEvENKSC_clEvEUlmE_EEvS9_T2_RKT3_T4_EUlimE0_EEvlNS_15PhiloxCudaStateET1_SJ_ --------------------------
	.section	.nv.info._ZN2at6native60_GLOBAL__N__fdc43544_27_DistributionRandomKernel_cu_f88cee4443distribution_elementwise_grid_stride_kernelImLi2EZZZNS0_9templates4cuda21random_from_to_kernelIPNS_17CUDAGeneratorImplEEEvRNS_18TensorIteratorBaseEmlT_ENKUlvE_clEvENKUlvE2_clEvEUlP24curandStatePhilox4_32_10E_ZNS1_27distribution_nullary_kernelIlm10ulonglong2S7_SF_ZZZS5_IS7_EvS9_mlSA_ENKSB_clEvENKSC_clEvEUlmE_EEvS9_T2_RKT3_T4_EUlimE0_EEvlNS_15PhiloxCudaStateET1_SJ_,"",@"SHT_CUDA_INFO"
	.sectionflags	@""
	.align	4


	//----- nvinfo : EIATTR_CUDA_API_VERSION
	.align		4
        /*0000*/ 	.byte	0x04, 0x37
        /*0002*/ 	.short	(.L_2886 - .L_2885)
.L_2885:
        /*0004*/ 	.word	0x00000082


	//----- nvinfo : EIATTR_KPARAM_INFO
	.align		4
.L_2886:
        /*0008*/ 	.byte	0x04, 0x17
        /*000a*/ 	.short	(.L_2888 - .L_2887)
.L_2887:
        /*000c*/ 	.word	0x00000000
        /*0010*/ 	.short	0x0003
        /*0012*/ 	.short	0x0028
        /*0014*/ 	.byte	0x00, 0xf0, 0xc1, 0x06


	//----- nvinfo : EIATTR_KPARAM_INFO
	.align		4
.L_2888:
        /*0018*/ 	.byte	0x04, 0x17
        /*001a*/ 	.short	(.L_2890 - .L_2889)
.L_2889:
        /*001c*/ 	.word	0x00000000
        /*0020*/ 	.short	0x0002
        /*0022*/ 	.short	0x0020
        /*0024*/ 	.byte	0x00, 0xf0, 0x05, 0x00


	//----- nvinfo : EIATTR_KPARAM_INFO
	.align		4
.L_2890:
        /*0028*/ 	.byte	0x04, 0x17
        /*002a*/ 	.short	(.L_2892 - .L_2891)
.L_2891:
        /*002c*/ 	.word	0x00000000
        /*0030*/ 	.short	0x0001
        /*0032*/ 	.short	0x0008
        /*0034*/ 	.byte	0x00, 0xf0, 0x61, 0x00


	//----- nvinfo : EIATTR_KPARAM_INFO
	.align		4
.L_2892:
        /*0038*/ 	.byte	0x04, 0x17
        /*003a*/ 	.short	(.L_2894 - .L_2893)
.L_2893:
        /*003c*/ 	.word	0x00000000
        /*0040*/ 	.short	0x0000
        /*0042*/ 	.short	0x0000
        /*0044*/ 	.byte	0x00, 0xf0, 0x21, 0x00


	//----- nvinfo : EIATTR_SPARSE_MMA_MASK
	.align		4
.L_2894:
        /*0048*/ 	.byte	0x03, 0x50
        /*004a*/ 	.short	0x0000


	//----- nvinfo : EIATTR_MAXREG_COUNT
	.align		4
        /*004c*/ 	.byte	0x03, 0x1b
        /*004e*/ 	.short	0x0040


	//----- nvinfo : EIATTR_NUM_BARRIERS
	.align		4
        /*0050*/ 	.byte	0x02, 0x4c
        /*0052*/ 	.byte	0x01
	.zero		1


	//----- nvinfo : EIATTR_MERCURY_ISA_VERSION
	.align		4
        /*0054*/ 	.byte	0x03, 0x5f
        /*0056*/ 	.short	0x0101


	//----- nvinfo : EIATTR_EXIT_INSTR_OFFSETS
	.align		4
        /*0058*/ 	.byte	0x04, 0x1c
        /*005a*/ 	.short	(.L_2896 - .L_2895)


	//   ....[0]....
.L_2895:
        /*005c*/ 	.word	0x00000810


	//   ....[1]....
        /*0060*/ 	.word	0x00003690


	//----- nvinfo : EIATTR_MAX_THREADS
	.align		4
.L_2896:
        /*0064*/ 	.byte	0x04, 0x05
        /*0066*/ 	.short	(.L_2898 - .L_2897)
.L_2897:
        /*0068*/ 	.word	0x00000100
        /*006c*/ 	.word	0x00000001
        /*0070*/ 	.word	0x00000001


	//----- nvinfo : EIATTR_CRS_STACK_SIZE
	.align		4
.L_2898:
        /*0074*/ 	.byte	0x04, 0x1e
        /*0076*/ 	.short	(.L_2900 - .L_2899)
.L_2899:
        /*0078*/ 	.word	0x00000000


	//----- nvinfo : EIATTR_CBANK_PARAM_SIZE
	.align		4
.L_2900:
        /*007c*/ 	.byte	0x03, 0x19
        /*007e*/ 	.short	0x01d8


	//----- nvinfo : EIATTR_PARAM_CBANK
	.align		4
        /*0080*/ 	.byte	0x04, 0x0a
        /*0082*/ 	.short	(.L_2902 - .L_2901)
	.align		4
.L_2901:
        /*0084*/ 	.word	index@(.nv.constant0._ZN2at6native60_GLOBAL__N__fdc43544_27_DistributionRandomKernel_cu_f88cee4443distribution_elementwise_grid_stride_kernelImLi2EZZZNS0_9templates4cuda21random_from_to_kernelIPNS_17CUDAGeneratorImplEEEvRNS_18TensorIteratorBaseEmlT_ENKUlvE_clEvENKUlvE2_clEvEUlP24curandStatePhilox4_32_10E_ZNS1_27distribution_nullary_kernelIlm10ulonglong2S7_SF_ZZZS5_IS7_EvS9_mlSA_ENKSB_clEvENKSC_clEvEUlmE_EEvS9_T2_RKT3_T4_EUlimE0_EEvlNS_15PhiloxCudaStateET1_SJ_)
        /*0088*/ 	.short	0x0210
        /*008a*/ 	.short	0x01d8


	//----- nvinfo : EIATTR_SW_WAR
	.align		4
.L_2902:
        /*008c*/ 	.byte	0x04, 0x36
        /*008e*/ 	.short	(.L_2904 - .L_2903)
.L_2903:
        /*0090*/ 	.word	0x00000008
.L_2904:


//--------------------- .nv.info._ZN2at6native60_GLOBAL__N__fdc43544_27_DistributionRandomKernel_cu_f88cee4443distribution_elementwise_grid_stride_kernelImLi2EZZZNS0_9templates4cuda21random_from_to_kernelIPNS_17CUDAGeneratorImplEEEvRNS_18TensorIteratorBaseEmlT_ENKUlvE_clEvENKUlvE2_clEvEUlP24curandStatePhilox4_32_10E_ZNS1_27distribution_nullary_kernelIlm10ulonglong2S7_SF_ZZZS5_IS7_EvS9_mlSA_ENKSB_clEvENKSC_clEvEUlmE_EEvS9_T2_RKT3_T4_EUlimE_EEvlNS_15PhiloxCudaStateET1_SJ_ --------------------------
	.section	.nv.info._ZN2at6native60_GLOBAL__N__fdc43544_27_DistributionRandomKernel_cu_f88cee4443distribution_elementwise_grid_stride_kernelImLi2EZZZNS0_9templates4cuda21random_from_to_kernelIPNS_17CUDAGeneratorImplEEEvRNS_18TensorIteratorBaseEmlT_ENKUlvE_clEvENKUlvE2_clEvEUlP24curandStatePhilox4_32_10E_ZNS1_27distribution_nullary_kernelIlm10ulonglong2S7_SF_ZZZS5_IS7_EvS9_mlSA_ENKSB_clEvENKSC_clEvEUlmE_EEvS9_T2_RKT3_T4_EUlimE_EEvlNS_15PhiloxCudaStateET1_SJ_,"",@"SHT_CUDA_INFO"
	.sectionflags	@""
	.align	4


	//----- nvinfo : EIATTR_CUDA_API_VERSION
	.align		4
        /*0000*/ 	.byte	0x04, 0x37
        /*0002*/ 	.short	(.L_2906 - .L_2905)
.L_2905:
        /*0004*/ 	.word	0x00000082


	//----- nvinfo : EIATTR_KPARAM_INFO
	.align		4
.L_2906:
        /*0008*/ 	.byte	0x04, 0x17
        /*000a*/ 	.short	(.L_2908 - .L_2907)
.L_2907:
        /*000c*/ 	.word	0x00000000
        /*0010*/ 	.short	0x0003
        /*0012*/ 	.short	0x0028
        /*0014*/ 	.byte	0x00, 0xf0, 0x81, 0x00


	//----- nvinfo : EIATTR_KPARAM_INFO
	.align		4
.L_2908:
        /*0018*/ 	.byte	0x04, 0x17
        /*001a*/ 	.short	(.L_2910 - .L_2909)
.L_2909:
        /*001c*/ 	.word	0x00000000
        /*0020*/ 	.short	0x0002
        /*0022*/ 	.short	0x0020
        /*0024*/ 	.byte	0x00, 0xf0, 0x05, 0x00


	//----- nvinfo : EIATTR_KPARAM_INFO
	.align		4
.L_2910:
        /*0028*/ 	.byte	0x04, 0x17
        /*002a*/ 	.short	(.L_2912 - .L_2911)
.L_2911:
        /*002c*/ 	.word	0x00000000
        /*0030*/ 	.short	0x0001
        /*0032*/ 	.short	0x0008
        /*0034*/ 	.byte	0x00, 0xf0, 0x61, 0x00


	//----- nvinfo : EIATTR_KPARAM_INFO
	.align		4
.L_2912:
        /*0038*/ 	.byte	0x04, 0x17
        /*003a*/ 	.short	(.L_2914 - .L_2913)
.L_2913:
        /*003c*/ 	.word	0x00000000
        /*0040*/ 	.short	0x0000
        /*0042*/ 	.short	0x0000
        /*0044*/ 	.byte	0x00, 0xf0, 0x21, 0x00


	//----- nvinfo : EIATTR_SPARSE_MMA_MASK
	.align		4
.L_2914:
        /*0048*/ 	.byte	0x03, 0x50
        /*004a*/ 	.short	0x0000


	//----- nvinfo : EIATTR_MAXREG_COUNT
	.align		4
        /*004c*/ 	.byte	0x03, 0x1b
        /*004e*/ 	.short	0x0040


	//----- nvinfo : EIATTR_NUM_BARRIERS
	.align		4
        /*0050*/ 	.byte	0x02, 0x4c
        /*0052*/ 	.byte	0x01
	.zero		1


	//----- nvinfo : EIATTR_MERCURY_ISA_VERSION
	.align		4
        /*0054*/ 	.byte	0x03, 0x5f
        /*0056*/ 	.short	0x0101


	//----- nvinfo : EIATTR_EXIT_INSTR_OFFSETS
	.align		4
        /*0058*/ 	.byte	0x04, 0x1c
        /*005a*/ 	.short	(.L_2916 - .L_2915)


	//   ....[0]....
.L_2915:
        /*005c*/ 	.word	0x000007e0


	//   ....[1]....
        /*0060*/ 	.word	0x00001410


	//----- nvinfo : EIATTR_MAX_THREADS
	.align		4
.L_2916:
        /*0064*/ 	.byte	0x04, 0x05
        /*0066*/ 	.short	(.L_2918 - .L_2917)
.L_2917:
        /*0068*/ 	.word	0x00000100
        /*006c*/ 	.word	0x00000001
        /*0070*/ 	.word	0x00000001


	//----- nvinfo : EIATTR_CRS_STACK_SIZE
	.align		4
.L_2918:
        /*0074*/ 	.byte	0x04, 0x1e
        /*0076*/ 	.short	(.L_2920 - .L_2919)
.L_2919:
        /*0078*/ 	.word	0x00000000


	//----- nvinfo : EIATTR_CBANK_PARAM_SIZE
	.align		4
.L_2920:
        /*007c*/ 	.byte	0x03, 0x19
        /*007e*/ 	.short	0x0048


	//----- nvinfo : EIATTR_PARAM_CBANK
	.align		4
        /*0080*/ 	.byte	0x04, 0x0a
        /*0082*/ 	.short	(.L_2922 - .L_2921)
	.align		4
.L_2921:
        /*0084*/ 	.word	index@(.nv.constant0._ZN2at6native60_GLOBAL__N__fdc43544_27_DistributionRandomKernel_cu_f88cee4443distribution_elementwise_grid_stride_kernelImLi2EZZZNS0_9templates4cuda21random_from_to_kernelIPNS_17CUDAGeneratorImplEEEvRNS_18TensorIteratorBaseEmlT_ENKUlvE_clEvENKUlvE2_clEvEUlP24curandStatePhilox4_32_10E_ZNS1_27distribution_nullary_kernelIlm10ulonglong2S7_SF_ZZZS5_IS7_EvS9_mlSA_ENKSB_clEvENKSC_clEvEUlmE_EEvS9_T2_RKT3_T4_EUlimE_EEvlNS_15PhiloxCudaStateET1_SJ_)
        /*0088*/ 	.short	0x0210
        /*008a*/ 	.short	0x0048


	//----- nvinfo : EIATTR_SW_WAR
	.align		4
.L_2922:
        /*008c*/ 	.byte	0x04, 0x36
        /*008e*/ 	.short	(.L_2924 - .L_2923)
.L_2923:
        /*0090*/ 	.word	0x00000008
.L_2924:


//--------------------- .nv.info._ZN2at6native60_GLOBAL__N__fdc43544_27_DistributionRandomKernel_cu_f88cee4443distribution_elementwise_grid_stride_kernelIjLi4EZZZNS0_9templates4cuda21random_from_to_kernelIPNS_17CUDAGeneratorImplEEEvRNS_18TensorIteratorBaseEmlT_ENKUlvE_clEvENKUlvE1_clEvEUlP24curandStatePhilox4_32_10E0_ZNS1_27distribution_nullary_kernelIij5uint4S7_SF_ZZZS5_IS7_EvS9_mlSA_ENKSB_clEvENKSC_clEvEUljE_EEvS9_T2_RKT3_T4_EUlijE0_EEvlNS_15PhiloxCudaStateET1_SJ_ --------------------------
	.section	.nv.info._ZN2at6native60_GLOBAL__N__fdc43544_27_DistributionRandomKernel_cu_f88cee4443distribution_elementwise_grid_stride_kernelIjLi4EZZZNS0_9templates4cuda21random_from_to_kernelIPNS_17CUDAGeneratorImplEEEvRNS_18TensorIteratorBaseEmlT_ENKUlvE_clEvENKUlvE1_clEvEUlP24curandStatePhilox4_32_10E0_ZNS1_27distribution_nullary_kernelIij5uint4S7_SF_ZZZS5_IS7_EvS9_mlSA_ENKSB_clEvENKSC_clEvEUljE_EEvS9_T2_RKT3_T4_EUlijE0_EEvlNS_15PhiloxCudaStateET1_SJ_,"",@"SHT_CUDA_INFO"
	.sectionflags	@""
	.align	4


	//----- nvinfo : EIATTR_CUDA_API_VERSION
	.align		4
        /*0000*/ 	.byte	0x04, 0x37
        /*0002*/ 	.short	(.L_2926 - .L_2925)
.L_2925:
        /*0004*/ 	.word	0x00000082


	//----- nvinfo : EIATTR_KPARAM_INFO
	.align		4
.L_2926:
        /*0008*/ 	.byte	0x04, 0x17
        /*000a*/ 	.short	(.L_2928 - .L_2927)
.L_2927:
        /*000c*/ 	.word	0x00000000
        /*0010*/ 	.short	0x0003
        /*0012*/ 	.short	0x0028
        /*0014*/ 	.byte	0x00, 0xf0, 0xc1, 0x06


	//----- nvinfo : EIATTR_KPARAM_INFO
	.align		4
.L_2928:
        /*0018*/ 	.byte	0x04, 0x17
        /*001a*/ 	.short	(.L_2930 - .L_2929)
.L_2929:
        /*001c*/ 	.word	0x00000000
        /*0020*/ 	.short	0x0002
        /*0022*/ 	.short	0x0020
        /*0024*/ 	.byte	0x00, 0xf0, 0x05, 0x00


	//----- nvinfo : EIATTR_KPARAM_INFO
	.align		4
.L_2930:
        /*0028*/ 	.byte	0x04, 0x17
        /*002a*/ 	.short	(.L_2932 - .L_2931)
.L_2931:
        /*002c*/ 	.word	0x00000000
        /*0030*/ 	.short	0x0001
        /*0032*/ 	.short	0x0008
        /*0034*/ 	.byte	0x00, 0xf0, 0x61, 0x00


	//----- nvinfo : EIATTR_KPARAM_INFO
	.align		4
.L_2932:
        /*0038*/ 	.byte	0x04, 0x17
        /*003a*/ 	.short	(.L_2934 - .L_2933)
.L_2933:
        /*003c*/ 	.word	0x00000000
        /*0040*/ 	.short	0x0000
        /*0042*/ 	.short	0x0000
        /*0044*/ 	.byte	0x00, 0xf0, 0x21, 0x00


	//----- nvinfo : EIATTR_SPARSE_MMA_MASK
	.align		4
.L_2934:
        /*0048*/ 	.byte	0x03, 0x50
        /*004a*/ 	.short	0x0000


	//----- nvinfo : EIATTR_MAXREG_COUNT
	.align		4
        /*004c*/ 	.byte	0x03, 0x1b
        /*004e*/ 	.short	0x0040


	//----- nvinfo : EIATTR_NUM_BARRIERS
	.align		4
        /*0050*/ 	.byte	0x02, 0x4c
        /*0052*/ 	.byte	0x01
	.zero		1


	//----- nvinfo : EIATTR_MERCURY_ISA_VERSION
	.align		4
        /*0054*/ 	.byte	0x03, 0x5f
        /*0056*/ 	.short	0x0101


	//----- nvinfo : EIATTR_EXIT_INSTR_OFFSETS
	.align		4
        /*0058*/ 	.byte	0x04, 0x1c
        /*005a*/ 	.short	(.L_2936 - .L_2935)


	//   ....[0]....
.L_2935:
        /*005c*/ 	.word	0x00000810


	//   ....[1]....
        /*0060*/ 	.word	0x00005820


	//----- nvinfo : EIATTR_MAX_THREADS
	.align		4
.L_2936:
        /*0064*/ 	.byte	0x04, 0x05
        /*0066*/ 	.short	(.L_2938 - .L_2937)
.L_2937:
        /*0068*/ 	.word	0x00000100
        /*006c*/ 	.word	0x00000001
        /*0070*/ 	.word	0x00000001


	//----- nvinfo : EIATTR_CRS_STACK_SIZE
	.align		4
.L_2938:
        /*0074*/ 	.byte	0x04, 0x1e
        /*0076*/ 	.short	(.L_2940 - .L_2939)
.L_2939:
        /*0078*/ 	.word	0x00000000


	//----- nvinfo : EIATTR_CBANK_PARAM_SIZE
	.align		4
.L_2940:
        /*007c*/ 	.byte	0x03, 0x19
        /*007e*/ 	.short	0x01d8


	//----- nvinfo : EIATTR_PARAM_CBANK
	.align		4
        /*0080*/ 	.byte	0x04, 0x0a
        /*0082*/ 	.short	(.L_2942 - .L_2941)
	.align		4
.L_2941:
        /*0084*/ 	.word	index@(.nv.constant0._ZN2at6native60_GLOBAL__N__fdc43544_27_DistributionRandomKernel_cu_f88cee4443distribution_elementwise_grid_stride_kernelIjLi4EZZZNS0_9templates4cuda21random_from_to_kernelIPNS_17CUDAGeneratorImplEEEvRNS_18TensorIteratorBaseEmlT_ENKUlvE_clEvENKUlvE1_clEvEUlP24curandStatePhilox4_32_10E0_ZNS1_27distribution_nullary_kernelIij5uint4S7_SF_ZZZS5_IS7_EvS9_mlSA_ENKSB_clEvENKSC_clEvEUljE_EEvS9_T2_RKT3_T4_EUlijE0_EEvlNS_15PhiloxCudaStateET1_SJ_)
        /*0088*/ 	.short	0x0210
        /*008a*/ 	.short	0x01d8


	//----- nvinfo : EIATTR_SW_WAR
	.align		4
.L_2942:
        /*008c*/ 	.byte	0x04, 0x36
        /*008e*/ 	.short	(.L_2944 - .L_2943)
.L_2943:
        /*0090*/ 	.word	0x00000008
.L_2944:


//--------------------- .nv.info._ZN2at6native60_GLOBAL__N__fdc43544_27_DistributionRandomKernel_cu_f88cee4443distribution_elementwise_grid_stride_kernelIjLi4EZZZNS0_9templates4cuda21random_from_to_kernelIPNS_17CUDAGeneratorImplEEEvRNS_18TensorIteratorBaseEmlT_ENKUlvE_clEvENKUlvE1_clEvEUlP24curandStatePhilox4_32_10E0_ZNS1_27distribution_nullary_kernelIij5uint4S7_SF_ZZZS5_IS7_EvS9_mlSA_ENKSB_clEvENKSC_clEvEUljE_EEvS9_T2_RKT3_T4_EUlijE_EEvlNS_15PhiloxCudaStateET1_SJ_ --------------------------
	.section	.nv.info._ZN2at6native60_GLOBAL__N__fdc43544_27_DistributionRandomKernel_cu_f88cee4443distribution_elementwise_grid_stride_kernelIjLi4EZZZNS0_9templates4cuda21random_from_to_kernelIPNS_17CUDAGeneratorImplEEEvRNS_18TensorIteratorBaseEmlT_ENKUlvE_clEvENKUlvE1_clEvEUlP24curandStatePhilox4_32_10E0_ZNS1_27distribution_nullary_kernelIij5uint4S7_SF_ZZZS5_IS7_EvS9_mlSA_ENKSB_clEvENKSC_clEvEUljE_EEvS9_T2_RKT3_T4_EUlijE_EEvlNS_15PhiloxCudaStateET1_SJ_,"",@"SHT_CUDA_INFO"
	.sectionflags	@""
	.align	4


	//----- nvinfo : EIATTR_CUDA_API_VERSION
	.align		4
        /*0000*/ 	.byte	0x04, 0x37
        /*0002*/ 	.short	(.L_2946 - .L_2945)
.L_2945:
        /*0004*/ 	.word	0x00000082


	//----- nvinfo : EIATTR_KPARAM_INFO
	.align		4
.L_2946:
        /*0008*/ 	.byte	0x04, 0x17
        /*000a*/ 	.short	(.L_2948 - .L_2947)
.L_2947:
        /*000c*/ 	.word	0x00000000
        /*0010*/ 	.short	0x0003
        /*0012*/ 	.short	0x0028
        /*0014*/ 	.byte	0x00, 0xf0, 0x81, 0x00


	//----- nvinfo : EIATTR_KPARAM_INFO
	.align		4
.L_2948:
        /*0018*/ 	.byte	0x04, 0x17
        /*001a*/ 	.short	(.L_2950 - .L_2949)
.L_2949:
        /*001c*/ 	.word	0x00000000
        /*0020*/ 	.short	0x0002
        /*0022*/ 	.short	0x0020
        /*0024*/ 	.byte	0x00, 0xf0, 0x05, 0x00


	//----- nvinfo : EIATTR_KPARAM_INFO
	.align		4
.L_2950:
        /*0028*/ 	.byte	0x04, 0x17
        /*002a*/ 	.short	(.L_2952 - .L_2951)
.L_2951:
        /*002c*/ 	.word	0x00000000
        /*0030*/ 	.short	0x0001
        /*0032*/ 	.short	0x0008
        /*0034*/ 	.byte	0x00, 0xf0, 0x61, 0x00


	//----- nvinfo : EIATTR_KPARAM_INFO
	.align		4
.L_2952:
        /*0038*/ 	.byte	0x04, 0x17
        /*003a*/ 	.short	(.L_2954 - .L_2953)
.L_2953:
        /*003c*/ 	.word	0x00000000
        /*0040*/ 	.short	0x0000
        /*0042*/ 	.short	0x0000
        /*0044*/ 	.byte	0x00, 0xf0, 0x21, 0x00


	//----- nvinfo : EIATTR_SPARSE_MMA_MASK
	.align		4
.L_2954:
        /*0048*/ 	.byte	0x03, 0x50
        /*004a*/ 	.short	0x0000


	//----- nvinfo : EIATTR_MAXREG_COUNT
	.align		4
        /*004c*/ 	.byte	0x03, 0x1b
        /*004e*/ 	.short	0x0040


	//----- nvinfo : EIATTR_NUM_BARRIERS
	.align		4
        /*0050*/ 	.byte	0x02, 0x4c
        /*0052*/ 	.byte	0x01
	.zero		1


	//----- nvinfo : EIATTR_MERCURY_ISA_VERSION
	.align		4
        /*0054*/ 	.byte	0x03, 0x5f
        /*0056*/ 	.short	0x0101


	//----- nvinfo : EIATTR_EXIT_INSTR_OFFSETS
	.align		4
        /*0058*/ 	.byte	0x04, 0x1c
        /*005a*/ 	.short	(.L_2956 - .L_2955)


	//   ....[0]....
.L_2955:
        /*005c*/ 	.word	0x000007e0


	//   ....[1]....
        /*0060*/ 	.word	0x00001780


	//----- nvinfo : EIATTR_MAX_THREADS
	.align		4
.L_2956:
        /*0064*/ 	.byte	0x04, 0x05
        /*0066*/ 	.short	(.L_2958 - .L_2957)
.L_2957:
        /*0068*/ 	.word	0x00000100
        /*006c*/ 	.word	0x00000001
        /*0070*/ 	.word	0x00000001


	//----- nvinfo : EIATTR_CRS_STACK_SIZE
	.align		4
.L_2958:
        /*0074*/ 	.byte	0x04, 0x1e
        /*0076*/ 	.short	(.L_2960 - .L_2959)
.L_2959:
        /*0078*/ 	.word	0x00000000


	//----- nvinfo : EIATTR_CBANK_PARAM_SIZE
	.align		4
.L_2960:
        /*007c*/ 	.byte	0x03, 0x19
        /*007e*/ 	.short	0x0048


	//----- nvinfo : EIATTR_PARAM_CBANK
	.align		4
        /*0080*/ 	.byte	0x04, 0x0a
        /*0082*/ 	.short	(.L_2962 - .L_2961)
	.align		4
.L_2961:
        /*0084*/ 	.word	index@(.nv.constant0._ZN2at6native60_GLOBAL__N__fdc43544_27_DistributionRandomKernel_cu_f88cee4443distribution_elementwise_grid_stride_kernelIjLi4EZZZNS0_9templates4cuda21random_from_to_kernelIPNS_17CUDAGeneratorImplEEEvRNS_18TensorIteratorBaseEmlT_ENKUlvE_clEvENKUlvE1_clEvEUlP24curandStatePhilox4_32_10E0_ZNS1_27distribution_nullary_kernelIij5uint4S7_SF_ZZZS5_IS7_EvS9_mlSA_ENKSB_clEvENKSC_clEvEUljE_EEvS9_T2_RKT3_T4_EUlijE_EEvlNS_15PhiloxCudaStateET1_SJ_)
        /*0088*/ 	.short	0x0210
        /*008a*/ 	.short	0x0048


	//----- nvinfo : EIATTR_SW_WAR
	.align		4
.L_2962:
        /*008c*/ 	.byte	0x04, 0x36
        /*008e*/ 	.short	(.L_2964 - .L_2963)
.L_2963:
        /*0090*/ 	.word	0x00000008
.L_2964:


//--------------------- .nv.info._ZN2at6native60_GLOBAL__N__fdc43544_27_DistributionRandomKernel_cu_f88cee4443distribution_elementwise_grid_stride_kernelImLi2EZZZNS0_9templates4cuda21random_from_to_kernelIPNS_17CUDAGeneratorImplEEEvRNS_18TensorIteratorBaseEmlT_ENKUlvE_clEvENKUlvE1_clEvEUlP24curandStatePhilox4_32_10E_ZNS1_27distribution_nullary_kernelIim10ulonglong2S7_SF_ZZZS5_IS7_EvS9_mlSA_ENKSB_clEvENKSC_clEvEUlmE_EEvS9_T2_RKT3_T4_EUlimE0_EEvlNS_15PhiloxCudaStateET1_SJ_ --------------------------
	.section	.nv.info._ZN2at6native60_GLOBAL__N__fdc43544_27_DistributionRandomKernel_cu_f88cee4443distribution_elementwise_grid_stride_kernelImLi2EZZZNS0_9templates4cuda21random_from_to_kernelIPNS_17CUDAGeneratorImplEEEvRNS_18TensorIteratorBaseEmlT_ENKUlvE_clEvENKUlvE1_clEvEUlP24curandStatePhilox4_32_10E_ZNS1_27distribution_nullary_kernelIim10ulonglong2S7_SF_ZZZS5_IS7_EvS9_mlSA_ENKSB_clEvENKSC_clEvEUlmE_EEvS9_T2_RKT3_T4_EUlimE0_EEvlNS_15PhiloxCudaStateET1_SJ_,"",@"SHT_CUDA_INFO"
	.sectionflags	@""
	.align	4


	//----- nvinfo : EIATTR_CUDA_API_VERSION
	.align		4
        /*0000*/ 	.byte	0x04, 0x37
        /*0002*/ 	.short	(.L_2966 - .L_2965)
.L_2965:
        /*0004*/ 	.word	0x00000082


	//----- nvinfo : EIATTR_KPARAM_INFO
	.align		4
.L_2966:
        /*0008*/ 	.byte	0x04, 0x17
        /*000a*/ 	.short	(.L_2968 - .L_2967)
.L_2967:
        /*000c*/ 	.word	0x00000000
        /*0010*/ 	.short	0x0003
        /*0012*/ 	.short	0x0028
        /*0014*/ 	.byte	0x00, 0xf0, 0xc1, 0x06


	//----- nvinfo : EIATTR_KPARAM_INFO
	.align		4
.L_2968:
        /*0018*/ 	.byte	0x04, 0x17
        /*001a*/ 	.short	(.L_2970 - .L_2969)
.L_2969:
        /*001c*/ 	.word	0x00000000
        /*0020*/ 	.short	0x0002
        /*0022*/ 	.short	0x0020
        /*0024*/ 	.byte	0x00, 0xf0, 0x05, 0x00


	//----- nvinfo : EIATTR_KPARAM_INFO
	.align		4
.L_2970:
        /*0028*/ 	.byte	0x04, 0x17
        /*002a*/ 	.short	(.L_2972 - .L_2971)
.L_2971:
        /*002c*/ 	.word	0x00000000
        /*0030*/ 	.short	0x0001
        /*0032*/ 	.short	0x0008
        /*0034*/ 	.byte	0x00, 0xf0, 0x61, 0x00


	//----- nvinfo : EIATTR_KPARAM_INFO
	.align		4
.L_2972:
        /*0038*/ 	.byte	0x04, 0x17
        /*003a*/ 	.short	(.L_2974 - .L_2973)
.L_2973:
        /*003c*/ 	.word	0x00000000
        /*0040*/ 	.short	0x0000
        /*0042*/ 	.short	0x0000
        /*0044*/ 	.byte	0x00, 0xf0, 0x21, 0x00


	//----- nvinfo : EIATTR_SPARSE_MMA_MASK
	.align		4
.L_2974:
        /*0048*/ 	.byte	0x03, 0x50
        /*004a*/ 	.short	0x0000


	//----- nvinfo : EIATTR_MAXREG_COUNT
	.align		4
        /*004c*/ 	.byte	0x03, 0x1b
        /*004e*/ 	.short	0x0040


	//----- nvinfo : EIATTR_NUM_BARRIERS
	.align		4
        /*0050*/ 	.byte	0x02, 0x4c
        /*0052*/ 	.byte	0x01
	.zero		1


	//----- nvinfo : EIATTR_MERCURY_ISA_VERSION
	.align		4
        /*0054*/ 	.byte	0x03, 0x5f
        /*0056*/ 	.short	0x0101


	//----- nvinfo : EIATTR_EXIT_INSTR_OFFSETS
	.align		4
        /*0058*/ 	.byte	0x04, 0x1c
        /*005a*/ 	.short	(.L_2976 - .L_2975)


	//   ....[0]....
.L_2975:
        /*005c*/ 	.word	0x00000810


	//   ....[1]....
        /*0060*/ 	.word	0x00003610


	//----- nvinfo : EIATTR_MAX_THREADS
	.align		4
.L_2976:
        /*0064*/ 	.byte	0x04, 0x05
        /*0066*/ 	.short	(.L_2978 - .L_2977)
.L_2977:
        /*0068*/ 	.word	0x00000100
        /*006c*/ 	.word	0x00000001
        /*0070*/ 	.word	0x00000001


	//----- nvinfo : EIATTR_CRS_STACK_SIZE
	.align		4
.L_2978:
        /*0074*/ 	.byte	0x04, 0x1e
        /*0076*/ 	.short	(.L_2980 - .L_2979)
.L_2979:
        /*0078*/ 	.word	0x00000000


	//----- nvinfo : EIATTR_CBANK_PARAM_SIZE
	.align		4
.L_2980:
        /*007c*/ 	.byte	0x03, 0x19
        /*007e*/ 	.short	0x01d8


	//----- nvinfo : EIATTR_PARAM_CBANK
	.align		4
        /*0080*/ 	.byte	0x04, 0x0a
        /*0082*/ 	.short	(.L_2982 - .L_2981)
	.align		4
.L_2981:
        /*0084*/ 	.word	index@(.nv.constant0._ZN2at6native60_GLOBAL__N__fdc43544_27_DistributionRandomKernel_cu_f88cee4443distribution_elementwise_grid_stride_kernelImLi2EZZZNS0_9templates4cuda21random_from_to_kernelIPNS_17CUDAGeneratorImplEEEvRNS_18TensorIteratorBaseEmlT_ENKUlvE_clEvENKUlvE1_clEvEUlP24curandStatePhilox4_32_10E_ZNS1_27distribution_nullary_kernelIim10ulonglong2S7_SF_ZZZS5_IS7_EvS9_mlSA_ENKSB_clEvENKSC_clEvEUlmE_EEvS9_T2_RKT3_T4_EUlimE0_EEvlNS_15PhiloxCudaStateET1_SJ_)
        /*0088*/ 	.short	0x0210
        /*008a*/ 	.short	0x01d8


	//----- nvinfo : EIATTR_SW_WAR
	.align		4
.L_2982:
        /*008c*/ 	.byte	0x04, 0x36
        /*008e*/ 	.short	(.L_2984 - .L_2983)
.L_2983:
        /*0090*/ 	.word	0x00000008
.L_2984:


//--------------------- .nv.info._ZN2at6native60_GLOBAL__N__fdc43544_27_DistributionRandomKernel_cu_f88cee4443distribution_elementwise_grid_stride_kernelImLi2EZZZNS0_9templates4cuda21random_from_to_kernelIPNS_17CUDAGeneratorImplEEEvRNS_18TensorIteratorBaseEmlT_ENKUlvE_clEvENKUlvE1_clEvEUlP24curandStatePhilox4_32_10E_ZNS1_27distribution_nullary_kernelIim10ulonglong2S7_SF_ZZZS5_IS7_EvS9_mlSA_ENKSB_clEvENKSC_clEvEUlmE_EEvS9_T2_RKT3_T4_EUlimE_EEvlNS_15PhiloxCudaStateET1_SJ_ --------------------------
	.section	.nv.info._ZN2at6native60_GLOBAL__N__fdc43544_27_DistributionRandomKernel_cu_f88cee4443distribution_elementwise_grid_stride_kernelImLi2EZZZNS0_9templates4cuda21random_from_to_kernelIPNS_17CUDAGeneratorImplEEEvRNS_18TensorIteratorBaseEmlT_ENKUlvE_clEvENKUlvE1_clEvEUlP24curandStatePhilox4_32_10E_ZNS1_27distribution_nullary_kernelIim10ulonglong2S7_SF_ZZZS5_IS7_EvS9_mlSA_ENKSB_clEvENKSC_clEvEUlmE_EEvS9_T2_RKT3_T4_EUlimE_EEvlNS_15PhiloxCudaStateET1_SJ_,"",@"SHT_CUDA_INFO"
	.sectionflags	@""
	.align	4


	//----- nvinfo : EIATTR_CUDA_API_VERSION
	.align		4
        /*0000*/ 	.byte	0x04, 0x37
        /*0002*/ 	.short	(.L_2986 - .L_2985)
.L_2985:
        /*0004*/ 	.word	0x00000082


	//----- nvinfo : EIATTR_KPARAM_INFO
	.align		4
.L_2986:
        /*0008*/ 	.byte	0x04, 0x17
        /*000a*/ 	.short	(.L_2988 - .L_2987)
.L_2987:
        /*000c*/ 	.word	0x00000000
        /*0010*/ 	.short	0x0003
        /*0012*/ 	.short	0x0028
        /*0014*/ 	.byte	0x00, 0xf0, 0x81, 0x00


	//----- nvinfo : EIATTR_KPARAM_INFO
	.align		4
.L_2988:
        /*0018*/ 	.byte	0x04, 0x17
        /*001a*/ 	.short	(.L_2990 - .L_2989)
.L_2989:
        /*001c*/ 	.word	0x00000000
        /*0020*/ 	.short	0x0002
        /*0022*/ 	.short	0x0020
        /*0024*/ 	.byte	0x00, 0xf0, 0x05, 0x00


	//----- nvinfo : EIATTR_KPARAM_INFO
	.align		4
.L_2990:
        /*0028*/ 	.byte	0x04, 0x17
        /*002a*/ 	.short	(.L_2992 - .L_2991)
.L_2991:
        /*002c*/ 	.word	0x00000000
        /*0030*/ 	.short	0x0001
        /*0032*/ 	.short	0x0008
        /*0034*/ 	.byte	0x00, 0xf0, 0x61, 0x00


	//----- nvinfo : EIATTR_KPARAM_INFO
	.align		4
.L_2992:
        /*0038*/ 	.byte	0x04, 0x17
        /*003a*/ 	.short	(.L_2994 - .L_2993)
.L_2993:
        /*003c*/ 	.word	0x00000000
        /*0040*/ 	.short	0x0000
        /*0042*/ 	.short	0x0000
        /*0044*/ 	.byte	0x00, 0xf0, 0x21, 0x00


	//----- nvinfo : EIATTR_SPARSE_MMA_MASK
	.align		4
.L_2994:
        /*0048*/ 	.byte	0x03, 0x50
        /*004a*/ 	.short	0x0000


	//----- nvinfo : EIATTR_MAXREG_COUNT
	.align		4
        /*004c*/ 	.byte	0x03, 0x1b
        /*004e*/ 	.short	0x0040


	//----- nvinfo : EIATTR_NUM_BARRIERS
	.align		4
        /*0050*/ 	.byte	0x02, 0x4c
        /*0052*/ 	.byte	0x01
	.zero		1


	//----- nvinfo : EIATTR_MERCURY_ISA_VERSION
	.align		4
        /*0054*/ 	.byte	0x03, 0x5f
        /*0056*/ 	.short	0x0101


	//----- nvinfo : EIATTR_EXIT_INSTR_OFFSETS
	.align		4
        /*0058*/ 	.byte	0x04, 0x1c
        /*005a*/ 	.short	(.L_2996 - .L_2995)


	//   ....[0]....
.L_2995:
        /*005c*/ 	.word	0x000007e0


	//   ....[1]....
        /*0060*/ 	.word	0x00001370


	//----- nvinfo : EIATTR_MAX_THREADS
	.align		4
.L_2996:
        /*0064*/ 	.byte	0x04, 0x05
        /*0066*/ 	.short	(.L_2998 - .L_2997)
.L_2997:
        /*0068*/ 	.word	0x00000100
        /*006c*/ 	.word	0x00000001
        /*0070*/ 	.word	0x00000001


	//----- nvinfo : EIATTR_CRS_STACK_SIZE
	.align		4
.L_2998:
        /*0074*/ 	.byte	0x04, 0x1e
        /*0076*/ 	.short	(.L_3000 - .L_2999)
.L_2999:
        /*0078*/ 	.word	0x00000000


	//----- nvinfo : EIATTR_CBANK_PARAM_SIZE
	.align		4
.L_3000:
        /*007c*/ 	.byte	0x03, 0x19
        /*007e*/ 	.short	0x0048


	//----- nvinfo : EIATTR_PARAM_CBANK
	.align		4
        /*0080*/ 	.byte	0x04, 0x0a
        /*0082*/ 	.short	(.L_3002 - .L_3001)
	.align		4
.L_3001:
        /*0084*/ 	.word	index@(.nv.constant0._ZN2at6native60_GLOBAL__N__fdc43544_27_DistributionRandomKernel_cu_f88cee4443distribution_elementwise_grid_stride_kernelImLi2EZZZNS0_9templates4cuda21random_from_to_kernelIPNS_17CUDAGeneratorImplEEEvRNS_18TensorIteratorBaseEmlT_ENKUlvE_clEvENKUlvE1_clEvEUlP24curandStatePhilox4_32_10E_ZNS1_27distribution_nullary_kernelIim10ulonglong2S7_SF_ZZZS5_IS7_EvS9_mlSA_ENKSB_clEvENKSC_clEvEUlmE_EEvS9_T2_RKT3_T4_EUlimE_EEvlNS_15PhiloxCudaStateET1_SJ_)
        /*0088*/ 	.short	0x0210
        /*008a*/ 	.short	0x0048


	//----- nvinfo : EIATTR_SW_WAR
	.align		4
.L_3002:
        /*008c*/ 	.byte	0x04, 0x36
        /*008e*/ 	.short	(.L_3004 - .L_3003)
.L_3003:
        /*0090*/ 	.word	0x00000008
.L_3004:


//--------------------- .nv.info._ZN2at6native60_GLOBAL__N__fdc43544_27_DistributionRandomKernel_cu_f88cee4443distribution_elementwise_grid_stride_kernelIjLi4EZZZNS0_9templates4cuda21random_from_to_kernelIPNS_17CUDAGeneratorImplEEEvRNS_18TensorIteratorBaseEmlT_ENKUlvE_clEvENKUlvE0_clEvEUlP24curandStatePhilox4_32_10E0_ZNS1_27distribution_nullary_kernelIaj5uint4S7_SF_ZZZS5_IS7_EvS9_mlSA_ENKSB_clEvENKSC_clEvEUljE_EEvS9_T2_RKT3_T4_EUlijE0_EEvlNS_15PhiloxCudaStateET1_SJ_ --------------------------
	.section	.nv.info._ZN2at6native60_GLOBAL__N__fdc43544_27_DistributionRandomKernel_cu_f88cee4443distribution_elementwise_grid_stride_kernelIjLi4EZZZNS0_9templates4cuda21random_from_to_kernelIPNS_17CUDAGeneratorImplEEEvRNS_18TensorIteratorBaseEmlT_ENKUlvE_clEvENKUlvE0_clEvEUlP24curandStatePhilox4_32_10E0_ZNS1_27distribution_nullary_kernelIaj5uint4S7_SF_ZZZS5_IS7_EvS9_mlSA_ENKSB_clEvENKSC_clEvEUljE_EEvS9_T2_RKT3_T4_EUlijE0_EEvlNS_15PhiloxCudaStateET1_SJ_,"",@"SHT_CUDA_INFO"
	.sectionflags	@""
	.align	4


	//----- nvinfo : EIATTR_CUDA_API_VERSION
	.align		4
        /*0000*/ 	.byte	0x04, 0x37
        /*0002*/ 	.short	(.L_3006 - .L_3005)
.L_3005:
        /*0004*/ 	.word	0x00000082


	//----- nvinfo : EIATTR_KPARAM_INFO
	.align		4
.L_3006:
        /*0008*/ 	.byte	0x04, 0x17
        /*000a*/ 	.short	(.L_3008 - .L_3007)
.L_3007:
        /*000c*/ 	.word	0x00000000
        /*0010*/ 	.short	0x0003
        /*0012*/ 	.short	0x0028
        /*0014*/ 	.byte	0x00, 0xf0, 0xc1, 0x06


	//----- nvinfo : EIATTR_KPARAM_INFO
	.align		4
.L_3008:
        /*0018*/ 	.byte	0x04, 0x17
        /*001a*/ 	.short	(.L_3010 - .L_3009)
.L_3009:
        /*001c*/ 	.word	0x00000000
        /*0020*/ 	.short	0x0002
        /*0022*/ 	.short	0x0020
        /*0024*/ 	.byte	0x00, 0xf0, 0x05, 0x00


	//----- nvinfo : EIATTR_KPARAM_INFO
	.align		4
.L_3010:
        /*0028*/ 	.byte	0x04, 0x17
        /*002a*/ 	.short	(.L_3012 - .L_3011)
.L_3011:
        /*002c*/ 	.word	0x00000000
        /*0030*/ 	.short	0x0001
        /*0032*/ 	.short	0x0008
        /*0034*/ 	.byte	0x00, 0xf0, 0x61, 0x00


	//----- nvinfo : EIATTR_KPARAM_INFO
	.align		4
.L_3012:
        /*0038*/ 	.byte	0x04, 0x17
        /*003a*/ 	.short	(.L_3014 - .L_3013)
.L_3013:
        /*003c*/ 	.word	0x00000000
        /*0040*/ 	.short	0x0000
        /*0042*/ 	.short	0x0000
        /*0044*/ 	.byte	0x00, 0xf0, 0x21, 0x00


	//----- nvinfo : EIATTR_SPARSE_MMA_MASK
	.align		4
.L_3014:
        /*0048*/ 	.byte	0x03, 0x50
        /*004a*/ 	.short	0x0000


	//----- nvinfo : EIATTR_MAXREG_COUNT
	.align		4
        /*004c*/ 	.byte	0x03, 0x1b
        /*004e*/ 	.short	0x0040


	//----- nvinfo : EIATTR_NUM_BARRIERS
	.align		4
        /*0050*/ 	.byte	0x02, 0x4c
        /*0052*/ 	.byte	0x01
	.zero		1


	//----- nvinfo : EIATTR_MERCURY_ISA_VERSION
	.align		4
        /*0054*/ 	.byte	0x03, 0x5f
        /*0056*/ 	.short	0x0101


	//----- nvinfo : EIATTR_EXIT_INSTR_OFFSETS
	.align		4
        /*0058*/ 	.byte	0x04, 0x1c
        /*005a*/ 	.short	(.L_3016 - .L_3015)


	//   ....[0]....
.L_3015:
        /*005c*/ 	.word	0x00000810


	//   ....[1]....
        /*0060*/ 	.word	0x00005820


	//----- nvinfo : EIATTR_MAX_THREADS
	.align		4
.L_3016:
        /*0064*/ 	.byte	0x04, 0x05
        /*0066*/ 	.short	(.L_3018 - .L_3017)
.L_3017:
        /*0068*/ 	.word	0x00000100
        /*006c*/ 	.word	0x00000001
        /*0070*/ 	.word	0x00000001


	//----- nvinfo : EIATTR_CRS_STACK_SIZE
	.align		4
.L_3018:
        /*0074*/ 	.byte	0x04, 0x1e
        /*0076*/ 	.short	(.L_3020 - .L_3019)
.L_3019:
        /*0078*/ 	.word	0x00000000


	//----- nvinfo : EIATTR_CBANK_PARAM_SIZE
	.align		4
.L_3020:
        /*007c*/ 	.byte	0x03, 0x19
        /*007e*/ 	.short	0x01d8


	//----- nvinfo : EIATTR_PARAM_CBANK
	.align		4
        /*0080*/ 	.byte	0x04, 0x0a
        /*0082*/ 	.short	(.L_3022 - .L_3021)
	.align		4
.L_3021:
        /*0084*/ 	.word	index@(.nv.constant0._ZN2at6native60_GLOBAL__N__fdc43544_27_DistributionRandomKernel_cu_f88cee4443distribution_elementwise_grid_stride_kernelIjLi4EZZZNS0_9templates4cuda21random_from_to_kernelIPNS_17CUDAGeneratorImplEEEvRNS_18TensorIteratorBaseEmlT_ENKUlvE_clEvENKUlvE0_clEvEUlP24curandStatePhilox4_32_10E0_ZNS1_27distribution_nullary_kernelIaj5uint4S7_SF_ZZZS5_IS7_EvS9_mlSA_ENKSB_clEvENKSC_clEvEUljE_EEvS9_T2_RKT3_T4_EUlijE0_EEvlNS_15PhiloxCudaStateET1_SJ_)
        /*0088*/ 	.short	0x0210
        /*008a*/ 	.short	0x01d8


	//----- nvinfo : EIATTR_SW_WAR
	.align		4
.L_3022:
        /*008c*/ 	.byte	0x04, 0x36
        /*008e*/ 	.short	(.L_3024 - .L_3023)
.L_3023:
        /*0090*/ 	.word	0x00000008
.L_3024:


//--------------------- .nv.info._ZN2at6native60_GLOBAL__N__fdc43544_27_DistributionRandomKernel_cu_f88cee4443distribution_elementwise_grid_stride_kernelIjLi4EZZZNS0_9templates4cuda21random_from_to_kernelIPNS_17CUDAGeneratorImplEEEvRNS_18TensorIteratorBaseEmlT_ENKUlvE_clEvENKUlvE0_clEvEUlP24curandStatePhilox4_32_10E0_ZNS1_27distribution_nullary_kernelIaj5uint4S7_SF_ZZZS5_IS7_EvS9_mlSA_ENKSB_clEvENKSC_clEvEUljE_EEvS9_T2_RKT3_T4_EUlijE_EEvlNS_15PhiloxCudaStateET1_SJ_ --------------------------
	.section	.nv.info._ZN2at6native60_GLOBAL__N__fdc43544_27_DistributionRandomKernel_cu_f88cee4443distribution_elementwise_grid_stride_kernelIjLi4EZZZNS0_9templates4cuda21random_from_to_kernelIPNS_17CUDAGeneratorImplEEEvRNS_18TensorIteratorBaseEmlT_ENKUlvE_clEvENKUlvE0_clEvEUlP24curandStatePhilox4_32_10E0_ZNS1_27distribution_nullary_kernelIaj5uint4S7_SF_ZZZS5_IS7_EvS9_mlSA_ENKSB_clEvENKSC_clEvEUljE_EEvS9_T2_RKT3_T4_EUlijE_EEvlNS_15PhiloxCudaStateET1_SJ_,"",@"SHT_CUDA_INFO"
	.sectionflags	@""
	.align	4


	//----- nvinfo : EIATTR_CUDA_API_VERSION
	.align		4
        /*0000*/ 	.byte	0x04, 0x37
        /*0002*/ 	.short	(.L_3026 - .L_3025)
.L_3025:
        /*0004*/ 	.word	0x00000082


	//----- nvinfo : EIATTR_KPARAM_INFO
	.align		4
.L_3026:
        /*0008*/ 	.byte	0x04, 0x17
        /*000a*/ 	.short	(.L_3028 - .L_3027)
.L_3027:
        /*000c*/ 	.word	0x00000000
        /*0010*/ 	.short	0x0003
        /*0012*/ 	.short	0x0028
        /*0014*/ 	.byte	0x00, 0xf0, 0x81, 0x00


	//----- nvinfo : EIATTR_KPARAM_INFO
	.align		4
.L_3028:
        /*0018*/ 	.byte	0x04, 0x17
        /*001a*/ 	.short	(.L_3030 - .L_3029)
.L_3029:
        /*001c*/ 	.word	0x00000000
        /*0020*/ 	.short	0x0002
        /*0022*/ 	.short	0x0020
        /*0024*/ 	.byte	0x00, 0xf0, 0x05, 0x00


	//----- nvinfo : EIATTR_KPARAM_INFO
	.align		4
.L_3030:
        /*0028*/ 	.byte	0x04, 0x17
        /*002a*/ 	.short	(.L_3032 - .L_3031)
.L_3031:
        /*002c*/ 	.word	0x00000000
        /*0030*/ 	.short	0x0001
        /*0032*/ 	.short	0x0008
        /*0034*/ 	.byte	0x00, 0xf0, 0x61, 0x00


	//----- nvinfo : EIATTR_KPARAM_INFO
	.align		4
.L_3032:
        /*0038*/ 	.byte	0x04, 0x17
        /*003a*/ 	.short	(.L_3034 - .L_3033)
.L_3033:
        /*003c*/ 	.word	0x00000000
        /*0040*/ 	.short	0x0000
        /*0042*/ 	.short	0x0000
        /*0044*/ 	.byte	0x00, 0xf0, 0x21, 0x00


	//----- nvinfo : EIATTR_SPARSE_MMA_MASK
	.align		4
.L_3034:
        /*0048*/ 	.byte	0x03, 0x50
        /*004a*/ 	.short	0x0000


	//----- nvinfo : EIATTR_MAXREG_COUNT
	.align		4
        /*004c*/ 	.byte	0x03, 0x1b
        /*004e*/ 	.short	0x0040


	//----- nvinfo : EIATTR_NUM_BARRIERS
	.align		4
        /*0050*/ 	.byte	0x02, 0x4c
        /*0052*/ 	.byte	0x01
	.zero		1


	//----- nvinfo : EIATTR_MERCURY_ISA_VERSION
	.align		4
        /*0054*/ 	.byte	0x03, 0x5f
        /*0056*/ 	.short	0x0101


	//----- nvinfo : EIATTR_EXIT_INSTR_OFFSETS
	.align		4
        /*0058*/ 	.byte	0x04, 0x1c
        /*005a*/ 	.short	(.L_3036 - .L_3035)


	//   ....[0]....
.L_3035:
        /*005c*/ 	.word	0x000007e0


	//   ....[1]....
        /*0060*/ 	.word	0x00001780


	//----- nvinfo : EIATTR_MAX_THREADS
	.align		4
.L_3036:
        /*0064*/ 	.byte	0x04, 0x05
        /*0066*/ 	.short	(.L_3038 - .L_3037)
.L_3037:
        /*0068*/ 	.word	0x00000100
        /*006c*/ 	.word	0x00000001
        /*0070*/ 	.word	0x00000001


	//----- nvinfo : EIATTR_CRS_STACK_SIZE
	.align		4
.L_3038:
        /*0074*/ 	.byte	0x04, 0x1e
        /*0076*/ 	.short	(.L_3040 - .L_3039)
.L_3039:
        /*0078*/ 	.word	0x00000000


	//----- nvinfo : EIATTR_CBANK_PARAM_SIZE
	.align		4
.L_3040:
        /*007c*/ 	.byte	0x03, 0x19
        /*007e*/ 	.short	0x0048


	//----- nvinfo : EIATTR_PARAM_CBANK
	.align		4
        /*0080*/ 	.byte	0x04, 0x0a
        /*0082*/ 	.short	(.L_3042 - .L_3041)
	.align		4
.L_3041:
        /*0084*/ 	.word	index@(.nv.constant0._ZN2at6native60_GLOBAL__N__fdc43544_27_DistributionRandomKernel_cu_f88cee4443distribution_elementwise_grid_stride_kernelIjLi4EZZZNS0_9templates4cuda21random_from_to_kernelIPNS_17CUDAGeneratorImplEEEvRNS_18TensorIteratorBaseEmlT_ENKUlvE_clEvENKUlvE0_clEvEUlP24curandStatePhilox4_32_10E0_ZNS1_27distribution_nullary_kernelIaj5uint4S7_SF_ZZZS5_IS7_EvS9_mlSA_ENKSB_clEvENKSC_clEvEUljE_EEvS9_T2_RKT3_T4_EUlijE_EEvlNS_15PhiloxCudaStateET1_SJ_)
        /*0088*/ 	.short	0x0210
        /*008a*/ 	.short	0x0048


	//----- nvinfo : EIATTR_SW_WAR
	.align		4
.L_3042:
        /*008c*/ 	.byte	0x04, 0x36
        /*008e*/ 	.short	(.L_3044 - .L_3043)
.L_3043:
        /*0090*/ 	.word	0x00000008
.L_3044:


//--------------------- .nv.info._ZN2at6native60_GLOBAL__N__fdc43544_27_DistributionRandomKernel_cu_f88cee4443distribution_elementwise_grid_stride_kernelImLi2EZZZNS0_9templates4cuda21random_from_to_kernelIPNS_17CUDAGeneratorImplEEEvRNS_18TensorIteratorBaseEmlT_ENKUlvE_clEvENKUlvE0_clEvEUlP24curandStatePhilox4_32_10E_ZNS1_27distribution_nullary_kernelIam10ulonglong2S7_SF_ZZZS5_IS7_EvS9_mlSA_ENKSB_clEvENKSC_clEvEUlmE_EEvS9_T2_RKT3_T4_EUlimE0_EEvlNS_15PhiloxCudaStateET1_SJ_ --------------------------
	.section	.nv.info._ZN2at6native60_GLOBAL__N__fdc43544_27_DistributionRandomKernel_cu_f88cee4443distribution_elementwise_grid_stride_kernelImLi2EZZZNS0_9templates4cuda21random_from_to_kernelIPNS_17CUDAGeneratorImplEEEvRNS_18TensorIteratorBaseEmlT_ENKUlvE_clEvENKUlvE0_clEvEUlP24curandStatePhilox4_32_10E_ZNS1_27distribution_nullary_kernelIam10ulonglong2S7_SF_ZZZS5_IS7_EvS9_mlSA_ENKSB_clEvENKSC_clEvEUlmE_EEvS9_T2_RKT3_T4_EUlimE0_EEvlNS_15PhiloxCudaStateET1_SJ_,"",@"SHT_CUDA_INFO"
	.sectionflags	@""
	.align	4


	//----- nvinfo : EIATTR_CUDA_API_VERSION
	.align		4
        /*0000*/ 	.byte	0x04, 0x37
        /*0002*/ 	.short	(.L_3046 - .L_3045)
.L_3045:
        /*0004*/ 	.word	0x00000082


	//----- nvinfo : EIATTR_KPARAM_INFO
	.align		4
.L_3046:
        /*0008*/ 	.byte	0x04, 0x17
        /*000a*/ 	.short	(.L_3048 - .L_3047)
.L_3047:
        /*000c*/ 	.word	0x00000000
        /*0010*/ 	.short	0x0003
        /*0012*/ 	.short	0x0028
        /*0014*/ 	.byte	0x00, 0xf0, 0xc1, 0x06


	//----- nvinfo : EIATTR_KPARAM_INFO
	.align		4
.L_3048:
        /*0018*/ 	.byte	0x04, 0x17
        /*001a*/ 	.short	(.L_3050 - .L_3049)
.L_3049:
        /*001c*/ 	.word	0x00000000
        /*0020*/ 	.short	0x0002
        /*0022*/ 	.short	0x0020
        /*0024*/ 	.byte	0x00, 0xf0, 0x05, 0x00


	//----- nvinfo : EIATTR_KPARAM_INFO
	.align		4
.L_3050:
        /*0028*/ 	.byte	0x04, 0x17
        /*002a*/ 	.short	(.L_3052 - .L_3051)
.L_3051:
        /*002c*/ 	.word	0x00000000
        /*0030*/ 	.short	0x0001
        /*0032*/ 	.short	0x0008
        /*0034*/ 	.byte	0x00, 0xf0, 0x61, 0x00


	//----- nvinfo : EIATTR_KPARAM_INFO
	.align		4
.L_3052:
        /*0038*/ 	.byte	0x04, 0x17
        /*003a*/ 	.short	(.L_3054 - .L_3053)
.L_3053:
        /*003c*/ 	.word	0x00000000
        /*0040*/ 	.short	0x0000
        /*0042*/ 	.short	0x0000
        /*0044*/ 	.byte	0x00, 0xf0, 0x21, 0x00


	//----- nvinfo : EIATTR_SPARSE_MMA_MASK
	.align		4
.L_3054:
        /*0048*/ 	.byte	0x03, 0x50
        /*004a*/ 	.short	0x0000


	//----- nvinfo : EIATTR_MAXREG_COUNT
	.align		4
        /*004c*/ 	.byte	0x03, 0x1b
        /*004e*/ 	.short	0x0040


	//----- nvinfo : EIATTR_NUM_BARRIERS
	.align		4
        /*0050*/ 	.byte	0x02, 0x4c
        /*0052*/ 	.byte	0x01
	.zero		1


	//----- nvinfo : EIATTR_MERCURY_ISA_VERSION
	.align		4
        /*0054*/ 	.byte	0x03, 0x5f
        /*0056*/ 	.short	0x0101


	//----- nvinfo : EIATTR_EXIT_INSTR_OFFSETS
	.align		4
        /*0058*/ 	.byte	0x04, 0x1c
        /*005a*/ 	.short	(.L_3056 - .L_3055)


	//   ....[0]....
.L_3055:
        /*005c*/ 	.word	0x00000810


	//   ....[1]....
        /*0060*/ 	.word	0x00003610


	//----- nvinfo : EIATTR_MAX_THREADS
	.align		4
.L_3056:
        /*0064*/ 	.byte	0x04, 0x05
        /*0066*/ 	.short	(.L_3058 - .L_3057)
.L_3057:
        /*0068*/ 	.word	0x00000100
        /*006c*/ 	.word	0x00000001
        /*0070*/ 	.word	0x00000001


	//----- nvinfo : EIATTR_CRS_STACK_SIZE
	.align		4
.L_3058:
        /*0074*/ 	.byte	0x04, 0x1e
        /*0076*/ 	.short	(.L_3060 - .L_3059)
.L_3059:
        /*0078*/ 	.word	0x00000000


	//----- nvinfo : EIATTR_CBANK_PARAM_SIZE
	.align		4
.L_3060:
        /*007c*/ 	.byte	0x03, 0x19
        /*007e*/ 	.short	0x01d8


	//----- nvinfo : EIATTR_PARAM_CBANK
	.align		4
        /*0080*/ 	.byte	0x04, 0x0a
        /*0082*/ 	.short	(.L_3062 - .L_3061)
	.align		4
.L_3061:
        /*0084*/ 	.word	index@(.nv.constant0._ZN2at6native60_GLOBAL__N__fdc43544_27_DistributionRandomKernel_cu_f88cee4443distribution_elementwise_grid_stride_kernelImLi2EZZZNS0_9templates4cuda21random_from_to_kernelIPNS_17CUDAGeneratorImplEEEvRNS_18TensorIteratorBaseEmlT_ENKUlvE_clEvENKUlvE0_clEvEUlP24curandStatePhilox4_32_10E_ZNS1_27distribution_nullary_kernelIam10ulonglong2S7_SF_ZZZS5_IS7_EvS9_mlSA_ENKSB_clEvENKSC_clEvEUlmE_EEvS9_T2_RKT3_T4_EUlimE0_EEvlNS_15PhiloxCudaStateET1_SJ_)
        /*0088*/ 	.short	0x0210
        /*008a*/ 	.short	0x01d8


	//----- nvinfo : EIATTR_SW_WAR
	.align		4
.L_3062:
        /*008c*/ 	.byte	0x04, 0x36
        /*008e*/ 	.short	(.L_3064 - .L_3063)
.L_3063:
        /*0090*/ 	.word	0x00000008
.L_3064:


//--------------------- .nv.info._ZN2at6native60_GLOBAL__N__fdc43544_27_DistributionRandomKernel_cu_f88cee4443distribution_elementwise_grid_stride_kernelImLi2EZZZNS0_9templates4cuda21random_from_to_kernelIPNS_17CUDAGeneratorImplEEEvRNS_18TensorIteratorBaseEmlT_ENKUlvE_clEvENKUlvE0_clEvEUlP24curandStatePhilox4_32_10E_ZNS1_27distribution_nullary_kernelIam10ulonglong2S7_SF_ZZZS5_IS7_EvS9_mlSA_ENKSB_clEvENKSC_clEvEUlmE_EEvS9_T2_RKT3_T4_EUlimE_EEvlNS_15PhiloxCudaStateET1_SJ_ --------------------------
	.section	.nv.info._ZN2at6native60_GLOBAL__N__fdc43544_27_DistributionRandomKernel_cu_f88cee4443distribution_elementwise_grid_stride_kernelImLi2EZZZNS0_9templates4cuda21random_from_to_kernelIPNS_17CUDAGeneratorImplEEEvRNS_18TensorIteratorBaseEmlT_ENKUlvE_clEvENKUlvE0_clEvEUlP24curandStatePhilox4_32_10E_ZNS1_27distribution_nullary_kernelIam10ulonglong2S7_SF_ZZZS5_IS7_EvS9_mlSA_ENKSB_clEvENKSC_clEvEUlmE_EEvS9_T2_RKT3_T4_EUlimE_EEvlNS_15PhiloxCudaStateET1_SJ_,"",@"SHT_CUDA_INFO"
	.sectionflags	@""
	.align	4


	//----- nvinfo : EIATTR_CUDA_API_VERSION
	.align		4
        /*0000*/ 	.byte	0x04, 0x37
        /*0002*/ 	.short	(.L_3066 - .L_3065)
.L_3065:
        /*0004*/ 	.word	0x00000082


	//----- nvinfo : EIATTR_KPARAM_INFO
	.align		4
.L_3066:
        /*0008*/ 	.byte	0x04, 0x17
        /*000a*/ 	.short	(.L_3068 - .L_3067)
.L_3067:
        /*000c*/ 	.word	0x00000000
        /*0010*/ 	.short	0x0003
        /*0012*/ 	.short	0x0028
        /*0014*/ 	.byte	0x00, 0xf0, 0x81, 0x00


	//----- nvinfo : EIATTR_KPARAM_INFO
	.align		4
.L_3068:
        /*0018*/ 	.byte	0x04, 0x17
        /*001a*/ 	.short	(.L_3070 - .L_3069)
.L_3069:
        /*001c*/ 	.word	0x00000000
        /*0020*/ 	.short	0x0002
        /*0022*/ 	.short	0x0020
        /*0024*/ 	.byte	0x00, 0xf0, 0x05, 0x00


	//----- nvinfo : EIATTR_KPARAM_INFO
	.align		4
.L_3070:
        /*0028*/ 	.byte	0x04, 0x17
        /*002a*/ 	.short	(.L_3072 - .L_3071)
.L_3071:
        /*002c*/ 	.word	0x00000000
        /*0030*/ 	.short	0x0001
        /*0032*/ 	.short	0x0008
        /*0034*/ 	.byte	0x00, 0xf0, 0x61, 0x00


	//----- nvinfo : EIATTR_KPARAM_INFO
	.align		4
.L_3072:
        /*0038*/ 	.byte	0x04, 0x17
        /*003a*/ 	.short	(.L_3074 - .L_3073)
.L_3073:
        /*003c*/ 	.word	0x00000000
        /*0040*/ 	.short	0x0000
        /*0042*/ 	.short	0x0000
        /*0044*/ 	.byte	0x00, 0xf0, 0x21, 0x00


	//----- nvinfo : EIATTR_SPARSE_MMA_MASK
	.align		4
.L_3074:
        /*0048*/ 	.byte	0x03, 0x50
        /*004a*/ 	.short	0x0000


	//----- nvinfo : EIATTR_MAXREG_COUNT
	.align		4
        /*004c*/ 	.byte	0x03, 0x1b
        /*004e*/ 	.short	0x0040


	//----- nvinfo : EIATTR_NUM_BARRIERS
	.align		4
        /*0050*/ 	.byte	0x02, 0x4c
        /*0052*/ 	.byte	0x01
	.zero		1


	//----- nvinfo : EIATTR_MERCURY_ISA_VERSION
	.align		4
        /*0054*/ 	.byte	0x03, 0x5f
        /*0056*/ 	.short	0x0101


	//----- nvinfo : EIATTR_EXIT_INSTR_OFFSETS
	.align		4
        /*0058*/ 	.byte	0x04, 0x1c
        /*005a*/ 	.short	(.L_3076 - .L_3075)


	//   ....[0]....
.L_3075:
        /*005c*/ 	.word	0x000007e0


	//   ....[1]....
        /*0060*/ 	.word	0x00001370


	//----- nvinfo : EIATTR_MAX_THREADS
	.align		4
.L_3076:
        /*0064*/ 	.byte	0x04, 0x05
        /*0066*/ 	.short	(.L_3078 - .L_3077)
.L_3077:
        /*0068*/ 	.word	0x00000100
        /*006c*/ 	.word	0x00000001
        /*0070*/ 	.word	0x00000001


	//----- nvinfo : EIATTR_CRS_STACK_SIZE
	.align		4
.L_3078:
        /*0074*/ 	.byte	0x04, 0x1e
        /*0076*/ 	.short	(.L_3080 - .L_3079)
.L_3079:
        /*0078*/ 	.word	0x00000000


	//----- nvinfo : EIATTR_CBANK_PARAM_SIZE
	.align		4
.L_3080:
        /*007c*/ 	.byte	0x03, 0x19
        /*007e*/ 	.short	0x0048


	//----- nvinfo : EIATTR_PARAM_CBANK
	.align		4
        /*0080*/ 	.byte	0x04, 0x0a
        /*0082*/ 	.short	(.L_3082 - .L_3081)
	.align		4
.L_3081:
        /*0084*/ 	.word	index@(.nv.constant0._ZN2at6native60_GLOBAL__N__fdc43544_27_DistributionRandomKernel_cu_f88cee4443distribution_elementwise_grid_stride_kernelImLi2EZZZNS0_9templates4cuda21random_from_to_kernelIPNS_17CUDAGeneratorImplEEEvRNS_18TensorIteratorBaseEmlT_ENKUlvE_clEvENKUlvE0_clEvEUlP24curandStatePhilox4_32_10E_ZNS1_27distribution_nullary_kernelIam10ulonglong2S7_SF_ZZZS5_IS7_EvS9_mlSA_ENKSB_clEvENKSC_clEvEUlmE_EEvS9_T2_RKT3_T4_EUlimE_EEvlNS_15PhiloxCudaStateET1_SJ_)
        /*0088*/ 	.short	0x0210
        /*008a*/ 	.short	0x0048


	//----- nvinfo : EIATTR_SW_WAR
	.align		4
.L_3082:
        /*008c*/ 	.byte	0x04, 0x36
        /*008e*/ 	.short	(.L_3084 - .L_3083)
.L_3083:
        /*0090*/ 	.word	0x00000008
.L_3084:


//--------------------- .nv.info._ZN2at6native60_GLOBAL__N__fdc43544_27_DistributionRandomKernel_cu_f88cee4443distribution_elementwise_grid_stride_kernelIjLi4EZZZNS0_9templates4cuda21random_from_to_kernelIPNS_17CUDAGeneratorImplEEEvRNS_18TensorIteratorBaseEmlT_ENKUlvE_clEvENKUlvE_clEvEUlP24curandStatePhilox4_32_10E0_ZNS1_27distribution_nullary_kernelIhj5uint4S7_SF_ZZZS5_IS7_EvS9_mlSA_ENKSB_clEvENKSC_clEvEUljE_EEvS9_T2_RKT3_T4_EUlijE0_EEvlNS_15PhiloxCudaStateET1_SJ_ --------------------------
	.section	.nv.info._ZN2at6native60_GLOBAL__N__fdc43544_27_DistributionRandomKernel_cu_f88cee4443distribution_elementwise_grid_stride_kernelIjLi4EZZZNS0_9templates4cuda21random_from_to_kernelIPNS_17CUDAGeneratorImplEEEvRNS_18TensorIteratorBaseEmlT_ENKUlvE_clEvENKUlvE_clEvEUlP24curandStatePhilox4_32_10E0_ZNS1_27distribution_nullary_kernelIhj5uint4S7_SF_ZZZS5_IS7_EvS9_mlSA_ENKSB_clEvENKSC_clEvEUljE_EEvS9_T2_RKT3_T4_EUlijE0_EEvlNS_15PhiloxCudaStateET1_SJ_,"",@"SHT_CUDA_INFO"
	.sectionflags	@""
	.align	4


	//----- nvinfo : EIATTR_CUDA_API_VERSION
	.align		4
        /*0000*/ 	.byte	0x04, 0x37
        /*0002*/ 	.short	(.L_3086 - .L_3085)
.L_3085:
        /*0004*/ 	.word	0x00000082


	//----- nvinfo : EIATTR_KPARAM_INFO
	.align		4
.L_3086:
        /*0008*/ 	.byte	0x04, 0x17
        /*000a*/ 	.short	(.L_3088 - .L_3087)
.L_3087:
        /*000c*/ 	.word	0x00000000
        /*0010*/ 	.short	0x0003
        /*0012*/ 	.short	0x0028
        /*0014*/ 	.byte	0x00, 0xf0, 0xc1, 0x06


	//----- nvinfo : EIATTR_KPARAM_INFO
	.align		4
.L_3088:
        /*0018*/ 	.byte	0x04, 0x17
        /*001a*/ 	.short	(.L_3090 - .L_3089)
.L_3089:
        /*001c*/ 	.word	0x00000000
        /*0020*/ 	.short	0x0002
        /*0022*/ 	.short	0x0020
        /*0024*/ 	.byte	0x00, 0xf0, 0x05, 0x00


	//----- nvinfo : EIATTR_KPARAM_INFO
	.align		4
.L_3090:
        /*0028*/ 	.byte	0x04, 0x17
        /*002a*/ 	.short	(.L_3092 - .L_3091)
.L_3091:
        /*002c*/ 	.word	0x00000000
        /*0030*/ 	.short	0x0001
        /*0032*/ 	.short	0x0008
        /*0034*/ 	.byte	0x00, 0xf0, 0x61, 0x00


	//----- nvinfo : EIATTR_KPARAM_INFO
	.align		4
.L_3092:
        /*0038*/ 	.byte	0x04, 0x17
        /*003a*/ 	.short	(.L_3094 - .L_3093)
.L_3093:
        /*003c*/ 	.word	0x00000000
        /*0040*/ 	.short	0x0000
        /*0042*/ 	.short	0x0000
        /*0044*/ 	.byte	0x00, 0xf0, 0x21, 0x00


	//----- nvinfo : EIATTR_SPARSE_MMA_MASK
	.align		4
.L_3094:
        /*0048*/ 	.byte	0x03, 0x50
        /*004a*/ 	.short	0x0000


	//----- nvinfo : EIATTR_MAXREG_COUNT
	.align		4
        /*004c*/ 	.byte	0x03, 0x1b
        /*004e*/ 	.short	0x0040


	//----- nvinfo : EIATTR_NUM_BARRIERS
	.align		4
        /*0050*/ 	.byte	0x02, 0x4c
        /*0052*/ 	.byte	0x01
	.zero		1


	//----- nvinfo : EIATTR_MERCURY_ISA_VERSION
	.align		4
        /*0054*/ 	.byte	0x03, 0x5f
        /*0056*/ 	.short	0x0101


	//----- nvinfo : EIATTR_EXIT_INSTR_OFFSETS
	.align		4
        /*0058*/ 	.byte	0x04, 0x1c
        /*005a*/ 	.short	(.L_3096 - .L_3095)


	//   ....[0]....
.L_3095:
        /*005c*/ 	.word	0x00000810


	//   ....[1]....
        /*0060*/ 	.word	0x00005820


	//----- nvinfo : EIATTR_MAX_THREADS
	.align		4
.L_3096:
        /*0064*/ 	.byte	0x04, 0x05
        /*0066*/ 	.short	(.L_3098 - .L_3097)
.L_3097:
        /*0068*/ 	.word	0x00000100
        /*006c*/ 	.word	0x00000001
        /*0070*/ 	.word	0x00000001


	//----- nvinfo : EIATTR_CRS_STACK_SIZE
	.align		4
.L_3098:
        /*0074*/ 	.byte	0x04, 0x1e
        /*0076*/ 	.short	(.L_3100 - .L_3099)
.L_3099:
        /*0078*/ 	.word	0x00000000


	//----- nvinfo : EIATTR_CBANK_PARAM_SIZE
	.align		4
.L_3100:
        /*007c*/ 	.byte	0x03, 0x19
        /*007e*/ 	.short	0x01d8


	//----- nvinfo : EIATTR_PARAM_CBANK
	.align		4
        /*0080*/ 	.byte	0x04, 0x0a
        /*0082*/ 	.short	(.L_3102 - .L_3101)
	.align		4
.L_3101:
        /*0084*/ 	.word	index@(.nv.constant0._ZN2at6native60_GLOBAL__N__fdc43544_27_DistributionRandomKernel_cu_f88cee4443distribution_elementwise_grid_stride_kernelIjLi4EZZZNS0_9templates4cuda21random_from_to_kernelIPNS_17CUDAGeneratorImplEEEvRNS_18TensorIteratorBaseEmlT_ENKUlvE_clEvENKUlvE_clEvEUlP24curandStatePhilox4_32_10E0_ZNS1_27distribution_nullary_kernelIhj5uint4S7_SF_ZZZS5_IS7_EvS9_mlSA_ENKSB_clEvENKSC_clEvEUljE_EEvS9_T2_RKT3_T4_EUlijE0_EEvlNS_15PhiloxCudaStateET1_SJ_)
        /*0088*/ 	.short	0x0210
        /*008a*/ 	.short	0x01d8


	//----- nvinfo : EIATTR_SW_WAR
	.align		4
.L_3102:
        /*008c*/ 	.byte	0x04, 0x36
        /*008e*/ 	.short	(.L_3104 - .L_3103)
.L_3103:
        /*0090*/ 	.word	0x00000008
.L_3104:


//--------------------- .nv.info._ZN2at6native60_GLOBAL__N__fdc43544_27_DistributionRandomKernel_cu_f88cee4443distribution_elementwise_grid_stride_kernelIjLi4EZZZNS0_9templates4cuda21random_from_to_kernelIPNS_17CUDAGeneratorImplEEEvRNS_18TensorIteratorBaseEmlT_ENKUlvE_clEvENKUlvE_clEvEUlP24curandStatePhilox4_32_10E0_ZNS1_27distribution_nullary_kernelIhj5uint4S7_SF_ZZZS5_IS7_EvS9_mlSA_ENKSB_clEvENKSC_clEvEUljE_EEvS9_T2_RKT3_T4_EUlijE_EEvlNS_15PhiloxCudaStateET1_SJ_ --------------------------
	.section	.nv.info._ZN2at6native60_GLOBAL__N__fdc43544_27_DistributionRandomKernel_cu_f88cee4443distribution_elementwise_grid_stride_kernelIjLi4EZZZNS0_9templates4cuda21random_from_to_kernelIPNS_17CUDAGeneratorImplEEEvRNS_18TensorIteratorBaseEmlT_ENKUlvE_clEvENKUlvE_clEvEUlP24curandStatePhilox4_32_10E0_ZNS1_27distribution_nullary_kernelIhj5uint4S7_SF_ZZZS5_IS7_EvS9_mlSA_ENKSB_clEvENKSC_clEvEUljE_EEvS9_T2_RKT3_T4_EUlijE_EEvlNS_15PhiloxCudaStateET1_SJ_,"",@"SHT_CUDA_INFO"
	.sectionflags	@""
	.align	4


	//----- nvinfo : EIATTR_CUDA_API_VERSION
	.align		4
        /*0000*/ 	.byte	0x04, 0x37
        /*0002*/ 	.short	(.L_3106 - .L_3105)
.L_3105:
        /*0004*/ 	.word	0x00000082


	//----- nvinfo : EIATTR_KPARAM_INFO
	.align		4
.L_3106:
        /*0008*/ 	.byte	0x04, 0x17
        /*000a*/ 	.short	(.L_3108 - .L_3107)
.L_3107:
        /*000c*/ 	.word	0x00000000
        /*0010*/ 	.short	0x0003
        /*0012*/ 	.short	0x0028
        /*0014*/ 	.byte	0x00, 0xf0, 0x81, 0x00


	//----- nvinfo : EIATTR_KPARAM_INFO
	.align		4
.L_3108:
        /*0018*/ 	.byte	0x04, 0x17
        /*001a*/ 	.short	(.L_3110 - .L_3109)
.L_3109:
        /*001c*/ 	.word	0x00000000
        /*0020*/ 	.short	0x0002
        /*0022*/ 	.short	0x0020
        /*0024*/ 	.byte	0x00, 0xf0, 0x05, 0x00


	//----- nvinfo : EIATTR_KPARAM_INFO
	.align		4
.L_3110:
        /*0028*/ 	.byte	0x04, 0x17
        /*002a*/ 	.short	(.L_3112 - .L_3111)
.L_3111:
        /*002c*/ 	.word	0x00000000
        /*0030*/ 	.short	0x0001
        /*0032*/ 	.short	0x0008
        /*0034*/ 	.byte	0x00, 0xf0, 0x61, 0x00


	//----- nvinfo : EIATTR_KPARAM_INFO
	.align		4
.L_3112:
        /*0038*/ 	.byte	0x04, 0x17
        /*003a*/ 	.short	(.L_3114 - .L_3113)
.L_3113:
        /*003c*/ 	.word	0x00000000
        /*0040*/ 	.short	0x0000
        /*0042*/ 	.short	0x0000
        /*0044*/ 	.byte	0x00, 0xf0, 0x21, 0x00


	//----- nvinfo : EIATTR_SPARSE_MMA_MASK
	.align		4
.L_3114:
        /*0048*/ 	.byte	0x03, 0x50
        /*004a*/ 	.short	0x0000


	//----- nvinfo : EIATTR_MAXREG_COUNT
	.align		4
        /*004c*/ 	.byte	0x03, 0x1b
        /*004e*/ 	.short	0x0040


	//----- nvinfo : EIATTR_NUM_BARRIERS
	.align		4
        /*0050*/ 	.byte	0x02, 0x4c
        /*0052*/ 	.byte	0x01
	.zero		1


	//----- nvinfo : EIATTR_MERCURY_ISA_VERSION
	.align		4
        /*0054*/ 	.byte	0x03, 0x5f
        /*0056*/ 	.short	0x0101


	//----- nvinfo : EIATTR_EXIT_INSTR_OFFSETS
	.align		4
        /*0058*/ 	.byte	0x04, 0x1c
        /*005a*/ 	.short	(.L_3116 - .L_3115)


	//   ....[0]....
.L_3115:
        /*005c*/ 	.word	0x000007e0


	//   ....[1]....
        /*0060*/ 	.word	0x00001780


	//----- nvinfo : EIATTR_MAX_THREADS
	.align		4
.L_3116:
        /*0064*/ 	.byte	0x04, 0x05
        /*0066*/ 	.short	(.L_3118 - .L_3117)
.L_3117:
        /*0068*/ 	.word	0x00000100
        /*006c*/ 	.word	0x00000001
        /*0070*/ 	.word	0x00000001


	//----- nvinfo : EIATTR_CRS_STACK_SIZE
	.align		4
.L_3118:
        /*0074*/ 	.byte	0x04, 0x1e
        /*0076*/ 	.short	(.L_3120 - .L_3119)
.L_3119:
        /*0078*/ 	.word	0x00000000


	//----- nvinfo : EIATTR_CBANK_PARAM_SIZE
	.align		4
.L_3120:
        /*007c*/ 	.byte	0x03, 0x19
        /*007e*/ 	.short	0x0048


	//----- nvinfo : EIATTR_PARAM_CBANK
	.align		4
        /*0080*/ 	.byte	0x04, 0x0a
        /*0082*/ 	.short	(.L_3122 - .L_3121)
	.align		4
.L_3121:
        /*0084*/ 	.word	index@(.nv.constant0._ZN2at6native60_GLOBAL__N__fdc43544_27_DistributionRandomKernel_cu_f88cee4443distribution_elementwise_grid_stride_kernelIjLi4EZZZNS0_9templates4cuda21random_from_to_kernelIPNS_17CUDAGeneratorImplEEEvRNS_18TensorIteratorBaseEmlT_ENKUlvE_clEvENKUlvE_clEvEUlP24curandStatePhilox4_32_10E0_ZNS1_27distribution_nullary_kernelIhj5uint4S7_SF_ZZZS5_IS7_EvS9_mlSA_ENKSB_clEvENKSC_clEvEUljE_EEvS9_T2_RKT3_T4_EUlijE_EEvlNS_15PhiloxCudaStateET1_SJ_)
        /*0088*/ 	.short	0x0210
        /*008a*/ 	.short	0x0048


	//----- nvinfo : EIATTR_SW_WAR
	.align		4
.L_3122:
        /*008c*/ 	.byte	0x04, 0x36
        /*008e*/ 	.short	(.L_3124 - .L_3123)
.L_3123:
        /*0090*/ 	.word	0x00000008
.L_3124:


//--------------------- .nv.info._ZN2at6native60_GLOBAL__N__fdc43544_27_DistributionRandomKernel_cu_f88cee4443distribution_elementwise_grid_stride_kernelImLi2EZZZNS0_9templates4cuda21random_from_to_kernelIPNS_17CUDAGeneratorImplEEEvRNS_18TensorIteratorBaseEmlT_ENKUlvE_clEvENKUlvE_clEvEUlP24curandStatePhilox4_32_10E_ZNS1_27distribution_nullary_kernelIhm10ulonglong2S7_SF_ZZZS5_IS7_EvS9_mlSA_ENKSB_clEvENKSC_clEvEUlmE_EEvS9_T2_RKT3_T4_EUlimE0_EEvlNS_15PhiloxCudaStateET1_SJ_ --------------------------
	.section	.nv.info._ZN2at6native60_GLOBAL__N__fdc43544_27_DistributionRandomKernel_cu_f88cee4443distribution_elementwise_grid_stride_kernelImLi2EZZZNS0_9templates4cuda21random_from_to_kernelIPNS_17CUDAGeneratorImplEEEvRNS_18TensorIteratorBaseEmlT_ENKUlvE_clEvENKUlvE_clEvEUlP24curandStatePhilox4_32_10E_ZNS1_27distribution_nullary_kernelIhm10ulonglong2S7_SF_ZZZS5_IS7_EvS9_mlSA_ENKSB_clEvENKSC_clEvEUlmE_EEvS9_T2_RKT3_T4_EUlimE0_EEvlNS_15PhiloxCudaStateET1_SJ_,"",@"SHT_CUDA_INFO"
	.sectionflags	@""
	.align	4


	//----- nvinfo : EIATTR_CUDA_API_VERSION
	.align		4
        /*0000*/ 	.byte	0x04, 0x37
        /*0002*/ 	.short	(.L_3126 - .L_3125)
.L_3125:
        /*0004*/ 	.word	0x00000082


	//----- nvinfo : EIATTR_KPARAM_INFO
	.align		4
.L_3126:
        /*0008*/ 	.byte	0x04, 0x17
        /*000a*/ 	.short	(.L_3128 - .L_3127)
.L_3127:
        /*000c*/ 	.word	0x00000000
        /*0010*/ 	.short	0x0003
        /*0012*/ 	.short	0x0028
        /*0014*/ 	.byte	0x00, 0xf0, 0xc1, 0x06


	//----- nvinfo : EIATTR_KPARAM_INFO
	.align		4
.L_3128:
        /*0018*/ 	.byte	0x04, 0x17
        /*001a*/ 	.short	(.L_3130 - .L_3129)
.L_3129:
        /*001c*/ 	.word	0x00000000
        /*0020*/ 	.short	0x0002
        /*0022*/ 	.short	0x0020
        /*0024*/ 	.byte	0x00, 0xf0, 0x05, 0x00


	//----- nvinfo : EIATTR_KPARAM_INFO
	.align		4
.L_3130:
        /*0028*/ 	.byte	0x04, 0x17
        /*002a*/ 	.short	(.L_3132 - .L_3131)
.L_3131:
        /*002c*/ 	.word	0x00000000
        /*0030*/ 	.short	0x0001
        /*0032*/ 	.short	0x0008
        /*0034*/ 	.byte	0x00, 0xf0, 0x61, 0x00


	//----- nvinfo : EIATTR_KPARAM_INFO
	.align		4
.L_3132:
        /*0038*/ 	.byte	0x04, 0x17
        /*003a*/ 	.short	(.L_3134 - .L_3133)
.L_3133:
        /*003c*/ 	.word	0x00000000
        /*0040*/ 	.short	0x0000
        /*0042*/ 	.short	0x0000
        /*0044*/ 	.byte	0x00, 0xf0, 0x21, 0x00


	//----- nvinfo : EIATTR_SPARSE_MMA_MASK
	.align		4
.L_3134:
        /*0048*/ 	.byte	0x03, 0x50
        /*004a*/ 	.short	0x0000


	//----- nvinfo : EIATTR_MAXREG_COUNT
	.align		4
        /*004c*/ 	.byte	0x03, 0x1b
        /*004e*/ 	.short	0x0040


	//----- nvinfo : EIATTR_NUM_BARRIERS
	.align		4
        /*0050*/ 	.byte	0x02, 0x4c
        /*0052*/ 	.byte	0x01
	.zero		1


	//----- nvinfo : EIATTR_MERCURY_ISA_VERSION
	.align		4
        /*0054*/ 	.byte	0x03, 0x5f
        /*0056*/ 	.short	0x0101


	//----- nvinfo : EIATTR_EXIT_INSTR_OFFSETS
	.align		4
        /*0058*/ 	.byte	0x04, 0x1c
        /*005a*/ 	.short	(.L_3136 - .L_3135)


	//   ....[0]....
.L_3135:
        /*005c*/ 	.word	0x00000810


	//   ....[1]....
        /*0060*/ 	.word	0x00003610


	//----- nvinfo : EIATTR_MAX_THREADS
	.align		4
.L_3136:
        /*0064*/ 	.byte	0x04, 0x05
        /*0066*/ 	.short	(.L_3138 - .L_3137)
.L_3137:
        /*0068*/ 	.word	0x00000100
        /*006c*/ 	.word	0x00000001
        /*0070*/ 	.word	0x00000001


	//----- nvinfo : EIATTR_CRS_STACK_SIZE
	.align		4
.L_3138:
        /*0074*/ 	.byte	0x04, 0x1e
        /*0076*/ 	.short	(.L_3140 - .L_3139)
.L_3139:
        /*0078*/ 	.word	0x00000000


	//----- nvinfo : EIATTR_CBANK_PARAM_SIZE
	.align		4
.L_3140:
        /*007c*/ 	.byte	0x03, 0x19
        /*007e*/ 	.short	0x01d8


	//----- nvinfo : EIATTR_PARAM_CBANK
	.align		4
        /*0080*/ 	.byte	0x04, 0x0a
        /*0082*/ 	.short	(.L_3142 - .L_3141)
	.align		4
.L_3141:
        /*0084*/ 	.word	index@(.nv.constant0._ZN2at6native60_GLOBAL__N__fdc43544_27_DistributionRandomKernel_cu_f88cee4443distribution_elementwise_grid_stride_kernelImLi2EZZZNS0_9templates4cuda21random_from_to_kernelIPNS_17CUDAGeneratorImplEEEvRNS_18TensorIteratorBaseEmlT_ENKUlvE_clEvENKUlvE_clEvEUlP24curandStatePhilox4_32_10E_ZNS1_27distribution_nullary_kernelIhm10ulonglong2S7_SF_ZZZS5_IS7_EvS9_mlSA_ENKSB_clEvENKSC_clEvEUlmE_EEvS9_T2_RKT3_T4_EUlimE0_EEvlNS_15PhiloxCudaStateET1_SJ_)
        /*0088*/ 	.short	0x0210
        /*008a*/ 	.short	0x01d8


	//----- nvinfo : EIATTR_SW_WAR
	.align		4
.L_3142:
        /*008c*/ 	.byte	0x04, 0x36
        /*008e*/ 	.short	(.L_3144 - .L_3143)
.L_3143:
        /*0090*/ 	.word	0x00000008
.L_3144:


//--------------------- .nv.info._ZN2at6native60_GLOBAL__N__fdc43544_27_DistributionRandomKernel_cu_f88cee4443distribution_elementwise_grid_stride_kernelImLi2EZZZNS0_9templates4cuda21random_from_to_kernelIPNS_17CUDAGeneratorImplEEEvRNS_18TensorIteratorBaseEmlT_ENKUlvE_clEvENKUlvE_clEvEUlP24curandStatePhilox4_32_10E_ZNS1_27distribution_nullary_kernelIhm10ulonglong2S7_SF_ZZZS5_IS7_EvS9_mlSA_ENKSB_clEvENKSC_clEvEUlmE_EEvS9_T2_RKT3_T4_EUlimE_EEvlNS_15PhiloxCudaStateET1_SJ_ --------------------------
	.section	.nv.info._ZN2at6native60_GLOBAL__N__fdc43544_27_DistributionRandomKernel_cu_f88cee4443distribution_elementwise_grid_stride_kernelImLi2EZZZNS0_9templates4cuda21random_from_to_kernelIPNS_17CUDAGeneratorImplEEEvRNS_18TensorIteratorBaseEmlT_ENKUlvE_clEvENKUlvE_clEvEUlP24curandStatePhilox4_32_10E_ZNS1_27distribution_nullary_kernelIhm10ulonglong2S7_SF_ZZZS5_IS7_EvS9_mlSA_ENKSB_clEvENKSC_clEvEUlmE_EEvS9_T2_RKT3_T4_EUlimE_EEvlNS_15PhiloxCudaStateET1_SJ_,"",@"SHT_CUDA_INFO"
	.sectionflags	@""
	.align	4


	//----- nvinfo : EIATTR_CUDA_API_VERSION
	.align		4
        /*0000*/ 	.byte	0x04, 0x37
        /*0002*/ 	.short	(.L_3146 - .L_3145)
.L_3145:
        /*0004*/ 	.word	0x00000082


	//----- nvinfo : EIATTR_KPARAM_INFO
	.align		4
.L_3146:
        /*0008*/ 	.byte	0x04, 0x17
        /*000a*/ 	.short	(.L_3148 - .L_3147)
.L_3147:
        /*000c*/ 	.word	0x00000000
        /*0010*/ 	.short	0x0003
        /*0012*/ 	.short	0x0028
        /*0014*/ 	.byte	0x00, 0xf0, 0x81, 0x00


	//----- nvinfo : EIATTR_KPARAM_INFO
	.align		4
.L_3148:
        /*0018*/ 	.byte	0x04, 0x17
        /*001a*/ 	.short	(.L_3150 - .L_3149)
.L_3149:
        /*001c*/ 	.word	0x00000000
        /*0020*/ 	.short	0x0002
        /*0022*/ 	.short	0x0020
        /*0024*/ 	.byte	0x00, 0xf0, 0x05, 0x00


	//----- nvinfo : EIATTR_KPARAM_INFO
	.align		4
.L_3150:
        /*0028*/ 	.byte	0x04, 0x17
        /*002a*/ 	.short	(.L_3152 - .L_3151)
.L_3151:
        /*002c*/ 	.word	0x00000000
        /*0030*/ 	.short	0x0001
        /*0032*/ 	.short	0x0008
        /*0034*/ 	.byte	0x00, 0xf0, 0x61, 0x00


	//----- nvinfo : EIATTR_KPARAM_INFO
	.align		4
.L_3152:
        /*0038*/ 	.byte	0x04, 0x17
        /*003a*/ 	.short	(.L_3154 - .L_3153)
.L_3153:
        /*003c*/ 	.word	0x00000000
        /*0040*/ 	.short	0x0000
        /*0042*/ 	.short	0x0000
        /*0044*/ 	.byte	0x00, 0xf0, 0x21, 0x00


	//----- nvinfo : EIATTR_SPARSE_MMA_MASK
	.align		4
.L_3154:
        /*0048*/ 	.byte	0x03, 0x50
        /*004a*/ 	.short	0x0000


	//----- nvinfo : EIATTR_MAXREG_COUNT
	.align		4
        /*004c*/ 	.byte	0x03, 0x1b
        /*004e*/ 	.short	0x0040


	//----- nvinfo : EIATTR_NUM_BARRIERS
	.align		4
        /*0050*/ 	.byte	0x02, 0x4c
        /*0052*/ 	.byte	0x01
	.zero		1


	//----- nvinfo : EIATTR_MERCURY_ISA_VERSION
	.align		4
        /*0054*/ 	.byte	0x03, 0x5f
        /*0056*/ 	.short	0x0101


	//----- nvinfo : EIATTR_EXIT_INSTR_OFFSETS
	.align		4
        /*0058*/ 	.byte	0x04, 0x1c
        /*005a*/ 	.short	(.L_3156 - .L_3155)


	//   ....[0]....
.L_3155:
        /*005c*/ 	.word	0x000007e0


	//   ....[1]....
        /*0060*/ 	.word	0x00001370


	//----- nvinfo : EIATTR_MAX_THREADS
	.align		4
.L_3156:
        /*0064*/ 	.byte	0x04, 0x05
        /*0066*/ 	.short	(.L_3158 - .L_3157)
.L_3157:
        /*0068*/ 	.word	0x00000100
        /*006c*/ 	.word	0x00000001
        /*0070*/ 	.word	0x00000001


	//----- nvinfo : EIATTR_CRS_STACK_SIZE
	.align		4
.L_3158:
        /*0074*/ 	.byte	0x04, 0x1e
        /*0076*/ 	.short	(.L_3160 - .L_3159)
.L_3159:
        /*0078*/ 	.word	0x00000000


	//----- nvinfo : EIATTR_CBANK_PARAM_SIZE
	.align		4
.L_3160:
        /*007c*/ 	.byte	0x03, 0x19
        /*007e*/ 	.short	0x0048


	//----- nvinfo : EIATTR_PARAM_CBANK
	.align		4
        /*0080*/ 	.byte	0x04, 0x0a
        /*0082*/ 	.short	(.L_3162 - .L_3161)
	.align		4
.L_3161:
        /*0084*/ 	.word	index@(.nv.constant0._ZN2at6native60_GLOBAL__N__fdc43544_27_DistributionRandomKernel_cu_f88cee4443distribution_elementwise_grid_stride_kernelImLi2EZZZNS0_9templates4cuda21random_from_to_kernelIPNS_17CUDAGeneratorImplEEEvRNS_18TensorIteratorBaseEmlT_ENKUlvE_clEvENKUlvE_clEvEUlP24curandStatePhilox4_32_10E_ZNS1_27distribution_nullary_kernelIhm10ulonglong2S7_SF_ZZZS5_IS7_EvS9_mlSA_ENKSB_clEvENKSC_clEvEUlmE_EEvS9_T2_RKT3_T4_EUlimE_EEvlNS_15PhiloxCudaStateET1_SJ_)
        /*0088*/ 	.short	0x0210
        /*008a*/ 	.short	0x0048


	//----- nvinfo : EIATTR_SW_WAR
	.align		4
.L_3162:
        /*008c*/ 	.byte	0x04, 0x36
        /*008e*/ 	.short	(.L_3164 - .L_3163)
.L_3163:
        /*0090*/ 	.word	0x00000008
.L_3164:


//--------------------- .nv.callgraph             --------------------------
	.section	.nv.callgraph,"",@"SHT_CUDA_CALLGRAPH"
	.align	4
	.sectionentsize	8
	.align		4
        /*0000*/ 	.word	0x00000000
	.align		4
        /*0004*/ 	.word	0xffffffff
	.align		4
        /*0008*/ 	.word	0x00000000
	.align		4
        /*000c*/ 	.word	0xfffffffe
	.align		4
        /*0010*/ 	.word	0x00000000
	.align		4
        /*0014*/ 	.word	0xfffffffd
	.align		4
        /*0018*/ 	.word	0x00000000
	.align		4
        /*001c*/ 	.word	0xfffffffc


//--------------------- .nv.constant4             --------------------------
	.section	.nv.constant4,"a",@progbits
	.align	8
	.align		8
.nv.constant4:
        /*0000*/ 	.dword	precalc_xorwow_matrix
	.align		8
        /*0008*/ 	.dword	precalc_xorwow_offset_matrix
	.align		8
        /*0010*/ 	.dword	mrg32k3aM1
	.align		8
        /*0018*/ 	.dword	mrg32k3aM2
	.align		8
        /*0020*/ 	.dword	mrg32k3aM1SubSeq
	.align		8
        /*0028*/ 	.dword	mrg32k3aM2SubSeq
	.align		8
        /*0030*/ 	.dword	mrg32k3aM1Seq
	.align		8
        /*0038*/ 	.dword	mrg32k3aM2Seq
	.align		8
        /*0040*/ 	.dword	_ZN58_INTERNAL_fdc43544_27_DistributionRandomKernel_cu_f88cee444cuda3std3__45__cpo5beginE
	.align		8
        /*0048*/ 	.dword	_ZN58_INTERNAL_fdc43544_27_DistributionRandomKernel_cu_f88cee444cuda3std3__45__cpo3endE
	.align		8
        /*0050*/ 	.dword	_ZN58_INTERNAL_fdc43544_27_DistributionRandomKernel_cu_f88cee444cuda3std3__45__cpo6cbeginE
	.align		8
        /*0058*/ 	.dword	_ZN58_INTERNAL_fdc43544_27_DistributionRandomKernel_cu_f88cee444cuda3std3__45__cpo4cendE
	.align		8
        /*0060*/ 	.dword	_ZN58_INTERNAL_fdc43544_27_DistributionRandomKernel_cu_f88cee444cuda3std3__45__cpo6rbeginE
	.align		8
        /*0068*/ 	.dword	_ZN58_INTERNAL_fdc43544_27_DistributionRandomKernel_cu_f88cee444cuda3std3__45__cpo4rendE
	.align		8
        /*0070*/ 	.dword	_ZN58_INTERNAL_fdc43544_27_DistributionRandomKernel_cu_f88cee444cuda3std3__45__cpo7crbeginE
	.align		8
        /*0078*/ 	.dword	_ZN58_INTERNAL_fdc43544_27_DistributionRandomKernel_cu_f88cee444cuda3std3__45__cpo5crendE
	.align		8
        /*0080*/ 	.dword	_ZN58_INTERNAL_fdc43544_27_DistributionRandomKernel_cu_f88cee444cuda3std3__460_GLOBAL__N__fdc43544_27_DistributionRandomKernel_cu_f88cee446ignoreE
	.align		8
        /*0088*/ 	.dword	_ZN58_INTERNAL_fdc43544_27_DistributionRandomKernel_cu_f88cee444cuda3std3__419piecewise_constructE
	.align		8
        /*0090*/ 	.dword	_ZN58_INTERNAL_fdc43544_27_DistributionRandomKernel_cu_f88cee444cuda3std3__48in_placeE
	.align		8
        /*0098*/ 	.dword	_ZN58_INTERNAL_fdc43544_27_DistributionRandomKernel_cu_f88cee444cuda3std3__420unreachable_sentinelE
	.align		8
        /*00a0*/ 	.dword	_ZN58_INTERNAL_fdc43544_27_DistributionRandomKernel_cu_f88cee444cuda3std6ranges3__45__cpo4swapE
	.align		8
        /*00a8*/ 	.dword	_ZN58_INTERNAL_fdc43544_27_DistributionRandomKernel_cu_f88cee444cuda3std6ranges3__45__cpo9iter_moveE
	.align		8
        /*00b0*/ 	.dword	_ZN58_INTERNAL_fdc43544_27_DistributionRandomKernel_cu_f88cee444cuda3std6ranges3__45__cpo5beginE
	.align		8
        /*00b8*/ 	.dword	_ZN58_INTERNAL_fdc43544_27_DistributionRandomKernel_cu_f88cee444cuda3std6ranges3__45__cpo3endE
	.align		8
        /*00c0*/ 	.dword	_ZN58_INTERNAL_fdc43544_27_DistributionRandomKernel_cu_f88cee444cuda3std6ranges3__45__cpo6cbeginE
	.align		8
        /*00c8*/ 	.dword	_ZN58_INTERNAL_fdc43544_27_DistributionRandomKernel_cu_f88cee444cuda3std6ranges3__45__cpo4cendE
	.align		8
        /*00d0*/ 	.dword	_ZN58_INTERNAL_fdc43544_27_DistributionRandomKernel_cu_f88cee444cuda3std6ranges3__45__cpo7advanceE
	.align		8
        /*00d8*/ 	.dword	_ZN58_INTERNAL_fdc43544_27_DistributionRandomKernel_cu_f88cee444cuda3std6ranges3__45__cpo9iter_swapE
	.align		8
        /*00e0*/ 	.dword	_ZN58_INTERNAL_fdc43544_27_DistributionRandomKernel_cu_f88cee444cuda3std6ranges3__45__cpo4nextE
	.align		8
        /*00e8*/ 	.dword	_ZN58_INTERNAL_fdc43544_27_DistributionRandomKernel_cu_f88cee444cuda3std6ranges3__45__cpo4prevE
	.align		8
        /*00f0*/ 	.dword	_ZN58_INTERNAL_fdc43544_27_DistributionRandomKernel_cu_f88cee444cuda3std6ranges3__45__cpo4dataE
	.align		8
        /*00f8*/ 	.dword	_ZN58_INTERNAL_fdc43544_27_DistributionRandomKernel_cu_f88cee444cuda3std6ranges3__45__cpo5cdataE
	.align		8
        /*0100*/ 	.dword	_ZN58_INTERNAL_fdc43544_27_DistributionRandomKernel_cu_f88cee444cuda3std6ranges3__45__cpo4sizeE
	.align		8
        /*0108*/ 	.dword	_ZN58_INTERNAL_fdc43544_27_DistributionRandomKernel_cu_f88cee444cuda3std6ranges3__45__cpo5ssizeE
	.align		8
        /*0110*/ 	.dword	_ZN58_INTERNAL_fdc43544_27_DistributionRandomKernel_cu_f88cee444cuda3std6ranges3__45__cpo8distanceE
	.align		8
        /*0118*/ 	.dword	_ZN58_INTERNAL_fdc43544_27_DistributionRandomKernel_cu_f88cee446thrust23THRUST_300001_SM_900_NS6system6detail10sequential3seqE


//--------------------- .nv.constant3             --------------------------
	.section	.nv.constant3,"a",@progbits
	.align	8
.nv.constant3:
	.type		__cr_lgamma_table,@object
	.size		__cr_lgamma_table,(.L_8 - __cr_lgamma_table)
__cr_lgamma_table:
        /*0000*/ 	.byte	0x00, 0x00, 0x00, 0x00, 0x00, 0x00, 0x00, 0x00, 0x00, 0x00, 0x00, 0x00, 0x00, 0x00, 0x00, 0x00
        /*0010*/ 	.byte	0xef, 0x39, 0xfa, 0xfe, 0x42, 0x2e, 0xe6, 0x3f, 0x02, 0x20, 0x2a, 0xfa, 0x0b, 0xab, 0xfc, 0x3f
        /*0020*/ 	.byte	0xf9, 0x2c, 0x92, 0x7c, 0xa7, 0x6c, 0x09, 0x40, 0xc9, 0x79, 0x44, 0x3c, 0x64, 0x26, 0x13, 0x40
        /*0030*/ 	.byte	0xca, 0x01, 0xcf, 0x3a, 0x27, 0x51, 0x1a, 0x40, 0x30, 0xcc, 0x2d, 0xf3, 0xe1, 0x0c, 0x21, 0x40
        /*0040*/ 	.byte	0x0d, 0xb7, 0xfc, 0x82, 0x8e, 0x35, 0x25, 0x40
.L_8:


//--------------------- .text._ZN2at6native60_GLOBAL__N__fdc43544_27_DistributionRandomKernel_cu_f88cee4443distribution_elementwise_grid_stride_kernelIjLi4EZZZNS0_9templates4cuda13random_kernelIPNS_17CUDAGeneratorImplEEEvRNS_18TensorIteratorBaseET_ENKUlvE_clEvENKUlvE8_clEvEUlP24curandStatePhilox4_32_10E0_ZNS1_27distribution_nullary_kernelIbj5uint4S7_SF_ZZZS5_IS7_EvS9_SA_ENKSB_clEvENKSC_clEvEUljE_EEvS9_T2_RKT3_T4_EUlijE0_EEvlNS_15PhiloxCudaStateET1_SJ_ --------------------------
	.section	.text._ZN2at6native60_GLOBAL__N__fdc43544_27_DistributionRandomKernel_cu_f88cee4443distribution_elementwise_grid_stride_kernelIjLi4EZZZNS0_9templates4cuda13random_kernelIPNS_17CUDAGeneratorImplEEEvRNS_18TensorIteratorBaseET_ENKUlvE_clEvENKUlvE8_clEvEUlP24curandStatePhilox4_32_10E0_ZNS1_27distribution_nullary_kernelIbj5uint4S7_SF_ZZZS5_IS7_EvS9_SA_ENKSB_clEvENKSC_clEvEUljE_EEvS9_T2_RKT3_T4_EUlijE0_EEvlNS_15PhiloxCudaStateET1_SJ_,"ax",@progbits
	.align	128
.text._ZN2at6native60_GLOBAL__N__fdc43544_27_DistributionRandomKernel_cu_f88cee4443distribution_elementwise_grid_stride_kernelIjLi4EZZZNS0_9templates4cuda13random_kernelIPNS_17CUDAGeneratorImplEEEvRNS_18TensorIteratorBaseET_ENKUlvE_clEvENKUlvE8_clEvEUlP24curandStatePhilox4_32_10E0_ZNS1_27distribution_nullary_kernelIbj5uint4S7_SF_ZZZS5_IS7_EvS9_SA_ENKSB_clEvENKSC_clEvEUljE_EEvS9_T2_RKT3_T4_EUlijE0_EEvlNS_15PhiloxCudaStateET1_SJ_:
        .type           _ZN2at6native60_GLOBAL__N__fdc43544_27_DistributionRandomKernel_cu_f88cee4443distribution_elementwise_grid_stride_kernelIjLi4EZZZNS0_9templates4cuda13random_kernelIPNS_17CUDAGeneratorImplEEEvRNS_18TensorIteratorBaseET_ENKUlvE_clEvENKUlvE8_clEvEUlP24curandStatePhilox4_32_10E0_ZNS1_27distribution_nullary_kernelIbj5uint4S7_SF_ZZZS5_IS7_EvS9_SA_ENKSB_clEvENKSC_clEvEUljE_EEvS9_T2_RKT3_T4_EUlijE0_EEvlNS_15PhiloxCudaStateET1_SJ_,@function
        .size           _ZN2at6native60_GLOBAL__N__fdc43544_27_DistributionRandomKernel_cu_f88cee4443distribution_elementwise_grid_stride_kernelIjLi4EZZZNS0_9templates4cuda13random_kernelIPNS_17CUDAGeneratorImplEEEvRNS_18TensorIteratorBaseET_ENKUlvE_clEvENKUlvE8_clEvEUlP24curandStatePhilox4_32_10E0_ZNS1_27distribution_nullary_kernelIbj5uint4S7_SF_ZZZS5_IS7_EvS9_SA_ENKSB_clEvENKSC_clEvEUljE_EEvS9_T2_RKT3_T4_EUlijE0_EEvlNS_15PhiloxCudaStateET1_SJ_,(.L_x_1811 - _ZN2at6native60_GLOBAL__N__fdc43544_27_DistributionRandomKernel_cu_f88cee4443distribution_elementwise_grid_stride_kernelIjLi4EZZZNS0_9templates4cuda13random_kernelIPNS_17CUDAGeneratorImplEEEvRNS_18TensorIteratorBaseET_ENKUlvE_clEvENKUlvE8_clEvEUlP24curandStatePhilox4_32_10E0_ZNS1_27distribution_nullary_kernelIbj5uint4S7_SF_ZZZS5_IS7_EvS9_SA_ENKSB_clEvENKSC_clEvEUljE_EEvS9_T2_RKT3_T4_EUlijE0_EEvlNS_15PhiloxCudaStateET1_SJ_)
        .other          _ZN2at6native60_GLOBAL__N__fdc43544_27_DistributionRandomKernel_cu_f88cee4443distribution_elementwise_grid_stride_kernelIjLi4EZZZNS0_9templates4cuda13random_kernelIPNS_17CUDAGeneratorImplEEEvRNS_18TensorIteratorBaseET_ENKUlvE_clEvENKUlvE8_clEvEUlP24curandStatePhilox4_32_10E0_ZNS1_27distribution_nullary_kernelIbj5uint4S7_SF_ZZZS5_IS7_EvS9_SA_ENKSB_clEvENKSC_clEvEUljE_EEvS9_T2_RKT3_T4_EUlijE0_EEvlNS_15PhiloxCudaStateET1_SJ_,@"STO_CUDA_ENTRY STV_DEFAULT"
_ZN2at6native60_GLOBAL__N__fdc43544_27_DistributionRandomKernel_cu_f88cee4443distribution_elementwise_grid_stride_kernelIjLi4EZZZNS0_9templates4cuda13random_kernelIPNS_17CUDAGeneratorImplEEEvRNS_18TensorIteratorBaseET_ENKUlvE_clEvENKUlvE8_clEvEUlP24curandStatePhilox4_32_10E0_ZNS1_27distribution_nullary_kernelIbj5uint4S7_SF_ZZZS5_IS7_EvS9_SA_ENKSB_clEvENKSC_clEvEUljE_EEvS9_T2_RKT3_T4_EUlijE0_EEvlNS_15PhiloxCudaStateET1_SJ_:
[----:B------:R-:W-:Y:S08]  /*0000*/  LDC R1, c[0x0][0x28] ;  /* 0x00000a00ff017b82 */ /* 0x000ff00000000800 */
[----:B------:R-:W0:Y:S01]  /*0010*/  LDC R0, c[0x0][0x220] ;  /* 0x00008800ff007b82 */ /* 0x000e220000000800 */
[----:B------:R-:W-:Y:S01]  /*0020*/  ULDC.U8 UR4, c[0x0][0x22c] ;  /* 0x00008b0000047ab9 */ /* 0x000fe20000000000 */
[----:B------:R-:W-:Y:S01]  /*0030*/  ULDC.64 UR58, c[0x0][0x208] ;  /* 0x00008200003a7ab9 */ /* 0x000fe20000000a00 */
[----:B------:R-:W-:-:S05]  /*0040*/  ISETP.NE.AND P0, PT, RZ, UR4, PT ;  /* 0x00000004ff007c0c */ /* 0x000fca000bf05270 */
[----:B------:R-:W1:Y:S01]  /*0050*/  LDC R35, c[0x0][0x224] ;  /* 0x00008900ff237b82 */ /* 0x000e620000000800 */
[----:B------:R-:W-:Y:S01]  /*0060*/  ULDC.64 UR4, c[0x0][0x218] ;  /* 0x0000860000047ab9 */ /* 0x000fe20000000a00 */
[----:B------:R-:W2:Y:S06]  /*0070*/  S2R R12, SR_TID.X ;  /* 0x00000000000c7919 */ /* 0x000eac0000002100 */
[----:B------:R-:W3:Y:S01]  /*0080*/  @P0 LDC R5, c[0x0][0x228] ;  /* 0x00008a00ff050b82 */ /* 0x000ee20000000800 */
[----:B0-----:R-:W-:Y:S01]  /*0090*/  @P0 MOV R2, R0 ;  /* 0x0000000000020202 */ /* 0x001fe20000000f00 */
[----:B-1----:R-:W-:-:S06]  /*00a0*/  @P0 IMAD.MOV.U32 R3, RZ, RZ, R35 ;  /* 0x000000ffff030224 */ /* 0x002fcc00078e0023 */
[----:B------:R-:W3:Y:S01]  /*00b0*/  @P0 LDG.E.64 R2, desc[UR58][R2.64] ;  /* 0x0000003a02020981 */ /* 0x000ee2000c1e1b00 */
[----:B------:R-:W-:Y:S01]  /*00c0*/  MOV R16, UR4 ;  /* 0x0000000400107c02 */ /* 0x000fe20008000f00 */
[----:B------:R-:W-:-:S06]  /*00d0*/  IMAD.U32 R17, RZ, RZ, UR5 ;  /* 0x00000005ff117e24 */ /* 0x000fcc000f8e00ff */
[----:B------:R-:W4:Y:S01]  /*00e0*/  @P0 LDG.E.64 R16, desc[UR58][R16.64] ;  /* 0x0000003a10100981 */ /* 0x000f22000c1e1b00 */
[----:B------:R-:W2:Y:S01]  /*00f0*/  S2UR UR4, SR_CTAID.X ;  /* 0x00000000000479c3 */ /* 0x000ea20000002500 */
[----:B------:R-:W-:-:S07]  /*0100*/  HFMA2.MMA R13, -RZ, RZ, 0, 0 ;  /* 0x00000000ff0d7435 */ /* 0x000fce00000001ff */
[----:B------:R-:W2:Y:S02]  /*0110*/  LDC R36, c[0x0][RZ] ;  /* 0x00000000ff247b82 */ /* 0x000ea40000000800 */
[----:B--2---:R-:W-:Y:S01]  /*0120*/  IMAD.WIDE.U32 R12, R36, UR4, R12 ;  /* 0x00000004240c7c25 */ /* 0x004fe2000f8e000c */
[----:B------:R-:W-:Y:S02]  /*0130*/  ULDC.64 UR4, c[0x0][0x210] ;  /* 0x0000840000047ab9 */ /* 0x000fe40000000a00 */
[----:B------:R-:W-:Y:S01]  /*0140*/  UIADD3 UR4, UP0, UR4, -0x1, URZ ;  /* 0xffffffff04047890 */ /* 0x000fe2000ff1e03f */
[----:B------:R-:W-:Y:S02]  /*0150*/  IMAD.MOV.U32 R15, RZ, RZ, R13 ;  /* 0x000000ffff0f7224 */ /* 0x000fe400078e000d */
[----:B------:R-:W-:Y:S01]  /*0160*/  IMAD.WIDE.U32 R6, R12, -0x326172a9, RZ ;  /* 0xcd9e8d570c067825 */ /* 0x000fe200078e00ff */
[----:B------:R-:W-:Y:S01]  /*0170*/  UIADD3.X UR5, UR5, -0x1, URZ, UP0, !UPT ;  /* 0xffffffff05057890 */ /* 0x000fe200087fe43f */
[----:B---3--:R-:W-:-:S05]  /*0180*/  @P0 IADD3 R0, P1, R2, R5, RZ ;  /* 0x0000000502000210 */ /* 0x008fca0007f3e0ff */
[----:B------:R-:W-:Y:S01]  /*0190*/  @P0 IMAD.X R35, RZ, RZ, R3, P1 ;  /* 0x000000ffff230224 */ /* 0x000fe200008e0603 */
[----:B------:R-:W-:Y:S02]  /*01a0*/  ISETP.NE.U32.AND P0, PT, RZ, UR5, PT ;  /* 0x00000005ff007c0c */ /* 0x000fe4000bf05070 */
[C---:B----4-:R-:W-:Y:S01]  /*01b0*/  IADD3 R33, R17.reuse, -0x4498517b, RZ ;  /* 0xbb67ae8511217810 */ /* 0x050fe20007ffe0ff */
[C---:B------:R-:W-:Y:S01]  /*01c0*/  VIADD R32, R17.reuse, 0x76cf5d0a ;  /* 0x76cf5d0a11207836 */ /* 0x040fe20000000000 */
[--C-:B------:R-:W-:Y:S01]  /*01d0*/  SHF.R.U64 R34, R0, 0x2, R35.reuse ;  /* 0x0000000200227819 */ /* 0x100fe20000001223 */
[C---:B------:R-:W-:Y:S01]  /*01e0*/  VIADD R30, R17.reuse, 0xed9eba14 ;  /* 0xed9eba14111e7836 */ /* 0x040fe20000000000 */
[----:B------:R-:W-:Y:S01]  /*01f0*/  SHF.R.U32.HI R35, RZ, 0x2, R35 ;  /* 0x00000002ff237819 */ /* 0x000fe20000011623 */
[C---:B------:R-:W-:Y:S01]  /*0200*/  VIADD R28, R17.reuse, 0x646e171e ;  /* 0x646e171e111c7836 */ /* 0x040fe20000000000 */
[----:B------:R-:W-:Y:S01]  /*0210*/  IADD3 R31, R17, 0x32370b8f, RZ ;  /* 0x32370b8f111f7810 */ /* 0x000fe20007ffe0ff */
[----:B------:R-:W-:Y:S01]  /*0220*/  IMAD.WIDE.U32 R4, R34, -0x2daee0ad, RZ ;  /* 0xd2511f5322047825 */ /* 0x000fe200078e00ff */
[----:B------:R-:W-:-:S02]  /*0230*/  LOP3.LUT R2, R7, R35, R16, 0x96, !PT ;  /* 0x0000002307027212 */ /* 0x000fc400078e9610 */
[C---:B------:R-:W-:Y:S01]  /*0240*/  IADD3 R29, R17.reuse, -0x56f99767, RZ ;  /* 0xa9066899111d7810 */ /* 0x040fe20007ffe0ff */
[C---:B------:R-:W-:Y:S01]  /*0250*/  VIADD R26, R17.reuse, 0xdb3d7428 ;  /* 0xdb3d7428111a7836 */ /* 0x040fe20000000000 */
[C---:B------:R-:W-:Y:S01]  /*0260*/  LOP3.LUT R8, R17.reuse, R5, R13, 0x96, !PT ;  /* 0x0000000511087212 */ /* 0x040fe200078e960d */
[----:B------:R-:W-:Y:S01]  /*0270*/  IMAD.WIDE.U32 R2, R2, -0x2daee0ad, RZ ;  /* 0xd2511f5302027825 */ /* 0x000fe200078e00ff */
[C---:B------:R-:W-:Y:S02]  /*0280*/  IADD3 R27, R17.reuse, 0x1fd5c5a3, RZ ;  /* 0x1fd5c5a3111b7810 */ /* 0x040fe40007ffe0ff */
[----:B------:R-:W-:Y:S01]  /*0290*/  IADD3 R14, R17, -0x695add53, RZ ;  /* 0x96a522ad110e7810 */ /* 0x000fe20007ffe0ff */
[----:B------:R-:W-:Y:S01]  /*02a0*/  IMAD.WIDE.U32 R8, R8, -0x326172a9, RZ ;  /* 0xcd9e8d5708087825 */ /* 0x000fe200078e00ff */
[----:B------:R-:W-:Y:S02]  /*02b0*/  LOP3.LUT R4, R3, R4, R33, 0x96, !PT ;  /* 0x0000000403047212 */ /* 0x000fe400078e9621 */
[C---:B------:R-:W-:Y:S01]  /*02c0*/  IADD3 R3, R16.reuse, 0x3c6ef372, RZ ;  /* 0x3c6ef37210037810 */ /* 0x040fe20007ffe0ff */
[----:B------:R-:W-:-:S05]  /*02d0*/  VIADD R5, R16, 0x9e3779b9 ;  /* 0x9e3779b910057836 */ /* 0x000fca0000000000 */
[----:B------:R-:W-:Y:S01]  /*02e0*/  LOP3.LUT R6, R9, R5, R6, 0x96, !PT ;  /* 0x0000000509067212 */ /* 0x000fe200078e9606 */
[----:B------:R-:W-:-:S04]  /*02f0*/  IMAD.WIDE.U32 R4, R4, -0x326172a9, RZ ;  /* 0xcd9e8d5704047825 */ /* 0x000fc800078e00ff */
[----:B------:R-:W-:Y:S01]  /*0300*/  IMAD.WIDE.U32 R6, R6, -0x2daee0ad, RZ ;  /* 0xd2511f5306067825 */ /* 0x000fe200078e00ff */
[----:B------:R-:W-:-:S03]  /*0310*/  LOP3.LUT R3, R5, R8, R3, 0x96, !PT ;  /* 0x0000000805037212 */ /* 0x000fc600078e9603 */
[----:B------:R-:W-:Y:S01]  /*0320*/  VIADD R5, R16, 0xdaa66d2b ;  /* 0xdaa66d2b10057836 */ /* 0x000fe20000000000 */
[----:B------:R-:W-:Y:S01]  /*0330*/  LOP3.LUT R8, R7, R2, R32, 0x96, !PT ;  /* 0x0000000207087212 */ /* 0x000fe200078e9620 */
[----:B------:R-:W-:-:S04]  /*0340*/  IMAD.WIDE.U32 R2, R3, -0x2daee0ad, RZ ;  /* 0xd2511f5303027825 */ /* 0x000fc800078e00ff */
[----:B------:R-:W-:Y:S01]  /*0350*/  IMAD.WIDE.U32 R8, R8, -0x326172a9, RZ ;  /* 0xcd9e8d5708087825 */ /* 0x000fe200078e00ff */
[----:B------:R-:W-:Y:S02]  /*0360*/  LOP3.LUT R7, R3, R6, R31, 0x96, !PT ;  /* 0x0000000603077212 */ /* 0x000fe400078e961f */
[----:B------:R-:W-:Y:S02]  /*0370*/  IADD3 R3, R16, 0x78dde6e4, RZ ;  /* 0x78dde6e410037810 */ /* 0x000fe40007ffe0ff */
[----:B------:R-:W-:Y:S01]  /*0380*/  LOP3.LUT R6, R9, R4, R5, 0x96, !PT ;  /* 0x0000000409067212 */ /* 0x000fe200078e9605 */
[----:B------:R-:W-:-:S04]  /*0390*/  IMAD.WIDE.U32 R4, R7, -0x326172a9, RZ ;  /* 0xcd9e8d5707047825 */ /* 0x000fc800078e00ff */
[----:B------:R-:W-:Y:S01]  /*03a0*/  IMAD.WIDE.U32 R6, R6, -0x2daee0ad, RZ ;  /* 0xd2511f5306067825 */ /* 0x000fe200078e00ff */
[----:B------:R-:W-:Y:S02]  /*03b0*/  LOP3.LUT R8, R5, R8, R3, 0x96, !PT ;  /* 0x0000000805087212 */ /* 0x000fe400078e9603 */
[C---:B------:R-:W-:Y:S01]  /*03c0*/  IADD3 R5, R16.reuse, -0x4ab325aa, RZ ;  /* 0xb54cda5610057810 */ /* 0x040fe20007ffe0ff */
[----:B------:R-:W-:Y:S01]  /*03d0*/  VIADD R3, R16, 0x1715609d ;  /* 0x1715609d10037836 */ /* 0x000fe20000000000 */
[----:B------:R-:W-:Y:S01]  /*03e0*/  LOP3.LUT R10, R7, R2, R30, 0x96, !PT ;  /* 0x00000002070a7212 */ /* 0x000fe200078e961e */
[----:B------:R-:W-:-:S04]  /*03f0*/  IMAD.WIDE.U32 R8, R8, -0x2daee0ad, RZ ;  /* 0xd2511f5308087825 */ /* 0x000fc800078e00ff */
[----:B------:R-:W-:Y:S01]  /*0400*/  IMAD.WIDE.U32 R10, R10, -0x326172a9, RZ ;  /* 0xcd9e8d570a0a7825 */ /* 0x000fe200078e00ff */
[----:B------:R-:W-:-:S04]  /*0410*/  LOP3.LUT R2, R9, R6, R29, 0x96, !PT ;  /* 0x0000000609027212 */ /* 0x000fc800078e961d */
        /* <DEDUP_REMOVED lines=9> */
[----:B------:R-:W-:Y:S02]  /*04b0*/  IADD3 R5, R16, -0xe443238, RZ ;  /* 0xf1bbcdc810057810 */ /* 0x000fe40007ffe0ff */
[----:B------:R-:W-:Y:S01]  /*04c0*/  LOP3.LUT R22, R25, R2, R3, 0x96, !PT ;  /* 0x0000000219167212 */ /* 0x000fe200078e9603 */
[----:B------:R-:W-:Y:S01]  /*04d0*/  IMAD.WIDE.U32 R2, R6, -0x326172a9, RZ ;  /* 0xcd9e8d5706027825 */ /* 0x000fe200078e00ff */
[----:B------:R-:W-:-:S03]  /*04e0*/  MOV R25, R12 ;  /* 0x0000000c00197202 */ /* 0x000fc60000000f00 */
[----:B------:R-:W-:Y:S01]  /*04f0*/  IMAD.WIDE.U32 R22, R22, -0x2daee0ad, RZ ;  /* 0xd2511f5316167825 */ /* 0x000fe200078e00ff */
[----:B------:R-:W-:-:S04]  /*0500*/  LOP3.LUT R24, R3, R24, R5, 0x96, !PT ;  /* 0x0000001803187212 */ /* 0x000fc800078e9605 */
[----:B------:R-:W-:Y:S01]  /*0510*/  LOP3.LUT R37, R23, R4, R26, 0x96, !PT ;  /* 0x0000000417257212 */ /* 0x000fe200078e961a */
[----:B------:R-:W-:-:S04]  /*0520*/  IMAD.HI.U32 R3, R24, -0x2daee0ad, RZ ;  /* 0xd2511f5318037827 */ /* 0x000fc800078e00ff */
[----:B------:R-:W-:Y:S01]  /*0530*/  IMAD.HI.U32 R4, R37, -0x326172a9, RZ ;  /* 0xcd9e8d5725047827 */ /* 0x000fe200078e00ff */
[----:B------:R-:W-:-:S03]  /*0540*/  LOP3.LUT R22, R3, R22, R14, 0x96, !PT ;  /* 0x0000001603167212 */ /* 0x000fc600078e960e */
[----:B------:R-:W-:-:S05]  /*0550*/  VIADD R23, R16, 0x8ff34781 ;  /* 0x8ff3478110177836 */ /* 0x000fca0000000000 */
[----:B------:R-:W-:Y:S01]  /*0560*/  LOP3.LUT R23, R4, R2, R23, 0x96, !PT ;  /* 0x0000000204177212 */ /* 0x000fe200078e9617 */
[----:B------:R-:W-:Y:S06]  /*0570*/  @!P0 BRA `(.L_x_0) ;  /* 0x0000000000188947 */ /* 0x000fec0003800000 */
[----:B------:R-:W-:Y:S01]  /*0580*/  ULDC UR6, c[0x0][0xc] ;  /* 0x0000030000067ab9 */ /* 0x000fe20000000800 */
[----:B------:R-:W-:Y:S01]  /*0590*/  MOV R6, 0x5d0 ;  /* 0x000005d000067802 */ /* 0x000fe20000000f00 */
[----:B------:R-:W-:-:S05]  /*05a0*/  IMAD R7, R36, UR6, RZ ;  /* 0x0000000624077c24 */ /* 0x000fca000f8e02ff */
[----:B------:R-:W-:-:S07]  /*05b0*/  SHF.L.U32 R7, R7, 0x2, RZ ;  /* 0x0000000207077819 */ /* 0x000fce00000006ff */
[----:B------:R-:W-:Y:S05]  /*05c0*/  CALL.REL.NOINC `($__internal_0_$__cuda_sm20_div_s64) ;  /* 0x0000004800907944 */ /* 0x000fea0003c00000 */
[----:B------:R-:W-:Y:S05]  /*05d0*/  BRA `(.L_x_1) ;  /* 0x0000000000587947 */ /* 0x000fea0003800000 */
.L_x_0:
[----:B------:R-:W0:Y:S02]  /*05e0*/  LDC R3, c[0x0][0xc] ;  /* 0x00000300ff037b82 */ /* 0x000e240000000800 */
[----:B0-----:R-:W-:-:S04]  /*05f0*/  IMAD R2, R36, R3, RZ ;  /* 0x0000000324027224 */ /* 0x001fc800078e02ff */
[----:B------:R-:W-:-:S04]  /*0600*/  IMAD.SHL.U32 R4, R2, 0x4, RZ ;  /* 0x0000000402047824 */ /* 0x000fc800078e00ff */
[----:B------:R-:W0:Y:S01]  /*0610*/  I2F.U32.RP R5, R4 ;  /* 0x0000000400057306 */ /* 0x000e220000209000 */
[----:B------:R-:W-:Y:S01]  /*0620*/  IMAD.MOV R7, RZ, RZ, -R4 ;  /* 0x000000ffff077224 */ /* 0x000fe200078e0a04 */
[----:B------:R-:W-:-:S06]  /*0630*/  ISETP.NE.U32.AND P2, PT, R4, RZ, PT ;  /* 0x000000ff0400720c */ /* 0x000fcc0003f45070 */
[----:B0-----:R-:W0:Y:S02]  /*0640*/  MUFU.RCP R5, R5 ;  /* 0x0000000500057308 */ /* 0x001e240000001000 */
[----:B0-----:R-:W-:-:S06]  /*0650*/  IADD3 R2, R5, 0xffffffe, RZ ;  /* 0x0ffffffe05027810 */ /* 0x001fcc0007ffe0ff */
[----:B------:R0:W1:Y:S02]  /*0660*/  F2I.FTZ.U32.TRUNC.NTZ R3, R2 ;  /* 0x0000000200037305 */ /* 0x000064000021f000 */
[----:B0-----:R-:W-:Y:S01]  /*0670*/  MOV R2, RZ ;  /* 0x000000ff00027202 */ /* 0x001fe20000000f00 */
[----:B-1----:R-:W-:-:S04]  /*0680*/  IMAD R7, R7, R3, RZ ;  /* 0x0000000307077224 */ /* 0x002fc800078e02ff */
[----:B------:R-:W-:-:S06]  /*0690*/  IMAD.HI.U32 R3, R3, R7, R2 ;  /* 0x0000000703037227 */ /* 0x000fcc00078e0002 */
[----:B------:R-:W-:-:S04]  /*06a0*/  IMAD.HI.U32 R2, R3, UR4, RZ ;  /* 0x0000000403027c27 */ /* 0x000fc8000f8e00ff */
[----:B------:R-:W-:-:S04]  /*06b0*/  IMAD.MOV R3, RZ, RZ, -R2 ;  /* 0x000000ffff037224 */ /* 0x000fc800078e0a02 */
[----:B------:R-:W-:-:S05]  /*06c0*/  IMAD R3, R4, R3, UR4 ;  /* 0x0000000404037e24 */ /* 0x000fca000f8e0203 */
[----:B------:R-:W-:-:S13]  /*06d0*/  ISETP.GE.U32.AND P0, PT, R3, R4, PT ;  /* 0x000000040300720c */ /* 0x000fda0003f06070 */
[----:B------:R-:W-:Y:S01]  /*06e0*/  @P0 IADD3 R3, -R4, R3, RZ ;  /* 0x0000000304030210 */ /* 0x000fe20007ffe1ff */
[----:B------:R-:W-:-:S03]  /*06f0*/  @P0 VIADD R2, R2, 0x1 ;  /* 0x0000000102020836 */ /* 0x000fc60000000000 */
[----:B------:R-:W-:Y:S01]  /*0700*/  ISETP.GE.U32.AND P1, PT, R3, R4, PT ;  /* 0x000000040300720c */ /* 0x000fe20003f26070 */
[----:B------:R-:W-:-:S12]  /*0710*/  IMAD.MOV.U32 R3, RZ, RZ, RZ ;  /* 0x000000ffff037224 */ /* 0x000fd800078e00ff */
[----:B------:R-:W-:Y:S02]  /*0720*/  @P1 IADD3 R2, R2, 0x1, RZ ;  /* 0x0000000102021810 */ /* 0x000fe40007ffe0ff */
[----:B------:R-:W-:-:S07]  /*0730*/  @!P2 LOP3.LUT R2, RZ, R4, RZ, 0x33, !PT ;  /* 0x00000004ff02a212 */ /* 0x000fce00078e33ff */
.L_x_1:
[----:B------:R-:W-:Y:S01]  /*0740*/  ULDC UR4, c[0x0][0xc] ;  /* 0x0000030000047ab9 */ /* 0x000fe20000000800 */
[----:B------:R-:W-:Y:S01]  /*0750*/  IADD3 R7, P0, R2, 0x1, RZ ;  /* 0x0000000102077810 */ /* 0x000fe20007f1e0ff */
[----:B------:R-:W-:-:S03]  /*0760*/  IMAD.WIDE.U32 R4, R36, UR4, RZ ;  /* 0x0000000424047c25 */ /* 0x000fc6000f8e00ff */
[----:B------:R-:W-:Y:S01]  /*0770*/  IADD3.X R9, RZ, R3, RZ, P0, !PT ;  /* 0x00000003ff097210 */ /* 0x000fe200007fe4ff */
[-C--:B------:R-:W-:Y:S02]  /*0780*/  IMAD R5, R5, R7.reuse, RZ ;  /* 0x0000000705057224 */ /* 0x080fe400078e02ff */
[----:B------:R-:W-:-:S04]  /*0790*/  IMAD.WIDE.U32 R2, R4, R7, RZ ;  /* 0x0000000704027225 */ /* 0x000fc800078e00ff */
[----:B------:R-:W-:Y:S02]  /*07a0*/  IMAD R5, R4, R9, R5 ;  /* 0x0000000904057224 */ /* 0x000fe400078e0205 */
[----:B------:R-:W-:-:S03]  /*07b0*/  IMAD.SHL.U32 R11, R2, 0x4, RZ ;  /* 0x00000004020b7824 */ /* 0x000fc600078e00ff */
[----:B------:R-:W-:Y:S02]  /*07c0*/  IADD3 R3, R3, R5, RZ ;  /* 0x0000000503037210 */ /* 0x000fe40007ffe0ff */
[----:B------:R-:W-:Y:S02]  /*07d0*/  ISETP.GE.U32.AND P0, PT, R25, R11, PT ;  /* 0x0000000b1900720c */ /* 0x000fe40003f06070 */
[----:B------:R-:W-:-:S04]  /*07e0*/  SHF.L.U64.HI R10, R2, 0x2, R3 ;  /* 0x00000002020a7819 */ /* 0x000fc80000010203 */
[----:B------:R-:W-:-:S13]  /*07f0*/  ISETP.GE.AND.EX P0, PT, R15, R10, PT, P0 ;  /* 0x0000000a0f00720c */ /* 0x000fda0003f06300 */
[----:B------:R-:W-:Y:S05]  /*0800*/  @P0 EXIT ;  /* 0x000000000000094d */ /* 0x000fea0003800000 */
[----:B------:R-:W0:Y:S01]  /*0810*/  LDC R8, c[0x0][0x238] ;  /* 0x00008e00ff087b82 */ /* 0x000e220000000800 */
[----:B------:R-:W-:Y:S01]  /*0820*/  IMAD R37, R37, -0x326172a9, RZ ;  /* 0xcd9e8d5725257824 */ /* 0x000fe200078e02ff */
[----:B------:R-:W-:Y:S01]  /*0830*/  LOP3.LUT R9, R0, 0x3, RZ, 0xc0, !PT ;  /* 0x0000000300097812 */ /* 0x000fe200078ec0ff */
[----:B------:R-:W-:Y:S01]  /*0840*/  ULDC UR57, c[0x0][0x23c] ;  /* 0x00008f0000397ab9 */ /* 0x000fe20000000800 */
[----:B------:R-:W-:Y:S01]  /*0850*/  ULDC UR56, c[0x0][0x368] ;  /* 0x0000da0000387ab9 */ /* 0x000fe20000000800 */
[----:B------:R-:W-:Y:S01]  /*0860*/  ULDC UR55, c[0x0][0x250] ;  /* 0x0000940000377ab9 */ /* 0x000fe20000000800 */
[----:B------:R-:W-:Y:S01]  /*0870*/  ULDC UR54, c[0x0][0x36c] ;  /* 0x0000db0000367ab9 */ /* 0x000fe20000000800 */
[----:B------:R-:W-:Y:S01]  /*0880*/  ULDC UR53, c[0x0][0x254] ;  /* 0x0000950000357ab9 */ /* 0x000fe20000000800 */
[----:B------:R-:W1:Y:S01]  /*0890*/  LDC.64 R18, c[0x0][0x210] ;  /* 0x00008400ff127b82 */ /* 0x000e620000000a00 */
[----:B------:R-:W-:Y:S01]  /*08a0*/  ULDC UR52, c[0x0][0x370] ;  /* 0x0000dc0000347ab9 */ /* 0x000fe20000000800 */
        /* <DEDUP_REMOVED lines=44> */
[----:B0-----:R-:W-:-:S05]  /*0b70*/  ULDC.64 UR32, c[0x0][0x240] ;  /* 0x0000900000207ab9 */ /* 0x001fca0000000a00 */
.L_x_17:
[----:B------:R-:W-:Y:S01]  /*0b80*/  VIADD R34, R34, 0x1 ;  /* 0x0000000122227836 */ /* 0x000fe20000000000 */
[----:B------:R-:W-:Y:S03]  /*0b90*/  BSSY B0, `(.L_x_2) ;  /* 0x000000c000007945 */ /* 0x000fe60003800000 */
[C---:B------:R-:W-:Y:S01]  /*0ba0*/  IMAD.HI.U32 R2, R34.reuse, -0x2daee0ad, RZ ;  /* 0xd2511f5322027827 */ /* 0x040fe200078e00ff */
[----:B------:R-:W-:-:S13]  /*0bb0*/  ISETP.NE.AND P0, PT, R34, RZ, PT ;  /* 0x000000ff2200720c */ /* 0x000fda0003f05270 */
[----:B------:R-:W-:Y:S05]  /*0bc0*/  @P0 BRA `(.L_x_3) ;  /* 0x0000000000200947 */ /* 0x000fea0003800000 */
[----:B------:R-:W-:-:S04]  /*0bd0*/  IADD3 R35, R35, 0x1, RZ ;  /* 0x0000000123237810 */ /* 0x000fc80007ffe0ff */
[----:B------:R-:W-:-:S13]  /*0be0*/  ISETP.NE.AND P0, PT, R35, RZ, PT ;  /* 0x000000ff2300720c */ /* 0x000fda0003f05270 */
[----:B------:R-:W-:Y:S01]  /*0bf0*/  @!P0 VIADD R12, R12, 0x1 ;  /* 0x000000010c0c8836 */ /* 0x000fe20000000000 */
[----:B------:R-:W-:Y:S02]  /*0c00*/  @!P0 IADD3 R0, R13, 0x1, RZ ;  /* 0x000000010d008810 */ /* 0x000fe40007ffe0ff */
[----:B------:R-:W-:Y:S02]  /*0c10*/  @!P0 MOV R35, RZ ;  /* 0x000000ff00238202 */ /* 0x000fe40000000f00 */
[----:B------:R-:W-:-:S13]  /*0c20*/  ISETP.NE.AND P1, PT, R12, RZ, !P0 ;  /* 0x000000ff0c00720c */ /* 0x000fda0004725270 */
[----:B------:R-:W-:-:S04]  /*0c30*/  @P1 IMAD.MOV R0, RZ, RZ, R13 ;  /* 0x000000ffff001224 */ /* 0x000fc800078e020d */
[----:B------:R-:W-:-:S07]  /*0c40*/  @!P0 IMAD.MOV.U32 R13, RZ, RZ, R0 ;  /* 0x000000ffff0d8224 */ /* 0x000fce00078e0000 */
.L_x_3:
[----:B------:R-:W-:Y:S05]  /*0c50*/  BSYNC B0 ;  /* 0x0000000000007941 */ /* 0x000fea0003800000 */
.L_x_2:
[----:B------:R-:W-:Y:S01]  /*0c60*/  IMAD.HI.U32 R0, R12, -0x326172a9, RZ ;  /* 0xcd9e8d570c007827 */ /* 0x000fe200078e00ff */
[----:B------:R-:W-:Y:S02]  /*0c70*/  LOP3.LUT R2, R2, R13, R17, 0x96, !PT ;  /* 0x0000000d02027212 */ /* 0x000fe400078e9611 */
[----:B------:R-:W-:Y:S01]  /*0c80*/  IADD3 R4, R16, -0x61c88647, RZ ;  /* 0x9e3779b910047810 */ /* 0x000fe20007ffe0ff */
[----:B------:R-:W-:Y:S01]  /*0c90*/  IMAD R3, R12, -0x326172a9, RZ ;  /* 0xcd9e8d570c037824 */ /* 0x000fe200078e02ff */
[----:B------:R-:W-:Y:S01]  /*0ca0*/  LOP3.LUT R0, R0, R35, R16, 0x96, !PT ;  /* 0x0000002300007212 */ /* 0x000fe200078e9610 */
[----:B------:R-:W-:Y:S01]  /*0cb0*/  IMAD.WIDE.U32 R6, R2, -0x326172a9, RZ ;  /* 0xcd9e8d5702067825 */ /* 0x000fe200078e00ff */
[----:B------:R-:W-:-:S03]  /*0cc0*/  ISETP.NE.AND P0, PT, R9, 0x1, PT ;  /* 0x000000010900780c */ /* 0x000fc60003f05270 */
[----:B------:R-:W-:Y:S01]  /*0cd0*/  IMAD R2, R34, -0x2daee0ad, RZ ;  /* 0xd2511f5322027824 */ /* 0x000fe200078e02ff */
[----:B------:R-:W-:Y:S01]  /*0ce0*/  LOP3.LUT R3, R7, R3, R4, 0x96, !PT ;  /* 0x0000000307037212 */ /* 0x000fe200078e9604 */
[----:B------:R-:W-:-:S04]  /*0cf0*/  IMAD.WIDE.U32 R20, R0, -0x2daee0ad, RZ ;  /* 0xd2511f5300147825 */ /* 0x000fc800078e00ff */
[----:B------:R-:W-:Y:S01]  /*0d00*/  IMAD.WIDE.U32 R4, R3, -0x2daee0ad, RZ ;  /* 0xd2511f5303047825 */ /* 0x000fe200078e00ff */
[----:B------:R-:W-:-:S03]  /*0d10*/  LOP3.LUT R2, R21, R2, R33, 0x96, !PT ;  /* 0x0000000215027212 */ /* 0x000fc600078e9621 */
[----:B------:R-:W-:Y:S01]  /*0d20*/  VIADD R7, R16, 0x3c6ef372 ;  /* 0x3c6ef37210077836 */ /* 0x000fe20000000000 */
[----:B------:R-:W-:Y:S01]  /*0d30*/  LOP3.LUT R21, R5, R20, R32, 0x96, !PT ;  /* 0x0000001405157212 */ /* 0x000fe200078e9620 */
[----:B------:R-:W-:-:S04]  /*0d40*/  IMAD.WIDE.U32 R2, R2, -0x326172a9, RZ ;  /* 0xcd9e8d5702027825 */ /* 0x000fc800078e00ff */
[----:B------:R-:W-:Y:S01]  /*0d50*/  IMAD R0, R24, -0x2daee0ad, RZ ;  /* 0xd2511f5318007824 */ /* 0x000fe200078e02ff */
[----:B------:R-:W-:Y:S01]  /*0d60*/  LOP3.LUT R20, R3, R6, R7, 0x96, !PT ;  /* 0x0000000603147212 */ /* 0x000fe200078e9607 */
[----:B------:R-:W-:Y:S01]  /*0d70*/  IMAD.WIDE.U32 R6, R21, -0x326172a9, RZ ;  /* 0xcd9e8d5715067825 */ /* 0x000fe200078e00ff */
[----:B------:R-:W-:-:S03]  /*0d80*/  IADD3 R3, R16, -0x255992d5, RZ ;  /* 0xdaa66d2b10037810 */ /* 0x000fc60007ffe0ff */
[----:B------:R-:W-:Y:S01]  /*0d90*/  IMAD.WIDE.U32 R20, R20, -0x2daee0ad, RZ ;  /* 0xd2511f5314147825 */ /* 0x000fe200078e00ff */
[----:B------:R-:W-:-:S03]  /*0da0*/  LOP3.LUT R3, R7, R2, R3, 0x96, !PT ;  /* 0x0000000207037212 */ /* 0x000fc600078e9603 */
[----:B------:R-:W-:Y:S01]  /*0db0*/  VIADD R7, R16, 0x78dde6e4 ;  /* 0x78dde6e410077836 */ /* 0x000fe20000000000 */
[----:B------:R-:W-:Y:S01]  /*0dc0*/  LOP3.LUT R2, R21, R4, R31, 0x96, !PT ;  /* 0x0000000415027212 */ /* 0x000fe200078e961f */
[----:B------:R-:W-:-:S04]  /*0dd0*/  IMAD.WIDE.U32 R4, R3, -0x2daee0ad, RZ ;  /* 0xd2511f5303047825 */ /* 0x000fc800078e00ff */
[----:B------:R-:W-:Y:S01]  /*0de0*/  IMAD.WIDE.U32 R2, R2, -0x326172a9, RZ ;  /* 0xcd9e8d5702027825 */ /* 0x000fe200078e00ff */
[----:B------:R-:W-:-:S04]  /*0df0*/  LOP3.LUT R21, R5, R20, R30, 0x96, !PT ;  /* 0x0000001405157212 */ /* 0x000fc800078e961e */
[----:B------:R-:W-:Y:S01]  /*0e00*/  LOP3.LUT R20, R3, R6, R7, 0x96, !PT ;  /* 0x0000000603147212 */ /* 0x000fe200078e9607 */
[----:B------:R-:W-:Y:S01]  /*0e10*/  IMAD.WIDE.U32 R6, R21, -0x326172a9, RZ ;  /* 0xcd9e8d5715067825 */ /* 0x000fe200078e00ff */
[----:B------:R-:W-:-:S03]  /*0e20*/  IADD3 R3, R16, 0x1715609d, RZ ;  /* 0x1715609d10037810 */ /* 0x000fc60007ffe0ff */
        /* <DEDUP_REMOVED lines=16> */
[----:B------:R-:W-:Y:S02]  /*0f30*/  LOP3.LUT R20, R3, R20, R26, 0x96, !PT ;  /* 0x0000001403147212 */ /* 0x000fe400078e961a */
[----:B------:R-:W-:Y:S02]  /*0f40*/  MOV R3, R22 ;  /* 0x0000001600037202 */ /* 0x000fe40000000f00 */
[----:B------:R-:W-:Y:S01]  /*0f50*/  LOP3.LUT R24, R5, R6, R7, 0x96, !PT ;  /* 0x0000000605187212 */ /* 0x000fe200078e9607 */
[----:B------:R-:W-:Y:S01]  /*0f60*/  IMAD.WIDE.U32 R20, R20, -0x326172a9, RZ ;  /* 0xcd9e8d5714147825 */ /* 0x000fe200078e00ff */
[----:B------:R-:W-:-:S03]  /*0f70*/  IADD3 R7, R16, -0x700cb87f, RZ ;  /* 0x8ff3478110077810 */ /* 0x000fc60007ffe0ff */
[----:B------:R-:W-:Y:S01]  /*0f80*/  IMAD.HI.U32 R5, R24, -0x2daee0ad, RZ ;  /* 0xd2511f5318057827 */ /* 0x000fe200078e00ff */
[----:B------:R-:W-:-:S03]  /*0f90*/  LOP3.LUT R7, R21, R4, R7, 0x96, !PT ;  /* 0x0000000415077212 */ /* 0x000fc600078e9607 */
[----:B------:R-:W-:Y:S01]  /*0fa0*/  IMAD.MOV.U32 R6, RZ, RZ, R0 ;  /* 0x000000ffff067224 */ /* 0x000fe200078e0000 */
[----:B------:R-:W-:Y:S01]  /*0fb0*/  LOP3.LUT R5, R5, R2, R14, 0x96, !PT ;  /* 0x0000000205057212 */ /* 0x000fe200078e960e */
[----:B------:R-:W-:Y:S01]  /*0fc0*/  IMAD.MOV.U32 R2, RZ, RZ, R37 ;  /* 0x000000ffff027224 */ /* 0x000fe200078e0025 */
[----:B------:R-:W-:Y:S01]  /*0fd0*/  MOV R4, R7 ;  /* 0x0000000700047202 */ /* 0x000fe20000000f00 */
[----:B------:R-:W-:Y:S06]  /*0fe0*/  @!P0 BRA `(.L_x_4) ;  /* 0x0000000000408947 */ /* 0x000fec0003800000 */
[----:B------:R-:W-:-:S13]  /*0ff0*/  ISETP.NE.AND P0, PT, R9, 0x2, PT ;  /* 0x000000020900780c */ /* 0x000fda0003f05270 */
[----:B------:R-:W-:Y:S05]  /*1000*/  @!P0 BRA `(.L_x_5) ;  /* 0x0000000000288947 */ /* 0x000fea0003800000 */
[----:B------:R-:W-:Y:S01]  /*1010*/  ISETP.NE.AND P0, PT, R9, 0x3, PT ;  /* 0x000000030900780c */ /* 0x000fe20003f05270 */
[----:B------:R-:W-:Y:S01]  /*1020*/  IMAD.MOV.U32 R2, RZ, RZ, R0 ;  /* 0x000000ffff027224 */ /* 0x000fe200078e0000 */
[----:B------:R-:W-:Y:S01]  /*1030*/  MOV R3, R7 ;  /* 0x0000000700037202 */ /* 0x000fe20000000f00 */
[----:B------:R-:W-:Y:S01]  /*1040*/  IMAD.MOV.U32 R6, RZ, RZ, R20 ;  /* 0x000000ffff067224 */ /* 0x000fe200078e0014 */
[----:B------:R-:W-:-:S09]  /*1050*/  MOV R4, R5 ;  /* 0x0000000500047202 */ /* 0x000fd20000000f00 */
[----:B------:R-:W-:Y:S01]  /*1060*/  @P0 IMAD.MOV.U32 R2, RZ, RZ, R23 ;  /* 0x000000ffff020224 */ /* 0x000fe200078e0017 */
[----:B------:R-:W-:Y:S01]  /*1070*/  @P0 MOV R3, R37 ;  /* 0x0000002500030202 */ /* 0x000fe20000000f00 */
[----:B------:R-:W-:Y:S01]  /*1080*/  @P0 IMAD.MOV.U32 R6, RZ, RZ, R22 ;  /* 0x000000ffff060224 */ /* 0x000fe200078e0016 */
[----:B------:R-:W-:Y:S01]  /*1090*/  @P0 MOV R4, R0 ;  /* 0x0000000000040202 */ /* 0x000fe20000000f00 */
[----:B------:R-:W-:Y:S06]  /*10a0*/  BRA `(.L_x_4) ;  /* 0x0000000000107947 */ /* 0x000fec0003800000 */
.L_x_5:
[----:B------:R-:W-:Y:S01]  /*10b0*/  IMAD.MOV.U32 R2, RZ, RZ, R22 ;  /* 0x000000ffff027224 */ /* 0x000fe200078e0016 */
[----:B------:R-:W-:Y:S01]  /*10c0*/  MOV R3, R0 ;  /* 0x0000000000037202 */ /* 0x000fe20000000f00 */
[----:B------:R-:W-:Y:S01]  /*10d0*/  IMAD.MOV.U32 R6, RZ, RZ, R7 ;  /* 0x000000ffff067224 */ /* 0x000fe200078e0007 */
[----:B------:R-:W-:-:S07]  /*10e0*/  MOV R4, R20 ;  /* 0x0000001400047202 */ /* 0x000fce0000000f00 */
.L_x_4:
[----:B-1----:R-:W-:Y:S01]  /*10f0*/  ISETP.GE.U32.AND P0, PT, R25, R18, PT ;  /* 0x000000121900720c */ /* 0x002fe20003f06070 */
[----:B------:R-:W-:Y:S03]  /*1100*/  BSSY B0, `(.L_x_6) ;  /* 0x00000f6000007945 */ /* 0x000fe60003800000 */
[----:B------:R-:W-:-:S13]  /*1110*/  ISETP.GE.AND.EX P0, PT, R15, R19, PT, P0 ;  /* 0x000000130f00720c */ /* 0x000fda0003f06300 */
[----:B------:R-:W-:Y:S05]  /*1120*/  @P0 BRA `(.L_x_7) ;  /* 0x0000000c00cc0947 */ /* 0x000fea0003800000 */
[----:B------:R-:W-:Y:S01]  /*1130*/  ISETP.NE.AND P0, PT, R8, RZ, PT ;  /* 0x000000ff0800720c */ /* 0x000fe20003f05270 */
[----:B------:R-:W-:-:S12]  /*1140*/  IMAD.MOV.U32 R0, RZ, RZ, RZ ;  /* 0x000000ffff007224 */ /* 0x000fd800078e00ff */
[----:B------:R-:W-:Y:S05]  /*1150*/  @!P0 BRA `(.L_x_8) ;  /* 0x0000000c00ac8947 */ /* 0x000fea0003800000 */
[----:B------:R-:W-:Y:S01]  /*1160*/  HFMA2.MMA R22, -RZ, RZ, 0, 0 ;  /* 0x00000000ff167435 */ /* 0x000fe200000001ff */
[----:B------:R-:W-:Y:S01]  /*1170*/  IMAD.MOV.U32 R23, RZ, RZ, R25 ;  /* 0x000000ffff177224 */ /* 0x000fe200078e0019 */
[----:B------:R-:W-:-:S08]  /*1180*/  ISETP.NE.AND P0, PT, R8, 0x1, PT ;  /* 0x000000010800780c */ /* 0x000fd00003f05270 */
[----:B------:R-:W-:-:S05]  /*1190*/  IMAD.HI.U32 R37, R25, UR32, R22 ;  /* 0x0000002019257c27 */ /* 0x000fca000f8e0016 */
[----:B------:R-:W-:-:S04]  /*11a0*/  SHF.R.U32.HI R37, RZ, UR33, R37 ;  /* 0x00000021ff257c19 */ /* 0x000fc80008011625 */
[----:B------:R-:W-:-:S05]  /*11b0*/  IADD3 R0, -R37, RZ, RZ ;  /* 0x000000ff25007210 */ /* 0x000fca0007ffe1ff */
[----:B------:R-:W-:-:S04]  /*11c0*/  IMAD R0, R0, UR57, R25 ;  /* 0x0000003900007c24 */ /* 0x000fc8000f8e0219 */
[----:B------:R-:W-:Y:S01]  /*11d0*/  IMAD R0, R0, UR56, RZ ;  /* 0x0000003800007c24 */ /* 0x000fe2000f8e02ff */
[----:B------:R-:W-:Y:S06]  /*11e0*/  @!P0 BRA `(.L_x_8) ;  /* 0x0000000c00888947 */ /* 0x000fec0003800000 */
[----:B------:R-:W-:Y:S01]  /*11f0*/  MOV R23, R37 ;  /* 0x0000002500177202 */ /* 0x000fe20000000f00 */
[----:B------:R-:W-:Y:S01]  /*1200*/  IMAD.MOV.U32 R22, RZ, RZ, RZ ;  /* 0x000000ffff167224 */ /* 0x000fe200078e00ff */
[----:B------:R-:W-:Y:S01]  /*1210*/  ULDC.64 UR34, c[0x0][0x248] ;  /* 0x0000920000227ab9 */ /* 0x000fe20000000a00 */
[----:B------:R-:W-:Y:S02]  /*1220*/  ISETP.NE.AND P0, PT, R8, 0x2, PT ;  /* 0x000000020800780c */ /* 0x000fe40003f05270 */
[----:B------:R-:W-:-:S05]  /*1230*/  IMAD.HI.U32 R23, R37, UR35, R22 ;  /* 0x0000002325177c27 */ /* 0x000fca000f8e0016 */
[----:B------:R-:W-:-:S05]  /*1240*/  SHF.R.U32.HI R23, RZ, UR55, R23 ;  /* 0x00000037ff177c19 */ /* 0x000fca0008011617 */
[----:B------:R-:W-:-:S04]  /*1250*/  IMAD.MOV R22, RZ, RZ, -R23 ;  /* 0x000000ffff167224 */ /* 0x000fc800078e0a17 */
[----:B------:R-:W-:-:S04]  /*1260*/  IMAD R37, R22, UR34, R37 ;  /* 0x0000002216257c24 */ /* 0x000fc8000f8e0225 */
[----:B------:R-:W-:Y:S01]  /*1270*/  IMAD R0, R37, UR54, R0 ;  /* 0x0000003625007c24 */ /* 0x000fe2000f8e0200 */
[----:B------:R-:W-:Y:S06]  /*1280*/  @!P0 BRA `(.L_x_8) ;  /* 0x0000000c00608947 */ /* 0x000fec0003800000 */
[----:B------:R-:W-:Y:S01]  /*1290*/  MOV R22, RZ ;  /* 0x000000ff00167202 */ /* 0x000fe20000000f00 */
[----:B------:R-:W-:Y:S01]  /*12a0*/  ULDC.64 UR34, c[0x0][0x258] ;  /* 0x0000960000227ab9 */ /* 0x000fe20000000a00 */
[----:B------:R-:W-:-:S03]  /*12b0*/  ISETP.NE.AND P0, PT, R8, 0x3, PT ;  /* 0x000000030800780c */ /* 0x000fc60003f05270 */
[----:B------:R-:W-:-:S05]  /*12c0*/  IMAD.HI.U32 R37, R23, UR34, R22 ;  /* 0x0000002217257c27 */ /* 0x000fca000f8e0016 */
[----:B------:R-:W-:-:S05]  /*12d0*/  SHF.R.U32.HI R37, RZ, UR35, R37 ;  /* 0x00000023ff257c19 */ /* 0x000fca0008011625 */
[----:B------:R-:W-:-:S04]  /*12e0*/  IMAD.MOV R22, RZ, RZ, -R37 ;  /* 0x000000ffff167224 */ /* 0x000fc800078e0a25 */
[----:B------:R-:W-:-:S04]  /*12f0*/  IMAD R23, R22, UR53, R23 ;  /* 0x0000003516177c24 */ /* 0x000fc8000f8e0217 */
[----:B------:R-:W-:Y:S01]  /*1300*/  IMAD R0, R23, UR52, R0 ;  /* 0x0000003417007c24 */ /* 0x000fe2000f8e0200 */
[----:B------:R-:W-:Y:S06]  /*1310*/  @!P0 BRA `(.L_x_8) ;  /* 0x0000000c003c8947 */ /* 0x000fec0003800000 */
[----:B------:R-:W-:Y:S01]  /*1320*/  HFMA2.MMA R22, -RZ, RZ, 0, 0 ;  /* 0x00000000ff167435 */ /* 0x000fe200000001ff */
[----:B------:R-:W-:Y:S01]  /*1330*/  IMAD.MOV.U32 R23, RZ, RZ, R37 ;  /* 0x000000ffff177224 */ /* 0x000fe200078e0025 */
[----:B------:R-:W-:Y:S01]  /*1340*/  ULDC.64 UR34, c[0x0][0x260] ;  /* 0x0000980000227ab9 */ /* 0x000fe20000000a00 */
[----:B------:R-:W-:-:S07]  /*1350*/  ISETP.NE.AND P0, PT, R8, 0x4, PT ;  /* 0x000000040800780c */ /* 0x000fce0003f05270 */
[----:B------:R-:W-:-:S05]  /*1360*/  IMAD.HI.U32 R23, R37, UR35, R22 ;  /* 0x0000002325177c27 */ /* 0x000fca000f8e0016 */
[----:B------:R-:W-:-:S04]  /*1370*/  SHF.R.U32.HI R23, RZ, UR51, R23 ;  /* 0x00000033ff177c19 */ /* 0x000fc80008011617 */
[----:B------:R-:W-:-:S05]  /*1380*/  IADD3 R22, -R23, RZ, RZ ;  /* 0x000000ff17167210 */ /* 0x000fca0007ffe1ff */
[----:B------:R-:W-:-:S04]  /*1390*/  IMAD R37, R22, UR34, R37 ;  /* 0x0000002216257c24 */ /* 0x000fc8000f8e0225 */
[----:B------:R-:W-:Y:S01]  /*13a0*/  IMAD R0, R37, UR50, R0 ;  /* 0x0000003225007c24 */ /* 0x000fe2000f8e0200 */
[----:B------:R-:W-:Y:S06]  /*13b0*/  @!P0 BRA `(.L_x_8) ;  /* 0x0000000c00148947 */ /* 0x000fec0003800000 */
[----:B------:R-:W-:Y:S01]  /*13c0*/  IMAD.MOV.U32 R22, RZ, RZ, RZ ;  /* 0x000000ffff167224 */ /* 0x000fe200078e00ff */
[----:B------:R-:W-:Y:S01]  /*13d0*/  ULDC.64 UR34, c[0x0][0x270] ;  /* 0x00009c0000227ab9 */ /* 0x000fe20000000a00 */
[----:B------:R-:W-:Y:S02]  /*13e0*/  ISETP.NE.AND P0, PT, R8, 0x5, PT ;  /* 0x000000050800780c */ /* 0x000fe40003f05270 */
[----:B------:R-:W-:-:S05]  /*13f0*/  IMAD.HI.U32 R37, R23, UR34, R22 ;  /* 0x0000002217257c27 */ /* 0x000fca000f8e0016 */
[----:B------:R-:W-:-:S04]  /*1400*/  SHF.R.U32.HI R37, RZ, UR35, R37 ;  /* 0x00000023ff257c19 */ /* 0x000fc80008011625 */
[----:B------:R-:W-:-:S05]  /*1410*/  IADD3 R22, -R37, RZ, RZ ;  /* 0x000000ff25167210 */ /* 0x000fca0007ffe1ff */
[----:B------:R-:W-:-:S04]  /*1420*/  IMAD R23, R22, UR49, R23 ;  /* 0x0000003116177c24 */ /* 0x000fc8000f8e0217 */
[----:B------:R-:W-:Y:S01]  /*1430*/  IMAD R0, R23, UR48, R0 ;  /* 0x0000003017007c24 */ /* 0x000fe2000f8e0200 */
        /* <DEDUP_REMOVED lines=11> */
[----:B------:R-:W-:Y:S01]  /*14f0*/  HFMA2.MMA R22, -RZ, RZ, 0, 0 ;  /* 0x00000000ff167435 */ /* 0x000fe200000001ff */
[----:B------:R-:W-:Y:S01]  /*1500*/  ULDC.64 UR34, c[0x0][0x288] ;  /* 0x0000a20000227ab9 */ /* 0x000fe20000000a00 */
[----:B------:R-:W-:-:S08]  /*1510*/  ISETP.NE.AND P0, PT, R8, 0x7, PT ;  /* 0x000000070800780c */ /* 0x000fd00003f05270 */
[----:B------:R-:W-:-:S05]  /*1520*/  IMAD.HI.U32 R37, R23, UR34, R22 ;  /* 0x0000002217257c27 */ /* 0x000fca000f8e0016 */
[----:B------:R-:W-:-:S05]  /*1530*/  SHF.R.U32.HI R37, RZ, UR35, R37 ;  /* 0x00000023ff257c19 */ /* 0x000fca0008011625 */
[----:B------:R-:W-:-:S04]  /*1540*/  IMAD.MOV R22, RZ, RZ, -R37 ;  /* 0x000000ffff167224 */ /* 0x000fc800078e0a25 */
[----:B------:R-:W-:-:S04]  /*1550*/  IMAD R23, R22, UR45, R23 ;  /* 0x0000002d16177c24 */ /* 0x000fc8000f8e0217 */
[----:B------:R-:W-:Y:S01]  /*1560*/  IMAD R0, R23, UR44, R0 ;  /* 0x0000002c17007c24 */ /* 0x000fe2000f8e0200 */
[----:B------:R-:W-:Y:S06]  /*1570*/  @!P0 BRA `(.L_x_8) ;  /* 0x0000000800a48947 */ /* 0x000fec0003800000 */
[----:B------:R-:W-:Y:S01]  /*1580*/  MOV R22, RZ ;  /* 0x000000ff00167202 */ /* 0x000fe20000000f00 */
[----:B------:R-:W-:Y:S01]  /*1590*/  IMAD.MOV.U32 R23, RZ, RZ, R37 ;  /* 0x000000ffff177224 */ /* 0x000fe200078e0025 */
        /* <DEDUP_REMOVED lines=161> */
[----:B------:R-:W-:-:S03]  /*1fb0*/  ULDC.64 UR34, c[0x0][0x360] ;  /* 0x0000d80000227ab9 */ /* 0x000fc60000000a00 */
[----:B------:R-:W-:-:S05]  /*1fc0*/  IMAD.HI.U32 R22, R23, UR34, R22 ;  /* 0x0000002217167c27 */ /* 0x000fca000f8e0016 */
[----:B------:R-:W-:-:S04]  /*1fd0*/  SHF.R.U32.HI R22, RZ, UR35, R22 ;  /* 0x00000023ff167c19 */ /* 0x000fc80008011616 */
[----:B------:R-:W-:-:S05]  /*1fe0*/  IADD3 R22, -R22, RZ, RZ ;  /* 0x000000ff16167210 */ /* 0x000fca0007ffe1ff */
[----:B------:R-:W-:-:S04]  /*1ff0*/  IMAD R23, R22, UR29, R23 ;  /* 0x0000001d16177c24 */ /* 0x000fc8000f8e0217 */
[----:B------:R-:W-:-:S07]  /*2000*/  IMAD R0, R23, UR30, R0 ;  /* 0x0000001e17007c24 */ /* 0x000fce000f8e0200 */
.L_x_8:
[----:B------:R-:W-:Y:S01]  /*2010*/  ULDC.64 UR34, c[0x0][0x3d0] ;  /* 0x0000f40000227ab9 */ /* 0x000fe20000000a00 */
[----:B------:R-:W-:Y:S02]  /*2020*/  LOP3.LUT R37, R2, 0x1, RZ, 0xc0, !PT ;  /* 0x0000000102257812 */ /* 0x000fe400078ec0ff */
[----:B------:R-:W-:-:S05]  /*2030*/  IADD3 R22, P0, R0, UR34, RZ ;  /* 0x0000002200167c10 */ /* 0x000fca000ff1e0ff */
[----:B------:R-:W-:-:S05]  /*2040*/  IMAD.X R23, RZ, RZ, UR35, P0 ;  /* 0x00000023ff177e24 */ /* 0x000fca00080e06ff */
[----:B------:R0:W-:Y:S03]  /*2050*/  STG.E.U8 desc[UR58][R22.64], R37 ;  /* 0x0000002516007986 */ /* 0x0001e6000c10113a */
.L_x_7:
[----:B------:R-:W-:Y:S05]  /*2060*/  BSYNC B0 ;  /* 0x0000000000007941 */ /* 0x000fea0003800000 */
.L_x_6:
[----:B------:R-:W-:Y:S01]  /*2070*/  ULDC UR34, c[0x0][0xc] ;  /* 0x0000030000227ab9 */ /* 0x000fe20000000800 */
[----:B------:R-:W-:Y:S01]  /*2080*/  BSSY B0, `(.L_x_9) ;  /* 0x00000fb000007945 */ /* 0x000fe20003800000 */
[----:B------:R-:W-:-:S05]  /*2090*/  IMAD R2, R36, UR34, RZ ;  /* 0x0000002224027c24 */ /* 0x000fca000f8e02ff */
[----:B0-----:R-:W-:-:S04]  /*20a0*/  IADD3 R23, P1, R2, R25, RZ ;  /* 0x0000001902177210 */ /* 0x001fc80007f3e0ff */
[----:B------:R-:W-:Y:S02]  /*20b0*/  ISETP.GE.U32.AND P0, PT, R23, R18, PT ;  /* 0x000000121700720c */ /* 0x000fe40003f06070 */
[----:B------:R-:W-:-:S04]  /*20c0*/  IADD3.X R0, RZ, R15, RZ, P1, !PT ;  /* 0x0000000fff007210 */ /* 0x000fc80000ffe4ff */
[----:B------:R-:W-:-:S13]  /*20d0*/  ISETP.GE.AND.EX P0, PT, R0, R19, PT, P0 ;  /* 0x000000130000720c */ /* 0x000fda0003f06300 */
[----:B------:R-:W-:Y:S05]  /*20e0*/  @P0 BRA `(.L_x_10) ;  /* 0x0000000c00d00947 */ /* 0x000fea0003800000 */
[----:B------:R-:W-:Y:S01]  /*20f0*/  ISETP.NE.AND P0, PT, R8, RZ, PT ;  /* 0x000000ff0800720c */ /* 0x000fe20003f05270 */
[----:B------:R-:W-:-:S12]  /*2100*/  IMAD.MOV.U32 R0, RZ, RZ, RZ ;  /* 0x000000ffff007224 */ /* 0x000fd800078e00ff */
[----:B------:R-:W-:Y:S05]  /*2110*/  @!P0 BRA `(.L_x_11) ;  /* 0x0000000c00b08947 */ /* 0x000fea0003800000 */
[----:B------:R-:W-:Y:S01]  /*2120*/  ULDC UR34, c[0x0][0xc] ;  /* 0x0000030000227ab9 */ /* 0x000fe20000000800 */
[----:B------:R-:W-:Y:S01]  /*2130*/  MOV R22, RZ ;  /* 0x000000ff00167202 */ /* 0x000fe20000000f00 */
[----:B------:R-:W-:Y:S01]  /*2140*/  IMAD R23, R36, UR34, R25 ;  /* 0x0000002224177c24 */ /* 0x000fe2000f8e0219 */
[----:B------:R-:W-:-:S03]  /*2150*/  ISETP.NE.AND P0, PT, R8, 0x1, PT ;  /* 0x000000010800780c */ /* 0x000fc60003f05270 */
[----:B------:R-:W-:-:S05]  /*2160*/  IMAD.HI.U32 R37, R23, UR32, R22 ;  /* 0x0000002017257c27 */ /* 0x000fca000f8e0016 */
[----:B------:R-:W-:-:S05]  /*2170*/  SHF.R.U32.HI R37, RZ, UR33, R37 ;  /* 0x00000021ff257c19 */ /* 0x000fca0008011625 */
[----:B------:R-:W-:-:S04]  /*2180*/  IMAD.MOV R22, RZ, RZ, -R37 ;  /* 0x000000ffff167224 */ /* 0x000fc800078e0a25 */
[----:B------:R-:W-:-:S04]  /*2190*/  IMAD R0, R22, UR57, R23 ;  /* 0x0000003916007c24 */ /* 0x000fc8000f8e0217 */
[----:B------:R-:W-:Y:S01]  /*21a0*/  IMAD R0, R0, UR56, RZ ;  /* 0x0000003800007c24 */ /* 0x000fe2000f8e02ff */
        /* <DEDUP_REMOVED lines=155> */
[----:B------:R-:W-:Y:S02]  /*2b60*/  MOV R23, R37 ;  /* 0x0000002500177202 */ /* 0x000fe40000000f00 */
[----:B------:R-:W-:Y:S01]  /*2b70*/  ISETP.NE.AND P0, PT, R8, 0x12, PT ;  /* 0x000000120800780c */ /* 0x000fe20003f05270 */
        /* <DEDUP_REMOVED lines=63> */
[----:B------:R-:W-:Y:S01]  /*2f70*/  HFMA2.MMA R22, -RZ, RZ, 0, 0 ;  /* 0x00000000ff167435 */ /* 0x000fe200000001ff */
[----:B------:R-:W-:-:S09]  /*2f80*/  ULDC.64 UR34, c[0x0][0x360] ;  /* 0x0000d80000227ab9 */ /* 0x000fd20000000a00 */
[----:B------:R-:W-:-:S05]  /*2f90*/  IMAD.HI.U32 R22, R23, UR34, R22 ;  /* 0x0000002217167c27 */ /* 0x000fca000f8e0016 */
[----:B------:R-:W-:-:S04]  /*2fa0*/  SHF.R.U32.HI R22, RZ, UR35, R22 ;  /* 0x00000023ff167c19 */ /* 0x000fc80008011616 */
[----:B------:R-:W-:-:S05]  /*2fb0*/  IADD3 R22, -R22, RZ, RZ ;  /* 0x000000ff16167210 */ /* 0x000fca0007ffe1ff */
[----:B------:R-:W-:-:S04]  /*2fc0*/  IMAD R23, R22, UR29, R23 ;  /* 0x0000001d16177c24 */ /* 0x000fc8000f8e0217 */
[----:B------:R-:W-:-:S07]  /*2fd0*/  IMAD R0, R23, UR30, R0 ;  /* 0x0000001e17007c24 */ /* 0x000fce000f8e0200 */
.L_x_11:
[----:B------:R-:W-:Y:S01]  /*2fe0*/  ULDC.64 UR34, c[0x0][0x3d0] ;  /* 0x0000f40000227ab9 */ /* 0x000fe20000000a00 */
[----:B------:R-:W-:Y:S02]  /*2ff0*/  LOP3.LUT R3, R3, 0x1, RZ, 0xc0, !PT ;  /* 0x0000000103037812 */ /* 0x000fe400078ec0ff */
[----:B------:R-:W-:-:S05]  /*3000*/  IADD3 R22, P0, R0, UR34, RZ ;  /* 0x0000002200167c10 */ /* 0x000fca000ff1e0ff */
[----:B------:R-:W-:-:S05]  /*3010*/  IMAD.X R23, RZ, RZ, UR35, P0 ;  /* 0x00000023ff177e24 */ /* 0x000fca00080e06ff */
[----:B------:R0:W-:Y:S03]  /*3020*/  STG.E.U8 desc[UR58][R22.64], R3 ;  /* 0x0000000316007986 */ /* 0x0001e6000c10113a */
.L_x_10:
[----:B------:R-:W-:Y:S05]  /*3030*/  BSYNC B0 ;  /* 0x0000000000007941 */ /* 0x000fea0003800000 */
.L_x_9:
[----:B0-----:R-:W-:Y:S01]  /*3040*/  LEA R23, P1, R2, R25, 0x1 ;  /* 0x0000001902177211 */ /* 0x001fe200078208ff */
[----:B------:R-:W-:Y:S03]  /*3050*/  BSSY B0, `(.L_x_12) ;  /* 0x00000f7000007945 */ /* 0x000fe60003800000 */
[----:B------:R-:W-:Y:S02]  /*3060*/  ISETP.GE.U32.AND P0, PT, R23, R18, PT ;  /* 0x000000121700720c */ /* 0x000fe40003f06070 */
[----:B------:R-:W-:-:S04]  /*3070*/  IADD3.X R0, RZ, R15, RZ, P1, !PT ;  /* 0x0000000fff007210 */ /* 0x000fc80000ffe4ff */
[----:B------:R-:W-:-:S13]  /*3080*/  ISETP.GE.AND.EX P0, PT, R0, R19, PT, P0 ;  /* 0x000000130000720c */ /* 0x000fda0003f06300 */
[----:B------:R-:W-:Y:S05]  /*3090*/  @P0 BRA `(.L_x_13) ;  /* 0x0000000c00c80947 */ /* 0x000fea0003800000 */
[----:B------:R-:W-:Y:S02]  /*30a0*/  ISETP.NE.AND P0, PT, R8, RZ, PT ;  /* 0x000000ff0800720c */ /* 0x000fe40003f05270 */
[----:B------:R-:W-:-:S11]  /*30b0*/  MOV R0, RZ ;  /* 0x000000ff00007202 */ /* 0x000fd60000000f00 */
[----:B------:R-:W-:Y:S05]  /*30c0*/  @!P0 BRA `(.L_x_14) ;  /* 0x0000000c00a88947 */ /* 0x000fea0003800000 */
[----:B------:R-:W-:Y:S01]  /*30d0*/  IMAD.MOV.U32 R22, RZ, RZ, RZ ;  /* 0x000000ffff167224 */ /* 0x000fe200078e00ff */
[----:B------:R-:W-:-:S03]  /*30e0*/  ISETP.NE.AND P0, PT, R8, 0x1, PT ;  /* 0x000000010800780c */ /* 0x000fc60003f05270 */
[----:B------:R-:W-:-:S05]  /*30f0*/  IMAD.HI.U32 R3, R23, UR32, R22 ;  /* 0x0000002017037c27 */ /* 0x000fca000f8e0016 */
[----:B------:R-:W-:-:S04]  /*3100*/  SHF.R.U32.HI R3, RZ, UR33, R3 ;  /* 0x00000021ff037c19 */ /* 0x000fc80008011603 */
[----:B------:R-:W-:-:S05]  /*3110*/  IADD3 R0, -R3, RZ, RZ ;  /* 0x000000ff03007210 */ /* 0x000fca0007ffe1ff */
        /* <DEDUP_REMOVED lines=229> */
.L_x_14:
[----:B------:R-:W-:Y:S01]  /*3f70*/  ULDC.64 UR34, c[0x0][0x3d0] ;  /* 0x0000f40000227ab9 */ /* 0x000fe20000000a00 */
[----:B------:R-:W-:Y:S02]  /*3f80*/  LOP3.LUT R3, R6, 0x1, RZ, 0xc0, !PT ;  /* 0x0000000106037812 */ /* 0x000fe400078ec0ff */
[----:B------:R-:W-:-:S04]  /*3f90*/  IADD3 R22, P0, R0, UR34, RZ ;  /* 0x0000002200167c10 */ /* 0x000fc8000ff1e0ff */
[----:B------:R-:W-:-:S05]  /*3fa0*/  IADD3.X R23, RZ, UR35, RZ, P0, !PT ;  /* 0x00000023ff177c10 */ /* 0x000fca00087fe4ff */
[----:B------:R0:W-:Y:S04]  /*3fb0*/  STG.E.U8 desc[UR58][R22.64], R3 ;  /* 0x0000000316007986 */ /* 0x0001e8000c10113a */
.L_x_13:
[----:B------:R-:W-:Y:S05]  /*3fc0*/  BSYNC B0 ;  /* 0x0000000000007941 */ /* 0x000fea0003800000 */
.L_x_12:
[----:B------:R-:W-:-:S05]  /*3fd0*/  IMAD R0, R2, 0x3, RZ ;  /* 0x0000000302007824 */ /* 0x000fca00078e02ff */
[----:B0-----:R-:W-:-:S04]  /*3fe0*/  IADD3 R3, P1, R0, R25, RZ ;  /* 0x0000001900037210 */ /* 0x001fc80007f3e0ff */
[----:B------:R-:W-:Y:S01]  /*3ff0*/  ISETP.GE.U32.AND P0, PT, R3, R18, PT ;  /* 0x000000120300720c */ /* 0x000fe20003f06070 */
[----:B------:R-:W-:-:S05]  /*4000*/  IMAD.X R0, RZ, RZ, R15, P1 ;  /* 0x000000ffff007224 */ /* 0x000fca00008e060f */
[----:B------:R-:W-:-:S13]  /*4010*/  ISETP.GE.AND.EX P0, PT, R0, R19, PT, P0 ;  /* 0x000000130000720c */ /* 0x000fda0003f06300 */
[----:B------:R-:W-:Y:S05]  /*4020*/  @P0 BRA `(.L_x_15) ;  /* 0x0000000c00cc0947 */ /* 0x000fea0003800000 */
[----:B------:R-:W-:Y:S01]  /*4030*/  ISETP.NE.AND P0, PT, R8, RZ, PT ;  /* 0x000000ff0800720c */ /* 0x000fe20003f05270 */
[----:B------:R-:W-:-:S12]  /*4040*/  HFMA2.MMA R0, -RZ, RZ, 0, 0 ;  /* 0x00000000ff007435 */ /* 0x000fd800000001ff */
[----:B------:R-:W-:Y:S05]  /*4050*/  @!P0 BRA `(.L_x_16) ;  /* 0x0000000c00ac8947 */ /* 0x000fea0003800000 */
[----:B------:R-:W-:Y:S01]  /*4060*/  MOV R22, RZ ;  /* 0x000000ff00167202 */ /* 0x000fe20000000f00 */
[----:B------:R-:W-:Y:S01]  /*4070*/  IMAD.MOV.U32 R23, RZ, RZ, R3 ;  /* 0x000000ffff177224 */ /* 0x000fe200078e0003 */
[----:B------:R-:W-:-:S03]  /*4080*/  ISETP.NE.AND P0, PT, R8, 0x1, PT ;  /* 0x000000010800780c */ /* 0x000fc60003f05270 */
[----:B------:R-:W-:-:S05]  /*4090*/  IMAD.HI.U32 R23, R3, UR32, R22 ;  /* 0x0000002003177c27 */ /* 0x000fca000f8e0016 */
[----:B------:R-:W-:-:S04]  /*40a0*/  SHF.R.U32.HI R23, RZ, UR33, R23 ;  /* 0x00000021ff177c19 */ /* 0x000fc80008011617 */
[----:B------:R-:W-:-:S05]  /*40b0*/  IADD3 R0, -R23, RZ, RZ ;  /* 0x000000ff17007210 */ /* 0x000fca0007ffe1ff */
[----:B------:R-:W-:-:S04]  /*40c0*/  IMAD R0, R0, UR57, R3 ;  /* 0x0000003900007c24 */ /* 0x000fc8000f8e0203 */
[----:B------:R-:W-:Y:S01]  /*40d0*/  IMAD R0, R0, UR56, RZ ;  /* 0x0000003800007c24 */ /* 0x000fe2000f8e02ff */
        /* <DEDUP_REMOVED lines=11> */
[----:B------:R-:W-:Y:S01]  /*4190*/  MOV R23, R3 ;  /* 0x0000000300177202 */ /* 0x000fe20000000f00 */
[----:B------:R-:W-:Y:S01]  /*41a0*/  ULDC.64 UR34, c[0x0][0x258] ;  /* 0x0000960000227ab9 */ /* 0x000fe20000000a00 */
[----:B------:R-:W-:-:S07]  /*41b0*/  ISETP.NE.AND P0, PT, R8, 0x3, PT ;  /* 0x000000030800780c */ /* 0x000fce0003f05270 */
        /* <DEDUP_REMOVED lines=207> */
[----:B------:R-:W-:-:S03]  /*4eb0*/  ULDC.64 UR34, c[0x0][0x360] ;  /* 0x0000d80000227ab9 */ /* 0x000fc60000000a00 */
[----:B------:R-:W-:-:S05]  /*4ec0*/  IMAD.HI.U32 R6, R3, UR34, R22 ;  /* 0x0000002203067c27 */ /* 0x000fca000f8e0016 */
[----:B------:R-:W-:-:S04]  /*4ed0*/  SHF.R.U32.HI R6, RZ, UR35, R6 ;  /* 0x00000023ff067c19 */ /* 0x000fc80008011606 */
[----:B------:R-:W-:-:S05]  /*4ee0*/  IADD3 R6, -R6, RZ, RZ ;  /* 0x000000ff06067210 */ /* 0x000fca0007ffe1ff */
[----:B------:R-:W-:-:S04]  /*4ef0*/  IMAD R3, R6, UR29, R3 ;  /* 0x0000001d06037c24 */ /* 0x000fc8000f8e0203 */
[----:B------:R-:W-:-:S07]  /*4f00*/  IMAD R0, R3, UR30, R0 ;  /* 0x0000001e03007c24 */ /* 0x000fce000f8e0200 */
.L_x_16:
[----:B------:R-:W-:Y:S01]  /*4f10*/  ULDC.64 UR34, c[0x0][0x3d0] ;  /* 0x0000f40000227ab9 */ /* 0x000fe20000000a00 */
[----:B------:R-:W-:Y:S02]  /*4f20*/  LOP3.LUT R3, R4, 0x1, RZ, 0xc0, !PT ;  /* 0x0000000104037812 */ /* 0x000fe400078ec0ff */
[----:B------:R-:W-:-:S04]  /*4f30*/  IADD3 R22, P0, R0, UR34, RZ ;  /* 0x0000002200167c10 */ /* 0x000fc8000ff1e0ff */
[----:B------:R-:W-:-:S05]  /*4f40*/  IADD3.X R23, RZ, UR35, RZ, P0, !PT ;  /* 0x00000023ff177c10 */ /* 0x000fca00087fe4ff */
[----:B------:R0:W-:Y:S04]  /*4f50*/  STG.E.U8 desc[UR58][R22.64], R3 ;  /* 0x0000000316007986 */ /* 0x0001e8000c10113a */
.L_x_15:
[----:B------:R-:W-:Y:S01]  /*4f60*/  LEA R25, P0, R2, R25, 0x2 ;  /* 0x0000001902197211 */ /* 0x000fe200078010ff */
[----:B------:R-:W-:Y:S05]  /*4f70*/  WARPSYNC.ALL ;  /* 0x0000000000007948 */ /* 0x000fea0003800000 */
[----:B------:R-:W-:Y:S01]  /*4f80*/  IMAD.X R15, RZ, RZ, R15, P0 ;  /* 0x000000ffff0f7224 */ /* 0x000fe200000e060f */
[----:B------:R-:W-:Y:S01]  /*4f90*/  BAR.SYNC.DEFER_BLOCKING 0x0 ;  /* 0x0000000000007b1d */ /* 0x000fe20000010000 */
[----:B------:R-:W-:Y:S01]  /*4fa0*/  ISETP.GE.U32.AND P0, PT, R25, R11, PT ;  /* 0x0000000b1900720c */ /* 0x000fe20003f06070 */
[----:B0-----:R-:W-:Y:S01]  /*4fb0*/  IMAD.MOV.U32 R22, RZ, RZ, R5 ;  /* 0x000000ffff167224 */ /* 0x001fe200078e0005 */
[----:B------:R-:W-:-:S02]  /*4fc0*/  MOV R37, R20 ;  /* 0x0000001400257202 */ /* 0x000fc40000000f00 */
[----:B------:R-:W-:Y:S02]  /*4fd0*/  ISETP.GE.AND.EX P0, PT, R15, R10, PT, P0 ;  /* 0x0000000a0f00720c */ /* 0x000fe40003f06300 */
[----:B------:R-:W-:-:S11]  /*4fe0*/  MOV R23, R7 ;  /* 0x0000000700177202 */ /* 0x000fd60000000f00 */
[----:B------:R-:W-:Y:S05]  /*4ff0*/  @!P0 BRA `(.L_x_17) ;  /* 0xffffffb800e08947 */ /* 0x000fea000383ffff */
[----:B------:R-:W-:Y:S05]  /*5000*/  EXIT ;  /* 0x000000000000794d */ /* 0x000fea0003800000 */
        .weak           $__internal_0_$__cuda_sm20_div_s64
        .type           $__internal_0_$__cuda_sm20_div_s64,@function
        .size           $__internal_0_$__cuda_sm20_div_s64,(.L_x_1811 - $__internal_0_$__cuda_sm20_div_s64)
$__internal_0_$__cuda_sm20_div_s64:
[----:B------:R-:W-:Y:S01]  /*5010*/  MOV R8, R7 ;  /* 0x0000000700087202 */ /* 0x000fe20000000f00 */
[----:B------:R-:W-:-:S06]  /*5020*/  HFMA2.MMA R9, -RZ, RZ, 0, 0 ;  /* 0x00000000ff097435 */ /* 0x000fcc00000001ff */
[----:B------:R-:W0:Y:S08]  /*5030*/  I2F.U64.RP R8, R8 ;  /* 0x0000000800087312 */ /* 0x000e300000309000 */
[----:B0-----:R-:W0:Y:S02]  /*5040*/  MUFU.RCP R2, R8 ;  /* 0x0000000800027308 */ /* 0x001e240000001000 */
[----:B0-----:R-:W-:-:S06]  /*5050*/  VIADD R4, R2, 0x1ffffffe ;  /* 0x1ffffffe02047836 */ /* 0x001fcc0000000000 */
[----:B------:R-:W0:Y:S02]  /*5060*/  F2I.U64.TRUNC R4, R4 ;  /* 0x0000000400047311 */ /* 0x000e24000020d800 */
[----:B0-----:R-:W-:-:S04]  /*5070*/  IMAD.WIDE.U32 R2, R4, R7, RZ ;  /* 0x0000000704027225 */ /* 0x001fc800078e00ff */
[----:B------:R-:W-:Y:S01]  /*5080*/  IMAD R3, R7, R5, R3 ;  /* 0x0000000507037224 */ /* 0x000fe200078e0203 */
[----:B------:R-:W-:-:S04]  /*5090*/  IADD3 R11, P0, RZ, -R2, RZ ;  /* 0x80000002ff0b7210 */ /* 0x000fc80007f1e0ff */
[----:B------:R-:W-:Y:S01]  /*50a0*/  IADD3.X R19, RZ, ~R3, RZ, P0, !PT ;  /* 0x80000003ff137210 */ /* 0x000fe200007fe4ff */
[----:B------:R-:W-:Y:S01]  /*50b0*/  IMAD.HI.U32 R2, R4, R11, RZ ;  /* 0x0000000b04027227 */ /* 0x000fe200078e00ff */
[----:B------:R-:W-:-:S03]  /*50c0*/  MOV R3, R4 ;  /* 0x0000000400037202 */ /* 0x000fc60000000f00 */
[-C--:B------:R-:W-:Y:S02]  /*50d0*/  IMAD R21, R5, R19.reuse, RZ ;  /* 0x0000001305157224 */ /* 0x080fe400078e02ff */
[----:B------:R-:W-:-:S04]  /*50e0*/  IMAD.WIDE.U32 R2, P0, R4, R19, R2 ;  /* 0x0000001304027225 */ /* 0x000fc80007800002 */
[----:B------:R-:W-:-:S04]  /*50f0*/  IMAD.HI.U32 R9, R5, R19, RZ ;  /* 0x0000001305097227 */ /* 0x000fc800078e00ff */
[----:B------:R-:W-:-:S04]  /*5100*/  IMAD.HI.U32 R2, P1, R5, R11, R2 ;  /* 0x0000000b05027227 */ /* 0x000fc80007820002 */
[----:B------:R-:W-:Y:S01]  /*5110*/  IMAD.X R9, R9, 0x1, R5, P0 ;  /* 0x0000000109097824 */ /* 0x000fe200000e0605 */
[----:B------:R-:W-:-:S04]  /*5120*/  IADD3 R3, P2, R21, R2, RZ ;  /* 0x0000000215037210 */ /* 0x000fc80007f5e0ff */
[----:B------:R-:W-:Y:S01]  /*5130*/  IADD3.X R9, RZ, RZ, R9, P2, P1 ;  /* 0x000000ffff097210 */ /* 0x000fe200017e2409 */
[----:B------:R-:W-:Y:S01]  /*5140*/  IMAD.WIDE.U32 R4, R3, R7, RZ ;  /* 0x0000000703047225 */ /* 0x000fe200078e00ff */
[----:B------:R-:W-:Y:S02]  /*5150*/  ISETP.LE.AND P1, PT, RZ, UR5, PT ;  /* 0x00000005ff007c0c */ /* 0x000fe4000bf23270 */
[----:B------:R-:W-:Y:S01]  /*5160*/  IADD3 R11, P0, RZ, -R4, RZ ;  /* 0x80000004ff0b7210 */ /* 0x000fe20007f1e0ff */
[----:B------:R-:W-:Y:S01]  /*5170*/  IMAD R4, R7, R9, R5 ;  /* 0x0000000907047224 */ /* 0x000fe200078e0205 */
[----:B------:R-:W-:-:S03]  /*5180*/  IADD3 R5, P4, RZ, -UR4, RZ ;  /* 0x80000004ff057c10 */ /* 0x000fc6000ff9e0ff */
[----:B------:R-:W-:Y:S01]  /*5190*/  IMAD.HI.U32 R2, R3, R11, RZ ;  /* 0x0000000b03027227 */ /* 0x000fe200078e00ff */
[----:B------:R-:W-:Y:S02]  /*51a0*/  IADD3.X R4, RZ, ~R4, RZ, P0, !PT ;  /* 0x80000004ff047210 */ /* 0x000fe400007fe4ff */
[----:B------:R-:W-:Y:S02]  /*51b0*/  IADD3.X R8, RZ, ~UR5, RZ, P4, !PT ;  /* 0x80000005ff087c10 */ /* 0x000fe4000a7fe4ff */
[----:B------:R-:W-:Y:S01]  /*51c0*/  SEL R5, R5, UR4, !P1 ;  /* 0x0000000405057c07 */ /* 0x000fe2000c800000 */
[----:B------:R-:W-:-:S04]  /*51d0*/  IMAD.WIDE.U32 R2, P0, R3, R4, R2 ;  /* 0x0000000403027225 */ /* 0x000fc80007800002 */
[----:B------:R-:W-:-:S04]  /*51e0*/  IMAD.HI.U32 R10, R9, R4, RZ ;  /* 0x00000004090a7227 */ /* 0x000fc800078e00ff */
[----:B------:R-:W-:-:S04]  /*51f0*/  IMAD.HI.U32 R2, P2, R9, R11, R2 ;  /* 0x0000000b09027227 */ /* 0x000fc80007840002 */
[----:B------:R-:W-:-:S05]  /*5200*/  IMAD R3, R9, R4, RZ ;  /* 0x0000000409037224 */ /* 0x000fca00078e02ff */
[----:B------:R-:W-:Y:S01]  /*5210*/  IADD3 R4, P3, R3, R2, RZ ;  /* 0x0000000203047210 */ /* 0x000fe20007f7e0ff */
[----:B------:R-:W-:Y:S01]  /*5220*/  IMAD.X R3, R10, 0x1, R9, P0 ;  /* 0x000000010a037824 */ /* 0x000fe200000e0609 */
[----:B------:R-:W-:-:S03]  /*5230*/  SEL R9, R8, UR5, !P1 ;  /* 0x0000000508097c07 */ /* 0x000fc6000c800000 */
[----:B------:R-:W-:Y:S01]  /*5240*/  IMAD.HI.U32 R2, R4, R5, RZ ;  /* 0x0000000504027227 */ /* 0x000fe200078e00ff */
[----:B------:R-:W-:Y:S01]  /*5250*/  IADD3.X R8, RZ, RZ, R3, P3, P2 ;  /* 0x000000ffff087210 */ /* 0x000fe20001fe4403 */
[----:B------:R-:W-:-:S04]  /*5260*/  HFMA2.MMA R3, -RZ, RZ, 0, 0 ;  /* 0x00000000ff037435 */ /* 0x000fc800000001ff */
[----:B------:R-:W-:-:S04]  /*5270*/  IMAD R11, R8, R9, RZ ;  /* 0x00000009080b7224 */ /* 0x000fc800078e02ff */
[----:B------:R-:W-:-:S04]  /*5280*/  IMAD.WIDE.U32 R2, R4, R9, R2 ;  /* 0x0000000904027225 */ /* 0x000fc800078e0002 */
[----:B------:R-:W-:-:S04]  /*5290*/  IMAD.HI.U32 R2, P0, R8, R5, R2 ;  /* 0x0000000508027227 */ /* 0x000fc80007800002 */
[----:B------:R-:W-:Y:S01]  /*52a0*/  IMAD.HI.U32 R8, R8, R9, RZ ;  /* 0x0000000908087227 */ /* 0x000fe200078e00ff */
[----:B------:R-:W-:-:S04]  /*52b0*/  IADD3 R4, P2, R11, R2, RZ ;  /* 0x000000020b047210 */ /* 0x000fc80007f5e0ff */
[----:B------:R-:W-:Y:S01]  /*52c0*/  IADD3.X R8, R8, RZ, RZ, P0, !PT ;  /* 0x000000ff08087210 */ /* 0x000fe200007fe4ff */
[----:B------:R-:W-:-:S04]  /*52d0*/  IMAD.WIDE.U32 R2, R4, R7, RZ ;  /* 0x0000000704027225 */ /* 0x000fc800078e00ff */
[----:B------:R-:W-:Y:S01]  /*52e0*/  IMAD.X R8, RZ, RZ, R8, P2 ;  /* 0x000000ffff087224 */ /* 0x000fe200010e0608 */
[----:B------:R-:W-:Y:S02]  /*52f0*/  IADD3 R18, P0, -R2, R5, RZ ;  /* 0x0000000502127210 */ /* 0x000fe40007f1e1ff */
[----:B------:R-:W-:Y:S01]  /*5300*/  IADD3 R5, P3, R4, 0x1, RZ ;  /* 0x0000000104057810 */ /* 0x000fe20007f7e0ff */
[C---:B------:R-:W-:Y:S01]  /*5310*/  IMAD R10, R7.reuse, R8, R3 ;  /* 0x00000008070a7224 */ /* 0x040fe200078e0203 */
[----:B------:R-:W-:Y:S02]  /*5320*/  IADD3 R2, P2, -R7, R18, RZ ;  /* 0x0000001207027210 */ /* 0x000fe40007f5e1ff */
[----:B------:R-:W-:Y:S02]  /*5330*/  IADD3.X R3, RZ, R8, RZ, P3, !PT ;  /* 0x00000008ff037210 */ /* 0x000fe40001ffe4ff */
[----:B------:R-:W-:Y:S02]  /*5340*/  IADD3.X R10, ~R10, R9, RZ, P0, !PT ;  /* 0x000000090a0a7210 */ /* 0x000fe400007fe5ff */
[----:B------:R-:W-:-:S02]  /*5350*/  ISETP.GE.U32.AND P0, PT, R18, R7, PT ;  /* 0x000000071200720c */ /* 0x000fc40003f06070 */
[C---:B------:R-:W-:Y:S02]  /*5360*/  IADD3.X R9, R10.reuse, -0x1, RZ, P2, !PT ;  /* 0xffffffff0a097810 */ /* 0x040fe400017fe4ff */
[----:B------:R-:W-:-:S04]  /*5370*/  ISETP.GE.U32.AND.EX P0, PT, R10, RZ, PT, P0 ;  /* 0x000000ff0a00720c */ /* 0x000fc80003f06100 */
[----:B------:R-:W-:Y:S02]  /*5380*/  SEL R2, R2, R18, P0 ;  /* 0x0000001202027207 */ /* 0x000fe40000000000 */
[----:B------:R-:W-:Y:S02]  /*5390*/  SEL R5, R5, R4, P0 ;  /* 0x0000000405057207 */ /* 0x000fe40000000000 */
[----:B------:R-:W-:Y:S02]  /*53a0*/  SEL R9, R9, R10, P0 ;  /* 0x0000000a09097207 */ /* 0x000fe40000000000 */
[----:B------:R-:W-:Y:S02]  /*53b0*/  ISETP.GE.U32.AND P2, PT, R2, R7, PT ;  /* 0x000000070200720c */ /* 0x000fe40003f46070 */
[----:B------:R-:W-:Y:S02]  /*53c0*/  SEL R8, R3, R8, P0 ;  /* 0x0000000803087207 */ /* 0x000fe40000000000 */
[----:B------:R-:W-:-:S02]  /*53d0*/  IADD3 R2, P3, R5, 0x1, RZ ;  /* 0x0000000105027810 */ /* 0x000fc40007f7e0ff */
[----:B------:R-:W-:-:S03]  /*53e0*/  ISETP.GE.U32.AND.EX P0, PT, R9, RZ, PT, P2 ;  /* 0x000000ff0900720c */ /* 0x000fc60003f06120 */
[----:B------:R-:W-:Y:S01]  /*53f0*/  IMAD.X R3, RZ, RZ, R8, P3 ;  /* 0x000000ffff037224 */ /* 0x000fe200018e0608 */
[----:B------:R-:W-:-:S04]  /*5400*/  SEL R2, R2, R5, P0 ;  /* 0x0000000502027207 */ /* 0x000fc80000000000 */
[----:B------:R-:W-:Y:S02]  /*5410*/  SEL R3, R3, R8, P0 ;  /* 0x0000000803037207 */ /* 0x000fe40000000000 */
[----:B------:R-:W-:Y:S02]  /*5420*/  IADD3 R5, P2, RZ, -R2, RZ ;  /* 0x80000002ff057210 */ /* 0x000fe40007f5e0ff */
[----:B------:R-:W-:Y:S02]  /*5430*/  ISETP.NE.U32.AND P0, PT, R7, RZ, PT ;  /* 0x000000ff0700720c */ /* 0x000fe40003f05070 */
[----:B------:R-:W-:Y:S02]  /*5440*/  IADD3.X R4, RZ, ~R3, RZ, P2, !PT ;  /* 0x80000003ff047210 */ /* 0x000fe400017fe4ff */
[----:B------:R-:W-:Y:S02]  /*5450*/  MOV R7, 0x0 ;  /* 0x0000000000077802 */ /* 0x000fe40000000f00 */
[----:B------:R-:W-:-:S02]  /*5460*/  ISETP.NE.AND.EX P0, PT, RZ, RZ, PT, P0 ;  /* 0x000000ffff00720c */ /* 0x000fc40003f05300 */
[----:B------:R-:W-:Y:S02]  /*5470*/  SEL R2, R5, R2, !P1 ;  /* 0x0000000205027207 */ /* 0x000fe40004800000 */
[----:B------:R-:W-:Y:S02]  /*5480*/  SEL R3, R4, R3, !P1 ;  /* 0x0000000304037207 */ /* 0x000fe40004800000 */
[----:B------:R-:W-:Y:S02]  /*5490*/  SEL R2, R2, 0xffffffff, P0 ;  /* 0xffffffff02027807 */ /* 0x000fe40000000000 */
[----:B------:R-:W-:Y:S01]  /*54a0*/  SEL R3, R3, 0xffffffff, P0 ;  /* 0xffffffff03037807 */ /* 0x000fe20000000000 */
[----:B------:R-:W-:Y:S06]  /*54b0*/  RET.REL.NODEC R6 `(_ZN2at6native60_GLOBAL__N__fdc43544_27_DistributionRandomKernel_cu_f88cee4443distribution_elementwise_grid_stride_kernelIjLi4EZZZNS0_9templates4cuda13random_kernelIPNS_17CUDAGeneratorImplEEEvRNS_18TensorIteratorBaseET_ENKUlvE_clEvENKUlvE8_clEvEUlP24curandStatePhilox4_32_10E0_ZNS1_27distribution_nullary_kernelIbj5uint4S7_SF_ZZZS5_IS7_EvS9_SA_ENKSB_clEvENKSC_clEvEUljE_EEvS9_T2_RKT3_T4_EUlijE0_EEvlNS_15PhiloxCudaStateET1_SJ_) ;  /* 0xffffffa806d07950 */ /* 0x000fec0003c3ffff */
.L_x_18:
[----:B------:R-:W-:-:S00]  /*54c0*/  BRA `(.L_x_18) ;  /* 0xfffffffc00fc7947 */ /* 0x000fc0000383ffff */
[----:B------:R-:W-:-:S00]  /*54d0*/  NOP ;  /* 0x0000000000007918 */ /* 0x000fc00000000000 */
        /* <DEDUP_REMOVED lines=10> */
.L_x_1811:


//--------------------- .text._ZN2at6native60_GLOBAL__N__fdc43544_27_DistributionRandomKernel_cu_f88cee4443distribution_elementwise_grid_stride_kernelIjLi4EZZZNS0_9templates4cuda13random_kernelIPNS_17CUDAGeneratorImplEEEvRNS_18TensorIteratorBaseET_ENKUlvE_clEvENKUlvE8_clEvEUlP24curandStatePhilox4_32_10E0_ZNS1_27distribution_nullary_kernelIbj5uint4S7_SF_ZZZS5_IS7_EvS9_SA_ENKSB_clEvENKSC_clEvEUljE_EEvS9_T2_RKT3_T4_EUlijE_EEvlNS_15PhiloxCudaStateET1_SJ_ --------------------------
	.section	.text._ZN2at6native60_GLOBAL__N__fdc43544_27_DistributionRandomKernel_cu_f88cee4443distribution_elementwise_grid_stride_kernelIjLi4EZZZNS0_9templates4cuda13random_kernelIPNS_17CUDAGeneratorImplEEEvRNS_18TensorIteratorBaseET_ENKUlvE_clEvENKUlvE8_clEvEUlP24curandStatePhilox4_32_10E0_ZNS1_27distribution_nullary_kernelIbj5uint4S7_SF_ZZZS5_IS7_EvS9_SA_ENKSB_clEvENKSC_clEvEUljE_EEvS9_T2_RKT3_T4_EUlijE_EEvlNS_15PhiloxCudaStateET1_SJ_,"ax",@progbits
	.align	128
.text._ZN2at6native60_GLOBAL__N__fdc43544_27_DistributionRandomKernel_cu_f88cee4443distribution_elementwise_grid_stride_kernelIjLi4EZZZNS0_9templates4cuda13random_kernelIPNS_17CUDAGeneratorImplEEEvRNS_18TensorIteratorBaseET_ENKUlvE_clEvENKUlvE8_clEvEUlP24curandStatePhilox4_32_10E0_ZNS1_27distribution_nullary_kernelIbj5uint4S7_SF_ZZZS5_IS7_EvS9_SA_ENKSB_clEvENKSC_clEvEUljE_EEvS9_T2_RKT3_T4_EUlijE_EEvlNS_15PhiloxCudaStateET1_SJ_:
        .type           _ZN2at6native60_GLOBAL__N__fdc43544_27_DistributionRandomKernel_cu_f88cee4443distribution_elementwise_grid_stride_kernelIjLi4EZZZNS0_9templates4cuda13random_kernelIPNS_17CUDAGeneratorImplEEEvRNS_18TensorIteratorBaseET_ENKUlvE_clEvENKUlvE8_clEvEUlP24curandStatePhilox4_32_10E0_ZNS1_27distribution_nullary_kernelIbj5uint4S7_SF_ZZZS5_IS7_EvS9_SA_ENKSB_clEvENKSC_clEvEUljE_EEvS9_T2_RKT3_T4_EUlijE_EEvlNS_15PhiloxCudaStateET1_SJ_,@function
        .size           _ZN2at6native60_GLOBAL__N__fdc43544_27_DistributionRandomKernel_cu_f88cee4443distribution_elementwise_grid_stride_kernelIjLi4EZZZNS0_9templates4cuda13random_kernelIPNS_17CUDAGeneratorImplEEEvRNS_18TensorIteratorBaseET_ENKUlvE_clEvENKUlvE8_clEvEUlP24curandStatePhilox4_32_10E0_ZNS1_27distribution_nullary_kernelIbj5uint4S7_SF_ZZZS5_IS7_EvS9_SA_ENKSB_clEvENKSC_clEvEUljE_EEvS9_T2_RKT3_T4_EUlijE_EEvlNS_15PhiloxCudaStateET1_SJ_,(.L_x_1813 - _ZN2at6native60_GLOBAL__N__fdc43544_27_DistributionRandomKernel_cu_f88cee4443distribution_elementwise_grid_stride_kernelIjLi4EZZZNS0_9templates4cuda13random_kernelIPNS_17CUDAGeneratorImplEEEvRNS_18TensorIteratorBaseET_ENKUlvE_clEvENKUlvE8_clEvEUlP24curandStatePhilox4_32_10E0_ZNS1_27distribution_nullary_kernelIbj5uint4S7_SF_ZZZS5_IS7_EvS9_SA_ENKSB_clEvENKSC_clEvEUljE_EEvS9_T2_RKT3_T4_EUlijE_EEvlNS_15PhiloxCudaStateET1_SJ_)
        .other          _ZN2at6native60_GLOBAL__N__fdc43544_27_DistributionRandomKernel_cu_f88cee4443distribution_elementwise_grid_stride_kernelIjLi4EZZZNS0_9templates4cuda13random_kernelIPNS_17CUDAGeneratorImplEEEvRNS_18TensorIteratorBaseET_ENKUlvE_clEvENKUlvE8_clEvEUlP24curandStatePhilox4_32_10E0_ZNS1_27distribution_nullary_kernelIbj5uint4S7_SF_ZZZS5_IS7_EvS9_SA_ENKSB_clEvENKSC_clEvEUljE_EEvS9_T2_RKT3_T4_EUlijE_EEvlNS_15PhiloxCudaStateET1_SJ_,@"STO_CUDA_ENTRY STV_DEFAULT"
_ZN2at6native60_GLOBAL__N__fdc43544_27_DistributionRandomKernel_cu_f88cee4443distribution_elementwise_grid_stride_kernelIjLi4EZZZNS0_9templates4cuda13random_kernelIPNS_17CUDAGeneratorImplEEEvRNS_18TensorIteratorBaseET_ENKUlvE_clEvENKUlvE8_clEvEUlP24curandStatePhilox4_32_10E0_ZNS1_27distribution_nullary_kernelIbj5uint4S7_SF_ZZZS5_IS7_EvS9_SA_ENKSB_clEvENKSC_clEvEUljE_EEvS9_T2_RKT3_T4_EUlijE_EEvlNS_15PhiloxCudaStateET1_SJ_:
[----:B------:R-:W-:Y:S08]  /*0000*/  LDC R1, c[0x0][0x28] ;  /* 0x00000a00ff017b82 */ /* 0x000ff00000000800 */
[----:B------:R-:W0:Y:S01]  /*0010*/  LDC R38, c[0x0][0x220] ;  /* 0x00008800ff267b82 */ /* 0x000e220000000800 */
[----:B------:R-:W-:Y:S01]  /*0020*/  ULDC.U8 UR4, c[0x0][0x22c] ;  /* 0x00008b0000047ab9 */ /* 0x000fe20000000000 */
[----:B------:R-:W-:Y:S01]  /*0030*/  ULDC.64 UR8, c[0x0][0x208] ;  /* 0x0000820000087ab9 */ /* 0x000fe20000000a00 */
[----:B------:R-:W-:-:S05]  /*0040*/  ISETP.NE.AND P0, PT, RZ, UR4, PT ;  /* 0x00000004ff007c0c */ /* 0x000fca000bf05270 */
[----:B------:R-:W0:Y:S01]  /*0050*/  LDC R39, c[0x0][0x224] ;  /* 0x00008900ff277b82 */ /* 0x000e220000000800 */
[----:B------:R-:W-:Y:S01]  /*0060*/  ULDC.64 UR4, c[0x0][0x218] ;  /* 0x0000860000047ab9 */ /* 0x000fe20000000a00 */
[----:B------:R-:W1:Y:S01]  /*0070*/  S2R R32, SR_TID.X ;  /* 0x0000000000207919 */ /* 0x000e620000002100 */
[----:B------:R-:W-:Y:S01]  /*0080*/  IMAD.U32 R52, RZ, RZ, UR4 ;  /* 0x00000004ff347e24 */ /* 0x000fe2000f8e00ff */
[----:B------:R-:W-:Y:S01]  /*0090*/  ULDC.64 UR6, c[0x0][0x210] ;  /* 0x0000840000067ab9 */ /* 0x000fe20000000a00 */
[----:B------:R-:W-:-:S03]  /*00a0*/  IMAD.U32 R53, RZ, RZ, UR5 ;  /* 0x00000005ff357e24 */ /* 0x000fc6000f8e00ff */
[----:B------:R-:W2:Y:S03]  /*00b0*/  @P0 LDC R7, c[0x0][0x228] ;  /* 0x00008a00ff070b82 */ /* 0x000ea60000000800 */
[----:B------:R-:W3:Y:S04]  /*00c0*/  @P0 LDG.E.64 R52, desc[UR8][R52.64] ;  /* 0x0000000834340981 */ /* 0x000ee8000c1e1b00 */
[----:B0-----:R-:W2:Y:S01]  /*00d0*/  @P0 LDG.E.64 R2, desc[UR8][R38.64] ;  /* 0x0000000826020981 */ /* 0x001ea2000c1e1b00 */
[----:B------:R-:W1:Y:S08]  /*00e0*/  S2UR UR4, SR_CTAID.X ;  /* 0x00000000000479c3 */ /* 0x000e700000002500 */
[----:B------:R-:W1:Y:S01]  /*00f0*/  LDC R5, c[0x0][RZ] ;  /* 0x00000000ff057b82 */ /* 0x000e620000000800 */
[----:B------:R-:W-:-:S02]  /*0100*/  IMAD.MOV.U32 R33, RZ, RZ, RZ ;  /* 0x000000ffff217224 */ /* 0x000fc400078e00ff */
[----:B-1----:R-:W-:Y:S01]  /*0110*/  IMAD.WIDE.U32 R32, R5, UR4, R32 ;  /* 0x0000000405207c25 */ /* 0x002fe2000f8e0020 */
[----:B------:R-:W-:-:S04]  /*0120*/  UIADD3 UR6, UP0, UR6, -0x1, URZ ;  /* 0xffffffff06067890 */ /* 0x000fc8000ff1e03f */
[----:B------:R-:W-:Y:S01]  /*0130*/  UIADD3.X UR7, UR7, -0x1, URZ, UP0, !UPT ;  /* 0xffffffff07077890 */ /* 0x000fe200087fe43f */
[----:B--2---:R-:W-:-:S04]  /*0140*/  @P0 IADD3 R38, P1, R2, R7, RZ ;  /* 0x0000000702260210 */ /* 0x004fc80007f3e0ff */
[----:B------:R-:W-:-:S04]  /*0150*/  @P0 IADD3.X R39, RZ, R3, RZ, P1, !PT ;  /* 0x00000003ff270210 */ /* 0x000fc80000ffe4ff */
[--C-:B------:R-:W-:Y:S01]  /*0160*/  SHF.R.U64 R4, R38, 0x2, R39.reuse ;  /* 0x0000000226047819 */ /* 0x100fe20000001227 */
[----:B------:R-:W-:Y:S01]  /*0170*/  IMAD.WIDE.U32 R6, R32, -0x326172a9, RZ ;  /* 0xcd9e8d5720067825 */ /* 0x000fe200078e00ff */
[----:B------:R-:W-:-:S03]  /*0180*/  SHF.R.U32.HI R3, RZ, 0x2, R39 ;  /* 0x00000002ff037819 */ /* 0x000fc60000011627 */
[----:B------:R-:W-:Y:S01]  /*0190*/  IMAD.WIDE.U32 R4, R4, -0x2daee0ad, RZ ;  /* 0xd2511f5304047825 */ /* 0x000fe200078e00ff */
[----:B---3--:R-:W-:-:S04]  /*01a0*/  LOP3.LUT R8, R7, R3, R52, 0x96, !PT ;  /* 0x0000000307087212 */ /* 0x008fc800078e9634 */
[----:B------:R-:W-:Y:S01]  /*01b0*/  LOP3.LUT R10, R53, R5, R33, 0x96, !PT ;  /* 0x00000005350a7212 */ /* 0x000fe200078e9621 */
[----:B------:R-:W-:-:S04]  /*01c0*/  IMAD.WIDE.U32 R8, R8, -0x2daee0ad, RZ ;  /* 0xd2511f5308087825 */ /* 0x000fc800078e00ff */
[----:B------:R-:W-:Y:S02]  /*01d0*/  VIADD R0, R53, 0xbb67ae85 ;  /* 0xbb67ae8535007836 */ /* 0x000fe40000000000 */
[----:B------:R-:W-:-:S04]  /*01e0*/  IMAD.WIDE.U32 R10, R10, -0x326172a9, RZ ;  /* 0xcd9e8d570a0a7825 */ /* 0x000fc800078e00ff */
[----:B------:R-:W-:Y:S01]  /*01f0*/  VIADD R2, R52, 0x9e3779b9 ;  /* 0x9e3779b934027836 */ /* 0x000fe20000000000 */
[----:B------:R-:W-:-:S04]  /*0200*/  LOP3.LUT R14, R9, R4, R0, 0x96, !PT ;  /* 0x00000004090e7212 */ /* 0x000fc800078e9600 */
[----:B------:R-:W-:Y:S01]  /*0210*/  LOP3.LUT R12, R11, R2, R6, 0x96, !PT ;  /* 0x000000020b0c7212 */ /* 0x000fe200078e9606 */
[----:B------:R-:W-:Y:S01]  /*0220*/  IMAD.WIDE.U32 R14, R14, -0x326172a9, RZ ;  /* 0xcd9e8d570e0e7825 */ /* 0x000fe200078e00ff */
[----:B------:R-:W-:-:S03]  /*0230*/  IADD3 R4, R53, 0x76cf5d0a, RZ ;  /* 0x76cf5d0a35047810 */ /* 0x000fc60007ffe0ff */
[----:B------:R-:W-:Y:S02]  /*0240*/  VIADD R3, R52, 0x3c6ef372 ;  /* 0x3c6ef37234037836 */ /* 0x000fe40000000000 */
[----:B------:R-:W-:-:S03]  /*0250*/  IMAD.WIDE.U32 R12, R12, -0x2daee0ad, RZ ;  /* 0xd2511f530c0c7825 */ /* 0x000fc600078e00ff */
[----:B------:R-:W-:Y:S02]  /*0260*/  LOP3.LUT R10, R15, R10, R3, 0x96, !PT ;  /* 0x0000000a0f0a7212 */ /* 0x000fe400078e9603 */
[----:B------:R-:W-:Y:S01]  /*0270*/  LOP3.LUT R16, R13, R8, R4, 0x96, !PT ;  /* 0x000000080d107212 */ /* 0x000fe200078e9604 */
[----:B------:R-:W-:Y:S02]  /*0280*/  VIADD R5, R53, 0x32370b8f ;  /* 0x32370b8f35057836 */ /* 0x000fe40000000000 */
[----:B------:R-:W-:-:S04]  /*0290*/  IMAD.WIDE.U32 R10, R10, -0x2daee0ad, RZ ;  /* 0xd2511f530a0a7825 */ /* 0x000fc800078e00ff */
[----:B------:R-:W-:-:S04]  /*02a0*/  IMAD.WIDE.U32 R16, R16, -0x326172a9, RZ ;  /* 0xcd9e8d5710107825 */ /* 0x000fc800078e00ff */
[----:B------:R-:W-:Y:S01]  /*02b0*/  VIADD R6, R52, 0xdaa66d2b ;  /* 0xdaa66d2b34067836 */ /* 0x000fe20000000000 */
[----:B------:R-:W-:-:S04]  /*02c0*/  LOP3.LUT R15, R11, R12, R5, 0x96, !PT ;  /* 0x0000000c0b0f7212 */ /* 0x000fc800078e9605 */
[----:B------:R-:W-:Y:S01]  /*02d0*/  LOP3.LUT R12, R17, R14, R6, 0x96, !PT ;  /* 0x0000000e110c7212 */ /* 0x000fe200078e9606 */
[----:B------:R-:W-:Y:S01]  /*02e0*/  IMAD.WIDE.U32 R14, R15, -0x326172a9, RZ ;  /* 0xcd9e8d570f0e7825 */ /* 0x000fe200078e00ff */
[----:B------:R-:W-:-:S03]  /*02f0*/  IADD3 R8, R53, -0x126145ec, RZ ;  /* 0xed9eba1435087810 */ /* 0x000fc60007ffe0ff */
        /* <DEDUP_REMOVED lines=23> */
[----:B------:R-:W-:-:S03]  /*0470*/  ISETP.NE.U32.AND P0, PT, RZ, UR7, PT ;  /* 0x00000007ff007c0c */ /* 0x000fc6000bf05070 */
[----:B------:R-:W-:Y:S01]  /*0480*/  VIADD R15, R52, 0xf1bbcdc8 ;  /* 0xf1bbcdc8340f7836 */ /* 0x000fe20000000000 */
[----:B------:R-:W-:Y:S01]  /*0490*/  IADD3 R16, R53, -0x24c28bd8, RZ ;  /* 0xdb3d742835107810 */ /* 0x000fe20007ffe0ff */
[----:B------:R-:W-:-:S03]  /*04a0*/  IMAD.WIDE.U32 R22, R22, -0x2daee0ad, RZ ;  /* 0xd2511f5316167825 */ /* 0x000fc600078e00ff */
[----:B------:R-:W-:Y:S02]  /*04b0*/  LOP3.LUT R17, R47, R20, R15, 0x96, !PT ;  /* 0x000000142f117212 */ /* 0x000fe400078e960f */
[----:B------:R-:W-:Y:S01]  /*04c0*/  LOP3.LUT R47, R23, R18, R16, 0x96, !PT ;  /* 0x00000012172f7212 */ /* 0x000fe200078e9610 */
[----:B------:R-:W-:Y:S01]  /*04d0*/  VIADD R20, R53, 0x96a522ad ;  /* 0x96a522ad35147836 */ /* 0x000fe20000000000 */
[----:B------:R-:W-:Y:S01]  /*04e0*/  IADD3 R21, R52, -0x700cb87f, RZ ;  /* 0x8ff3478134157810 */ /* 0x000fe20007ffe0ff */
[----:B------:R-:W-:-:S04]  /*04f0*/  IMAD.HI.U32 R45, R17, -0x2daee0ad, RZ ;  /* 0xd2511f53112d7827 */ /* 0x000fc800078e00ff */
[----:B------:R-:W-:Y:S01]  /*0500*/  IMAD.HI.U32 R23, R47, -0x326172a9, RZ ;  /* 0xcd9e8d572f177827 */ /* 0x000fe200078e00ff */
[----:B------:R-:W-:-:S03]  /*0510*/  LOP3.LUT R45, R45, R22, R20, 0x96, !PT ;  /* 0x000000162d2d7212 */ /* 0x000fc600078e9614 */
[----:B------:R-:W-:Y:S01]  /*0520*/  IMAD.MOV.U32 R18, RZ, RZ, R32 ;  /* 0x000000ffff127224 */ /* 0x000fe200078e0020 */
[----:B------:R-:W-:Y:S01]  /*0530*/  LOP3.LUT R46, R23, R46, R21, 0x96, !PT ;  /* 0x0000002e172e7212 */ /* 0x000fe200078e9615 */
[----:B------:R-:W-:Y:S01]  /*0540*/  IMAD.MOV.U32 R19, RZ, RZ, R33 ;  /* 0x000000ffff137224 */ /* 0x000fe200078e0021 */
[----:B------:R-:W-:Y:S06]  /*0550*/  @!P0 BRA `(.L_x_19) ;  /* 0x0000000000248947 */ /* 0x000fec0003800000 */
[----:B------:R-:W-:Y:S01]  /*0560*/  ULDC UR4, c[0x0][0x0] ;  /* 0x0000000000047ab9 */ /* 0x000fe20000000800 */
[----:B------:R-:W-:Y:S01]  /*0570*/  ULDC UR5, c[0x0][0xc] ;  /* 0x0000030000057ab9 */ /* 0x000fe20000000800 */
[----:B------:R-:W-:Y:S01]  /*0580*/  MOV R26, 0x5c0 ;  /* 0x000005c0001a7802 */ /* 0x000fe20000000f00 */
[----:B------:R-:W-:-:S04]  /*0590*/  UIMAD UR4, UR4, UR5, URZ ;  /* 0x00000005040472a4 */ /* 0x000fc8000f8e023f */
[----:B------:R-:W-:-:S12]  /*05a0*/  USHF.L.U32 UR4, UR4, 0x2, URZ ;  /* 0x0000000204047899 */ /* 0x000fd8000800063f */
[----:B------:R-:W-:Y:S05]  /*05b0*/  CALL.REL.NOINC `($__internal_1_$__cuda_sm20_div_s64) ;  /* 0x0000000800d07944 */ /* 0x000fea0003c00000 */
[----:B------:R-:W-:Y:S02]  /*05c0*/  IMAD.MOV.U32 R22, RZ, RZ, R24 ;  /* 0x000000ffff167224 */ /* 0x000fe400078e0018 */
[----:B------:R-:W-:Y:S01]  /*05d0*/  IMAD.MOV.U32 R23, RZ, RZ, R25 ;  /* 0x000000ffff177224 */ /* 0x000fe200078e0019 */
[----:B------:R-:W-:Y:S06]  /*05e0*/  BRA `(.L_x_20) ;  /* 0x00000000005c7947 */ /* 0x000fec0003800000 */
.L_x_19:
[----:B------:R-:W0:Y:S08]  /*05f0*/  LDC R22, c[0x0][RZ] ;  /* 0x00000000ff167b82 */ /* 0x000e300000000800 */
        /* <DEDUP_REMOVED lines=9> */
[----:B0-----:R-:W-:Y:S02]  /*0690*/  IMAD.MOV.U32 R22, RZ, RZ, RZ ;  /* 0x000000ffff167224 */ /* 0x001fe400078e00ff */
        /* <DEDUP_REMOVED lines=10> */
[----:B------:R-:W-:Y:S01]  /*0740*/  @P1 VIADD R22, R22, 0x1 ;  /* 0x0000000116161836 */ /* 0x000fe20000000000 */
[----:B------:R-:W-:-:S07]  /*0750*/  @!P2 LOP3.LUT R22, RZ, R24, RZ, 0x33, !PT ;  /* 0x00000018ff16a212 */ /* 0x000fce00078e33ff */
.L_x_20:
[----:B------:R-:W-:Y:S01]  /*0760*/  ULDC UR4, c[0x0][0x0] ;  /* 0x0000000000047ab9 */ /* 0x000fe20000000800 */
[----:B------:R-:W-:Y:S01]  /*0770*/  ULDC UR5, c[0x0][0xc] ;  /* 0x0000030000057ab9 */ /* 0x000fe20000000800 */
[----:B------:R-:W-:Y:S01]  /*0780*/  IADD3 R22, P0, R22, 0x1, RZ ;  /* 0x0000000116167810 */ /* 0x000fe20007f1e0ff */
[----:B------:R-:W-:-:S03]  /*0790*/  UIMAD.WIDE.U32 UR4, UR4, UR5, URZ ;  /* 0x00000005040472a5 */ /* 0x000fc6000f8e003f */
[----:B------:R-:W-:-:S03]  /*07a0*/  IADD3.X R24, RZ, R23, RZ, P0, !PT ;  /* 0x00000017ff187210 */ /* 0x000fc600007fe4ff */
[C---:B------:R-:W-:Y:S02]  /*07b0*/  IMAD R25, R22.reuse, UR5, RZ ;  /* 0x0000000516197c24 */ /* 0x040fe4000f8e02ff */
[----:B------:R-:W-:-:S04]  /*07c0*/  IMAD.WIDE.U32 R22, R22, UR4, RZ ;  /* 0x0000000416167c25 */ /* 0x000fc8000f8e00ff */
[----:B------:R-:W-:Y:S02]  /*07d0*/  IMAD R25, R24, UR4, R25 ;  /* 0x0000000418197c24 */ /* 0x000fe4000f8e0219 */
[----:B------:R-:W-:Y:S02]  /*07e0*/  IMAD.SHL.U32 R35, R22, 0x4, RZ ;  /* 0x0000000416237824 */ /* 0x000fe400078e00ff */
[----:B------:R-:W-:-:S03]  /*07f0*/  IMAD.IADD R23, R23, 0x1, R25 ;  /* 0x0000000117177824 */ /* 0x000fc600078e0219 */
[----:B------:R-:W-:Y:S02]  /*0800*/  ISETP.GE.U32.AND P0, PT, R18, R35, PT ;  /* 0x000000231200720c */ /* 0x000fe40003f06070 */
[----:B------:R-:W-:-:S04]  /*0810*/  SHF.L.U64.HI R34, R22, 0x2, R23 ;  /* 0x0000000216227819 */ /* 0x000fc80000010217 */
[----:B------:R-:W-:-:S13]  /*0820*/  ISETP.GE.AND.EX P0, PT, R19, R34, PT, P0 ;  /* 0x000000221300720c */ /* 0x000fda0003f06300 */
[----:B------:R-:W-:Y:S05]  /*0830*/  @P0 EXIT ;  /* 0x000000000000094d */ /* 0x000fea0003800000 */
[C-C-:B------:R-:W-:Y:S01]  /*0840*/  SHF.R.U64 R37, R38.reuse, 0x2, R39.reuse ;  /* 0x0000000226257819 */ /* 0x140fe20000001227 */
[----:B------:R-:W-:Y:S01]  /*0850*/  IMAD R47, R47, -0x326172a9, RZ ;  /* 0xcd9e8d572f2f7824 */ /* 0x000fe200078e02ff */
[----:B------:R-:W-:Y:S01]  /*0860*/  SHF.R.U32.HI R36, RZ, 0x2, R39 ;  /* 0x00000002ff247819 */ /* 0x000fe20000011627 */
[----:B------:R-:W-:Y:S01]  /*0870*/  ULDC.64 UR6, c[0x0][0x210] ;  /* 0x0000840000067ab9 */ /* 0x000fe20000000a00 */
[----:B------:R-:W-:-:S07]  /*0880*/  LOP3.LUT R38, R38, 0x3, RZ, 0xc0, !PT ;  /* 0x0000000326267812 */ /* 0x000fce00078ec0ff */
.L_x_25:
[----:B------:R-:W-:Y:S01]  /*0890*/  VIADD R37, R37, 0x1 ;  /* 0x0000000125257836 */ /* 0x000fe20000000000 */
[----:B------:R-:W-:Y:S03]  /*08a0*/  BSSY B0, `(.L_x_21) ;  /* 0x000000c000007945 */ /* 0x000fe60003800000 */
[C---:B------:R-:W-:Y:S01]  /*08b0*/  IMAD.HI.U32 R22, R37.reuse, -0x2daee0ad, RZ ;  /* 0xd2511f5325167827 */ /* 0x040fe200078e00ff */
[----:B------:R-:W-:-:S13]  /*08c0*/  ISETP.NE.AND P0, PT, R37, RZ, PT ;  /* 0x000000ff2500720c */ /* 0x000fda0003f05270 */
[----:B-1----:R-:W-:Y:S05]  /*08d0*/  @P0 BRA `(.L_x_22) ;  /* 0x0000000000200947 */ /* 0x002fea0003800000 */
[----:B------:R-:W-:-:S04]  /*08e0*/  IADD3 R36, R36, 0x1, RZ ;  /* 0x0000000124247810 */ /* 0x000fc80007ffe0ff */
[----:B------:R-:W-:-:S13]  /*08f0*/  ISETP.NE.AND P0, PT, R36, RZ, PT ;  /* 0x000000ff2400720c */ /* 0x000fda0003f05270 */
[----:B------:R-:W-:Y:S01]  /*0900*/  @!P0 VIADD R32, R32, 0x1 ;  /* 0x0000000120208836 */ /* 0x000fe20000000000 */
[----:B------:R-:W-:Y:S01]  /*0910*/  @!P0 MOV R36, RZ ;  /* 0x000000ff00248202 */ /* 0x000fe20000000f00 */
[----:B------:R-:W-:-:S03]  /*0920*/  @!P0 VIADD R23, R33, 0x1 ;  /* 0x0000000121178836 */ /* 0x000fc60000000000 */
[----:B------:R-:W-:-:S13]  /*0930*/  ISETP.NE.AND P1, PT, R32, RZ, !P0 ;  /* 0x000000ff2000720c */ /* 0x000fda0004725270 */
[----:B------:R-:W-:-:S04]  /*0940*/  @P1 IMAD.MOV R23, RZ, RZ, R33 ;  /* 0x000000ffff171224 */ /* 0x000fc800078e0221 */
[----:B------:R-:W-:-:S07]  /*0950*/  @!P0 IMAD.MOV.U32 R33, RZ, RZ, R23 ;  /* 0x000000ffff218224 */ /* 0x000fce00078e0017 */
.L_x_22:
[----:B------:R-:W-:Y:S05]  /*0960*/  BSYNC B0 ;  /* 0x0000000000007941 */ /* 0x000fea0003800000 */
.L_x_21:
[----:B------:R-:W-:Y:S01]  /*0970*/  IMAD.HI.U32 R23, R32, -0x326172a9, RZ ;  /* 0xcd9e8d5720177827 */ /* 0x000fe200078e00ff */
[----:B------:R-:W-:Y:S02]  /*0980*/  LOP3.LUT R22, R22, R33, R53, 0x96, !PT ;  /* 0x0000002116167212 */ /* 0x000fe400078e9635 */
[----:B------:R-:W-:Y:S01]  /*0990*/  ISETP.NE.AND P0, PT, R38, 0x1, PT ;  /* 0x000000012600780c */ /* 0x000fe20003f05270 */
[----:B------:R-:W-:Y:S01]  /*09a0*/  IMAD R25, R32, -0x326172a9, RZ ;  /* 0xcd9e8d5720197824 */ /* 0x000fe200078e02ff */
[----:B------:R-:W-:Y:S01]  /*09b0*/  LOP3.LUT R26, R23, R36, R52, 0x96, !PT ;  /* 0x00000024171a7212 */ /* 0x000fe200078e9634 */
[----:B------:R-:W-:-:S04]  /*09c0*/  IMAD.WIDE.U32 R22, R22, -0x326172a9, RZ ;  /* 0xcd9e8d5716167825 */ /* 0x000fc800078e00ff */
[----:B------:R-:W-:Y:S01]  /*09d0*/  IMAD R29, R37, -0x2daee0ad, RZ ;  /* 0xd2511f53251d7824 */ /* 0x000fe200078e02ff */
[----:B------:R-:W-:Y:S01]  /*09e0*/  LOP3.LUT R25, R23, R25, R2, 0x96, !PT ;  /* 0x0000001917197212 */ /* 0x000fe200078e9602 */
[----:B------:R-:W-:-:S04]  /*09f0*/  IMAD.WIDE.U32 R26, R26, -0x2daee0ad, RZ ;  /* 0xd2511f531a1a7825 */ /* 0x000fc800078e00ff */
[----:B------:R-:W-:Y:S01]  /*0a00*/  IMAD.MOV.U32 R42, RZ, RZ, R45 ;  /* 0x000000ffff2a7224 */ /* 0x000fe200078e002d */
[----:B------:R-:W-:Y:S01]  /*0a10*/  LOP3.LUT R24, R27, R29, R0, 0x96, !PT ;  /* 0x0000001d1b187212 */ /* 0x000fe200078e9600 */
[----:B------:R-:W-:-:S04]  /*0a20*/  IMAD.WIDE.U32 R28, R25, -0x2daee0ad, RZ ;  /* 0xd2511f53191c7825 */ /* 0x000fc800078e00ff */
[----:B------:R-:W-:Y:S01]  /*0a30*/  IMAD.WIDE.U32 R24, R24, -0x326172a9, RZ ;  /* 0xcd9e8d5718187825 */ /* 0x000fe200078e00ff */
[----:B------:R-:W-:-:S04]  /*0a40*/  LOP3.LUT R23, R29, R26, R4, 0x96, !PT ;  /* 0x0000001a1d177212 */ /* 0x000fc800078e9604 */
        /* <DEDUP_REMOVED lines=24> */
[----:B------:R-:W-:Y:S01]  /*0bd0*/  IMAD R27, R17, -0x2daee0ad, RZ ;  /* 0xd2511f53111b7824 */ /* 0x000fe200078e02ff */
[----:B------:R-:W-:Y:S01]  /*0be0*/  LOP3.LUT R17, R25, R22, R15, 0x96, !PT ;  /* 0x0000001619117212 */ /* 0x000fe200078e960f */
[----:B------:R-:W-:-:S03]  /*0bf0*/  IMAD.WIDE.U32 R22, R23, -0x326172a9, RZ ;  /* 0xcd9e8d5717167825 */ /* 0x000fc600078e00ff */
[----:B------:R-:W-:Y:S01]  /*0c00*/  MOV R43, R27 ;  /* 0x0000001b002b7202 */ /* 0x000fe20000000f00 */
[----:B------:R-:W-:Y:S01]  /*0c10*/  IMAD.HI.U32 R25, R17, -0x2daee0ad, RZ ;  /* 0xd2511f5311197827 */ /* 0x000fe200078e00ff */
[----:B------:R-:W-:-:S03]  /*0c20*/  LOP3.LUT R39, R23, R24, R21, 0x96, !PT ;  /* 0x0000001817277212 */ /* 0x000fc600078e9615 */
[----:B------:R-:W-:Y:S01]  /*0c30*/  IMAD.MOV.U32 R41, RZ, RZ, R47 ;  /* 0x000000ffff297224 */ /* 0x000fe200078e002f */
[----:B------:R-:W-:Y:S01]  /*0c40*/  LOP3.LUT R40, R25, R40, R20, 0x96, !PT ;  /* 0x0000002819287212 */ /* 0x000fe200078e9614 */
[----:B------:R-:W-:Y:S01]  /*0c50*/  IMAD.MOV.U32 R44, RZ, RZ, R39 ;  /* 0x000000ffff2c7224 */ /* 0x000fe200078e0027 */
[----:B------:R-:W-:Y:S06]  /*0c60*/  @!P0 BRA `(.L_x_23) ;  /* 0x0000000000408947 */ /* 0x000fec0003800000 */
[----:B------:R-:W-:-:S13]  /*0c70*/  ISETP.NE.AND P0, PT, R38, 0x2, PT ;  /* 0x000000022600780c */ /* 0x000fda0003f05270 */
[----:B------:R-:W-:Y:S05]  /*0c80*/  @!P0 BRA `(.L_x_24) ;  /* 0x0000000000288947 */ /* 0x000fea0003800000 */
[----:B------:R-:W-:Y:S01]  /*0c90*/  ISETP.NE.AND P0, PT, R38, 0x3, PT ;  /* 0x000000032600780c */ /* 0x000fe20003f05270 */
[----:B------:R-:W-:Y:S01]  /*0ca0*/  IMAD.MOV.U32 R41, RZ, RZ, R27 ;  /* 0x000000ffff297224 */ /* 0x000fe200078e001b */
[----:B------:R-:W-:Y:S01]  /*0cb0*/  MOV R43, R22 ;  /* 0x00000016002b7202 */ /* 0x000fe20000000f00 */
[----:B------:R-:W-:Y:S02]  /*0cc0*/  IMAD.MOV.U32 R42, RZ, RZ, R39 ;  /* 0x000000ffff2a7224 */ /* 0x000fe400078e0027 */
[----:B------:R-:W-:-:S08]  /*0cd0*/  IMAD.MOV.U32 R44, RZ, RZ, R40 ;  /* 0x000000ffff2c7224 */ /* 0x000fd000078e0028 */
[----:B------:R-:W-:Y:S01]  /*0ce0*/  @P0 IMAD.MOV.U32 R41, RZ, RZ, R46 ;  /* 0x000000ffff290224 */ /* 0x000fe200078e002e */
[----:B------:R-:W-:Y:S01]  /*0cf0*/  @P0 MOV R43, R45 ;  /* 0x0000002d002b0202 */ /* 0x000fe20000000f00 */
[----:B------:R-:W-:Y:S02]  /*0d00*/  @P0 IMAD.MOV.U32 R42, RZ, RZ, R47 ;  /* 0x000000ffff2a0224 */ /* 0x000fe400078e002f */
[----:B------:R-:W-:Y:S01]  /*0d10*/  @P0 IMAD.MOV.U32 R44, RZ, RZ, R27 ;  /* 0x000000ffff2c0224 */ /* 0x000fe200078e001b */
[----:B------:R-:W-:Y:S06]  /*0d20*/  BRA `(.L_x_23) ;  /* 0x0000000000107947 */ /* 0x000fec0003800000 */
.L_x_24:
[----:B------:R-:W-:Y:S01]  /*0d30*/  IMAD.MOV.U32 R41, RZ, RZ, R45 ;  /* 0x000000ffff297224 */ /* 0x000fe200078e002d */
[----:B------:R-:W-:Y:S01]  /*0d40*/  MOV R43, R39 ;  /* 0x00000027002b7202 */ /* 0x000fe20000000f00 */
[----:B------:R-:W-:Y:S02]  /*0d50*/  IMAD.MOV.U32 R42, RZ, RZ, R27 ;  /* 0x000000ffff2a7224 */ /* 0x000fe400078e001b */
[----:B------:R-:W-:-:S07]  /*0d60*/  IMAD.MOV.U32 R44, RZ, RZ, R22 ;  /* 0x000000ffff2c7224 */ /* 0x000fce00078e0016 */
.L_x_23:
[----:B------:R-:W-:Y:S01]  /*0d70*/  ULDC UR4, c[0x0][0xc] ;  /* 0x0000030000047ab9 */ /* 0x000fe20000000800 */
[----:B------:R-:W0:Y:S01]  /*0d80*/  LDC R23, c[0x0][RZ] ;  /* 0x00000000ff177b82 */ /* 0x000e220000000800 */
[----:B------:R-:W-:-:S04]  /*0d90*/  ISETP.GE.U32.AND P0, PT, R18, UR6, PT ;  /* 0x0000000612007c0c */ /* 0x000fc8000bf06070 */
[----:B------:R-:W-:-:S13]  /*0da0*/  ISETP.GE.AND.EX P0, PT, R19, UR7, PT, P0 ;  /* 0x0000000713007c0c */ /* 0x000fda000bf06300 */
[----:B------:R-:W1:Y:S01]  /*0db0*/  @!P0 LDC R49, c[0x0][0x240] ;  /* 0x00009000ff318b82 */ /* 0x000e620000000800 */
[----:B------:R-:W-:Y:S01]  /*0dc0*/  @!P0 LOP3.LUT R41, R41, 0x1, RZ, 0xc0, !PT ;  /* 0x0000000129298812 */ /* 0x000fe200078ec0ff */
[----:B0-----:R-:W-:Y:S01]  /*0dd0*/  IMAD R23, R23, UR4, RZ ;  /* 0x0000000417177c24 */ /* 0x001fe2000f8e02ff */
[----:B------:R-:W-:Y:S05]  /*0de0*/  WARPSYNC.ALL ;  /* 0x0000000000007948 */ /* 0x000fea0003800000 */
[CC--:B------:R-:W-:Y:S01]  /*0df0*/  IADD3 R45, P2, R23.reuse, R18.reuse, RZ ;  /* 0x00000012172d7210 */ /* 0x0c0fe20007f5e0ff */
[C---:B------:R-:W-:Y:S01]  /*0e00*/  IMAD R47, R23.reuse, 0x3, RZ ;  /* 0x00000003172f7824 */ /* 0x040fe200078e02ff */
[----:B------:R-:W-:-:S02]  /*0e10*/  LEA R46, P3, R23, R18, 0x1 ;  /* 0x00000012172e7211 */ /* 0x000fc400078608ff */
[----:B------:R-:W-:Y:S01]  /*0e20*/  ISETP.GE.U32.AND P1, PT, R45, UR6, PT ;  /* 0x000000062d007c0c */ /* 0x000fe2000bf26070 */
[--C-:B------:R-:W-:Y:S01]  /*0e30*/  IMAD.X R24, RZ, RZ, R19.reuse, P2 ;  /* 0x000000ffff187224 */ /* 0x100fe200010e0613 */
[----:B------:R-:W-:Y:S01]  /*0e40*/  IADD3 R47, P4, R47, R18, RZ ;  /* 0x000000122f2f7210 */ /* 0x000fe20007f9e0ff */
[----:B------:R-:W-:Y:S01]  /*0e50*/  IMAD.X R25, RZ, RZ, R19, P3 ;  /* 0x000000ffff197224 */ /* 0x000fe200018e0613 */
[----:B------:R-:W-:Y:S02]  /*0e60*/  ISETP.GE.U32.AND P2, PT, R46, UR6, PT ;  /* 0x000000062e007c0c */ /* 0x000fe4000bf46070 */
[----:B------:R-:W-:Y:S02]  /*0e70*/  ISETP.GE.AND.EX P1, PT, R24, UR7, PT, P1 ;  /* 0x0000000718007c0c */ /* 0x000fe4000bf26310 */
[----:B------:R-:W-:Y:S01]  /*0e80*/  ISETP.GE.U32.AND P3, PT, R47, UR6, PT ;  /* 0x000000062f007c0c */ /* 0x000fe2000bf66070 */
[----:B-1----:R-:W-:Y:S01]  /*0e90*/  @!P0 IMAD R49, R18, R49, RZ ;  /* 0x0000003112318224 */ /* 0x002fe200078e02ff */
[----:B------:R-:W-:-:S02]  /*0ea0*/  IADD3.X R24, RZ, R19, RZ, P4, !PT ;  /* 0x00000013ff187210 */ /* 0x000fc400027fe4ff */
[----:B------:R-:W-:Y:S02]  /*0eb0*/  ISETP.GE.AND.EX P2, PT, R25, UR7, PT, P2 ;  /* 0x0000000719007c0c */ /* 0x000fe4000bf46320 */
[----:B------:R-:W-:Y:S02]  /*0ec0*/  ISETP.GE.AND.EX P3, PT, R24, UR7, PT, P3 ;  /* 0x0000000718007c0c */ /* 0x000fe4000bf66330 */
[----:B------:R-:W0:Y:S08]  /*0ed0*/  @!P0 LDC.64 R24, c[0x0][0x238] ;  /* 0x00008e00ff188b82 */ /* 0x000e300000000a00 */
[----:B------:R-:W1:Y:S01]  /*0ee0*/  @!P1 LDC R48, c[0x0][0x240] ;  /* 0x00009000ff309b82 */ /* 0x000e620000000800 */
[----:B------:R-:W-:-:S07]  /*0ef0*/  @!P2 LOP3.LUT R43, R43, 0x1, RZ, 0xc0, !PT ;  /* 0x000000012b2ba812 */ /* 0x000fce00078ec0ff */
[----:B------:R-:W2:Y:S08]  /*0f00*/  @!P3 LDC R50, c[0x0][0x240] ;  /* 0x00009000ff32bb82 */ /* 0x000eb00000000800 */
[----:B------:R-:W3:Y:S01]  /*0f10*/  @!P3 LDC.64 R30, c[0x0][0x238] ;  /* 0x00008e00ff1ebb82 */ /* 0x000ee20000000a00 */
[----:B0-----:R-:W-:-:S04]  /*0f20*/  @!P0 IADD3 R24, P4, R49, R24, RZ ;  /* 0x0000001831188210 */ /* 0x001fc80007f9e0ff */
[----:B------:R-:W-:Y:S02]  /*0f30*/  @!P0 LEA.HI.X.SX32 R25, R49, R25, 0x1, P4 ;  /* 0x0000001931198211 */ /* 0x000fe400020f0eff */
[----:B------:R-:W-:Y:S01]  /*0f40*/  @!P3 LOP3.LUT R49, R44, 0x1, RZ, 0xc0, !PT ;  /* 0x000000012c31b812 */ /* 0x000fe200078ec0ff */
[----:B------:R-:W0:Y:S01]  /*0f50*/  @!P2 LDC R51, c[0x0][0x240] ;  /* 0x00009000ff33ab82 */ /* 0x000e220000000800 */
[----:B-1----:R-:W-:Y:S01]  /*0f60*/  @!P1 IMAD R48, R45, R48, RZ ;  /* 0x000000302d309224 */ /* 0x002fe200078e02ff */
[----:B------:R-:W-:Y:S01]  /*0f70*/  @!P0 STG.E.U8 desc[UR8][R24.64], R41 ;  /* 0x0000002918008986 */ /* 0x000fe2000c101108 */
[----:B------:R-:W-:-:S05]  /*0f80*/  @!P1 LOP3.LUT R45, R42, 0x1, RZ, 0xc0, !PT ;  /* 0x000000012a2d9812 */ /* 0x000fca00078ec0ff */
[----:B------:R-:W1:Y:S01]  /*0f90*/  @!P1 LDC.64 R26, c[0x0][0x238] ;  /* 0x00008e00ff1a9b82 */ /* 0x000e620000000a00 */
[----:B--2---:R-:W-:Y:S02]  /*0fa0*/  @!P3 IMAD R50, R47, R50, RZ ;  /* 0x000000322f32b224 */ /* 0x004fe400078e02ff */
[----:B------:R-:W-:-:S05]  /*0fb0*/  IMAD.MOV.U32 R47, RZ, RZ, R22 ;  /* 0x000000ffff2f7224 */ /* 0x000fca00078e0016 */
[----:B------:R-:W2:Y:S01]  /*0fc0*/  @!P2 LDC.64 R28, c[0x0][0x238] ;  /* 0x00008e00ff1cab82 */ /* 0x000ea20000000a00 */
[----:B---3--:R-:W-:-:S04]  /*0fd0*/  @!P3 IADD3 R30, P0, R50, R30, RZ ;  /* 0x0000001e321eb210 */ /* 0x008fc80007f1e0ff */
[----:B------:R-:W-:Y:S02]  /*0fe0*/  @!P3 LEA.HI.X.SX32 R31, R50, R31, 0x1, P0 ;  /* 0x0000001f321fb211 */ /* 0x000fe400000f0eff */
[----:B------:R-:W-:Y:S01]  /*0ff0*/  LEA R18, P0, R23, R18, 0x2 ;  /* 0x0000001217127211 */ /* 0x000fe200078010ff */
[----:B0-----:R-:W-:Y:S02]  /*1000*/  @!P2 IMAD R51, R46, R51, RZ ;  /* 0x000000332e33a224 */ /* 0x001fe400078e02ff */
[----:B------:R-:W-:Y:S02]  /*1010*/  IMAD.MOV.U32 R46, RZ, RZ, R39 ;  /* 0x000000ffff2e7224 */ /* 0x000fe400078e0027 */
[----:B------:R-:W-:Y:S01]  /*1020*/  IMAD.X R19, RZ, RZ, R19, P0 ;  /* 0x000000ffff137224 */ /* 0x000fe200000e0613 */
[----:B------:R-:W-:Y:S02]  /*1030*/  ISETP.GE.U32.AND P0, PT, R18, R35, PT ;  /* 0x000000231200720c */ /* 0x000fe40003f06070 */
[----:B-1----:R-:W-:-:S02]  /*1040*/  @!P1 IADD3 R26, P4, R48, R26, RZ ;  /* 0x0000001a301a9210 */ /* 0x002fc40007f9e0ff */
[----:B------:R-:W-:Y:S02]  /*1050*/  ISETP.GE.AND.EX P0, PT, R19, R34, PT, P0 ;  /* 0x000000221300720c */ /* 0x000fe40003f06300 */
[----:B------:R-:W-:Y:S02]  /*1060*/  @!P1 LEA.HI.X.SX32 R27, R48, R27, 0x1, P4 ;  /* 0x0000001b301b9211 */ /* 0x000fe400020f0eff */
[----:B--2---:R-:W-:-:S03]  /*1070*/  @!P2 IADD3 R28, P5, R51, R28, RZ ;  /* 0x0000001c331ca210 */ /* 0x004fc60007fbe0ff */
[----:B------:R0:W-:Y:S01]  /*1080*/  @!P1 STG.E.U8 desc[UR8][R26.64], R45 ;  /* 0x0000002d1a009986 */ /* 0x0001e2000c101108 */
[----:B------:R-:W-:-:S05]  /*1090*/  @!P2 LEA.HI.X.SX32 R29, R51, R29, 0x1, P5 ;  /* 0x0000001d331da211 */ /* 0x000fca00028f0eff */
[----:B------:R1:W-:Y:S04]  /*10a0*/  @!P2 STG.E.U8 desc[UR8][R28.64], R43 ;  /* 0x0000002b1c00a986 */ /* 0x0003e8000c101108 */
[----:B------:R1:W-:Y:S01]  /*10b0*/  @!P3 STG.E.U8 desc[UR8][R30.64], R49 ;  /* 0x000000311e00b986 */ /* 0x0003e2000c101108 */
[----:B0-----:R-:W-:Y:S01]  /*10c0*/  MOV R45, R40 ;  /* 0x00000028002d7202 */ /* 0x001fe20000000f00 */
[----:B------:R-:W-:Y:S06]  /*10d0*/  BAR.SYNC.DEFER_BLOCKING 0x0 ;  /* 0x0000000000007b1d */ /* 0x000fec0000010000 */
[----:B------:R-:W-:Y:S05]  /*10e0*/  @!P0 BRA `(.L_x_25) ;  /* 0xfffffff400e88947 */ /* 0x000fea000383ffff */
[----:B------:R-:W-:Y:S05]  /*10f0*/  EXIT ;  /* 0x000000000000794d */ /* 0x000fea0003800000 */
        .weak           $__internal_1_$__cuda_sm20_div_s64
        .type           $__internal_1_$__cuda_sm20_div_s64,@function
        .size           $__internal_1_$__cuda_sm20_div_s64,(.L_x_1813 - $__internal_1_$__cuda_sm20_div_s64)
$__internal_1_$__cuda_sm20_div_s64:
[----:B------:R-:W-:Y:S02]  /*1100*/  UMOV UR5, URZ ;  /* 0x0000003f00057c82 */ /* 0x000fe40008000000 */
[----:B------:R-:W0:Y:S08]  /*1110*/  I2F.U64.RP R27, UR4 ;  /* 0x00000004001b7d12 */ /* 0x000e300008309000 */
[----:B0-----:R-:W0:Y:S02]  /*1120*/  MUFU.RCP R27, R27 ;  /* 0x0000001b001b7308 */ /* 0x001e240000001000 */
[----:B0-----:R-:W-:-:S06]  /*1130*/  VIADD R24, R27, 0x1ffffffe ;  /* 0x1ffffffe1b187836 */ /* 0x001fcc0000000000 */
[----:B------:R-:W0:Y:S02]  /*1140*/  F2I.U64.TRUNC R24, R24 ;  /* 0x0000001800187311 */ /* 0x000e24000020d800 */
[----:B0-----:R-:W-:-:S04]  /*1150*/  IMAD.WIDE.U32 R22, R24, UR4, RZ ;  /* 0x0000000418167c25 */ /* 0x001fc8000f8e00ff */
[----:B------:R-:W-:Y:S01]  /*1160*/  IMAD R23, R25, UR4, R23 ;  /* 0x0000000419177c24 */ /* 0x000fe2000f8e0217 */
[----:B------:R-:W-:-:S05]  /*1170*/  IADD3 R29, P0, RZ, -R22, RZ ;  /* 0x80000016ff1d7210 */ /* 0x000fca0007f1e0ff */
[----:B------:R-:W-:-:S04]  /*1180*/  IMAD.HI.U32 R22, R24, R29, RZ ;  /* 0x0000001d18167227 */ /* 0x000fc800078e00ff */
[----:B------:R-:W-:Y:S01]  /*1190*/  IMAD.X R31, RZ, RZ, ~R23, P0 ;  /* 0x000000ffff1f7224 */ /* 0x000fe200000e0e17 */
[----:B------:R-:W-:-:S03]  /*11a0*/  MOV R23, R24 ;  /* 0x0000001800177202 */ /* 0x000fc60000000f00 */
[-C--:B------:R-:W-:Y:S02]  /*11b0*/  IMAD R35, R25, R31.reuse, RZ ;  /* 0x0000001f19237224 */ /* 0x080fe400078e02ff */
[----:B------:R-:W-:-:S04]  /*11c0*/  IMAD.WIDE.U32 R22, P0, R24, R31, R22 ;  /* 0x0000001f18167225 */ /* 0x000fc80007800016 */
[----:B------:R-:W-:-:S04]  /*11d0*/  IMAD.HI.U32 R31, R25, R31, RZ ;  /* 0x0000001f191f7227 */ /* 0x000fc800078e00ff */
[----:B------:R-:W-:-:S05]  /*11e0*/  IMAD.HI.U32 R22, P1, R25, R29, R22 ;  /* 0x0000001d19167227 */ /* 0x000fca0007820016 */
[----:B------:R-:W-:Y:S01]  /*11f0*/  IADD3 R23, P2, R35, R22, RZ ;  /* 0x0000001623177210 */ /* 0x000fe20007f5e0ff */
[----:B------:R-:W-:-:S04]  /*1200*/  IMAD.X R22, R31, 0x1, R25, P0 ;  /* 0x000000011f167824 */ /* 0x000fc800000e0619 */
[----:B------:R-:W-:Y:S01]  /*1210*/  IMAD.WIDE.U32 R24, R23, UR4, RZ ;  /* 0x0000000417187c25 */ /* 0x000fe2000f8e00ff */
[----:B------:R-:W-:Y:S02]  /*1220*/  IADD3.X R27, RZ, RZ, R22, P2, P1 ;  /* 0x000000ffff1b7210 */ /* 0x000fe400017e2416 */
[----:B------:R-:W-:Y:S02]  /*1230*/  ISETP.LE.AND P2, PT, RZ, UR7, PT ;  /* 0x00000007ff007c0c */ /* 0x000fe4000bf43270 */
[----:B------:R-:W-:Y:S01]  /*1240*/  IADD3 R29, P0, RZ, -R24, RZ ;  /* 0x80000018ff1d7210 */ /* 0x000fe20007f1e0ff */
[----:B------:R-:W-:Y:S01]  /*1250*/  IMAD R24, R27, UR4, R25 ;  /* 0x000000041b187c24 */ /* 0x000fe2000f8e0219 */
[----:B------:R-:W-:-:S03]  /*1260*/  IADD3 R25, P4, RZ, -UR6, RZ ;  /* 0x80000006ff197c10 */ /* 0x000fc6000ff9e0ff */
[----:B------:R-:W-:Y:S01]  /*1270*/  IMAD.HI.U32 R22, R23, R29, RZ ;  /* 0x0000001d17167227 */ /* 0x000fe200078e00ff */
[----:B------:R-:W-:Y:S02]  /*1280*/  SEL R25, R25, UR6, !P2 ;  /* 0x0000000619197c07 */ /* 0x000fe4000d000000 */
[----:B------:R-:W-:Y:S01]  /*1290*/  IADD3.X R28, RZ, ~UR7, RZ, P4, !PT ;  /* 0x80000007ff1c7c10 */ /* 0x000fe2000a7fe4ff */
[----:B------:R-:W-:-:S03]  /*12a0*/  IMAD.X R24, RZ, RZ, ~R24, P0 ;  /* 0x000000ffff187224 */ /* 0x000fc600000e0e18 */
[----:B------:R-:W-:Y:S01]  /*12b0*/  SEL R28, R28, UR7, !P2 ;  /* 0x000000071c1c7c07 */ /* 0x000fe2000d000000 */
[----:B------:R-:W-:-:S04]  /*12c0*/  IMAD.WIDE.U32 R22, P0, R23, R24, R22 ;  /* 0x0000001817167225 */ /* 0x000fc80007800016 */
[----:B------:R-:W-:-:S04]  /*12d0*/  IMAD.HI.U32 R30, R27, R24, RZ ;  /* 0x000000181b1e7227 */ /* 0x000fc800078e00ff */
[----:B------:R-:W-:-:S04]  /*12e0*/  IMAD.HI.U32 R22, P1, R27, R29, R22 ;  /* 0x0000001d1b167227 */ /* 0x000fc80007820016 */
[----:B------:R-:W-:Y:S02]  /*12f0*/  IMAD R23, R27, R24, RZ ;  /* 0x000000181b177224 */ /* 0x000fe400078e02ff */
[----:B------:R-:W-:-:S03]  /*1300*/  IMAD.X R27, R30, 0x1, R27, P0 ;  /* 0x000000011e1b7824 */ /* 0x000fc600000e061b */
[----:B------:R-:W-:Y:S01]  /*1310*/  IADD3 R24, P3, R23, R22, RZ ;  /* 0x0000001617187210 */ /* 0x000fe20007f7e0ff */
[----:B------:R-:W-:-:S03]  /*1320*/  IMAD.MOV.U32 R23, RZ, RZ, RZ ;  /* 0x000000ffff177224 */ /* 0x000fc600078e00ff */
[----:B------:R-:W-:Y:S01]  /*1330*/  IADD3.X R27, RZ, RZ, R27, P3, P1 ;  /* 0x000000ffff1b7210 */ /* 0x000fe20001fe241b */
[----:B------:R-:W-:-:S04]  /*1340*/  IMAD.HI.U32 R22, R24, R25, RZ ;  /* 0x0000001918167227 */ /* 0x000fc800078e00ff */
[-C--:B------:R-:W-:Y:S02]  /*1350*/  IMAD R29, R27, R28.reuse, RZ ;  /* 0x0000001c1b1d7224 */ /* 0x080fe400078e02ff */
[----:B------:R-:W-:-:S04]  /*1360*/  IMAD.WIDE.U32 R22, R24, R28, R22 ;  /* 0x0000001c18167225 */ /* 0x000fc800078e0016 */
[----:B------:R-:W-:-:S04]  /*1370*/  IMAD.HI.U32 R22, P0, R27, R25, R22 ;  /* 0x000000191b167227 */ /* 0x000fc80007800016 */
[----:B------:R-:W-:Y:S01]  /*1380*/  IMAD.HI.U32 R27, R27, R28, RZ ;  /* 0x0000001c1b1b7227 */ /* 0x000fe200078e00ff */
[----:B------:R-:W-:-:S04]  /*1390*/  IADD3 R24, P1, R29, R22, RZ ;  /* 0x000000161d187210 */ /* 0x000fc80007f3e0ff */
[----:B------:R-:W-:-:S05]  /*13a0*/  IADD3.X R22, R27, RZ, RZ, P0, !PT ;  /* 0x000000ff1b167210 */ /* 0x000fca00007fe4ff */
[----:B------:R-:W-:Y:S02]  /*13b0*/  IMAD.X R27, RZ, RZ, R22, P1 ;  /* 0x000000ffff1b7224 */ /* 0x000fe400008e0616 */
[----:B------:R-:W-:-:S04]  /*13c0*/  IMAD.WIDE.U32 R22, R24, UR4, RZ ;  /* 0x0000000418167c25 */ /* 0x000fc8000f8e00ff */
[----:B------:R-:W-:Y:S01]  /*13d0*/  IMAD R23, R27, UR4, R23 ;  /* 0x000000041b177c24 */ /* 0x000fe2000f8e0217 */
[----:B------:R-:W-:-:S04]  /*13e0*/  IADD3 R22, P0, -R22, R25, RZ ;  /* 0x0000001916167210 */ /* 0x000fc80007f1e1ff */
[----:B------:R-:W-:Y:S01]  /*13f0*/  IADD3 R25, P1, R22, -UR4, RZ ;  /* 0x8000000416197c10 */ /* 0x000fe2000ff3e0ff */
[----:B------:R-:W-:Y:S01]  /*1400*/  IMAD.X R29, R28, 0x1, ~R23, P0 ;  /* 0x000000011c1d7824 */ /* 0x000fe200000e0e17 */
[----:B------:R-:W-:Y:S02]  /*1410*/  ISETP.GE.U32.AND P0, PT, R22, UR4, PT ;  /* 0x0000000416007c0c */ /* 0x000fe4000bf06070 */
[----:B------:R-:W-:Y:S02]  /*1420*/  IADD3 R23, P3, R24, 0x1, RZ ;  /* 0x0000000118177810 */ /* 0x000fe40007f7e0ff */
[C---:B------:R-:W-:Y:S02]  /*1430*/  ISETP.GE.U32.AND.EX P0, PT, R29.reuse, RZ, PT, P0 ;  /* 0x000000ff1d00720c */ /* 0x040fe40003f06100 */
[----:B------:R-:W-:Y:S02]  /*1440*/  IADD3.X R28, R29, -0x1, RZ, P1, !PT ;  /* 0xffffffff1d1c7810 */ /* 0x000fe40000ffe4ff */
[----:B------:R-:W-:-:S02]  /*1450*/  SEL R25, R25, R22, P0 ;  /* 0x0000001619197207 */ /* 0x000fc40000000000 */
[----:B------:R-:W-:Y:S02]  /*1460*/  IADD3.X R22, RZ, R27, RZ, P3, !PT ;  /* 0x0000001bff167210 */ /* 0x000fe40001ffe4ff */
[----:B------:R-:W-:Y:S02]  /*1470*/  SEL R23, R23, R24, P0 ;  /* 0x0000001817177207 */ /* 0x000fe40000000000 */
[----:B------:R-:W-:Y:S02]  /*1480*/  SEL R28, R28, R29, P0 ;  /* 0x0000001d1c1c7207 */ /* 0x000fe40000000000 */
[----:B------:R-:W-:Y:S02]  /*1490*/  ISETP.GE.U32.AND P1, PT, R25, UR4, PT ;  /* 0x0000000419007c0c */ /* 0x000fe4000bf26070 */
[----:B------:R-:W-:Y:S02]  /*14a0*/  SEL R22, R22, R27, P0 ;  /* 0x0000001b16167207 */ /* 0x000fe40000000000 */
[----:B------:R-:W-:-:S02]  /*14b0*/  IADD3 R24, P3, R23, 0x1, RZ ;  /* 0x0000000117187810 */ /* 0x000fc40007f7e0ff */
[----:B------:R-:W-:-:S03]  /*14c0*/  ISETP.GE.U32.AND.EX P0, PT, R28, RZ, PT, P1 ;  /* 0x000000ff1c00720c */ /* 0x000fc60003f06110 */
[----:B------:R-:W-:Y:S01]  /*14d0*/  IMAD.X R25, RZ, RZ, R22, P3 ;  /* 0x000000ffff197224 */ /* 0x000fe200018e0616 */
[----:B------:R-:W-:-:S04]  /*14e0*/  SEL R24, R24, R23, P0 ;  /* 0x0000001718187207 */ /* 0x000fc80000000000 */
[----:B------:R-:W-:Y:S02]  /*14f0*/  SEL R25, R25, R22, P0 ;  /* 0x0000001619197207 */ /* 0x000fe40000000000 */
[-C--:B------:R-:W-:Y:S02]  /*1500*/  IADD3 R23, P1, RZ, -R24.reuse, RZ ;  /* 0x80000018ff177210 */ /* 0x080fe40007f3e0ff */
[----:B------:R-:W-:Y:S02]  /*1510*/  ISETP.NE.U32.AND P0, PT, RZ, UR4, PT ;  /* 0x00000004ff007c0c */ /* 0x000fe4000bf05070 */
[----:B------:R-:W-:Y:S01]  /*1520*/  SEL R24, R23, R24, !P2 ;  /* 0x0000001817187207 */ /* 0x000fe20005000000 */
[----:B------:R-:W-:Y:S01]  /*1530*/  IMAD.X R22, RZ, RZ, ~R25, P1 ;  /* 0x000000ffff167224 */ /* 0x000fe200008e0e19 */
[----:B------:R-:W-:Y:S01]  /*1540*/  ISETP.NE.AND.EX P0, PT, RZ, RZ, PT, P0 ;  /* 0x000000ffff00720c */ /* 0x000fe20003f05300 */
[----:B------:R-:W-:-:S03]  /*1550*/  IMAD.MOV.U32 R23, RZ, RZ, 0x0 ;  /* 0x00000000ff177424 */ /* 0x000fc600078e00ff */
[----:B------:R-:W-:Y:S02]  /*1560*/  SEL R25, R22, R25, !P2 ;  /* 0x0000001916197207 */ /* 0x000fe40005000000 */
[----:B------:R-:W-:Y:S02]  /*1570*/  MOV R22, R26 ;  /* 0x0000001a00167202 */ /* 0x000fe40000000f00 */
[----:B------:R-:W-:Y:S02]  /*1580*/  SEL R24, R24, 0xffffffff, P0 ;  /* 0xffffffff18187807 */ /* 0x000fe40000000000 */
[----:B------:R-:W-:Y:S01]  /*1590*/  SEL R25, R25, 0xffffffff, P0 ;  /* 0xffffffff19197807 */ /* 0x000fe20000000000 */
[----:B------:R-:W-:Y:S06]  /*15a0*/  RET.REL.NODEC R22 `(_ZN2at6native60_GLOBAL__N__fdc43544_27_DistributionRandomKernel_cu_f88cee4443distribution_elementwise_grid_stride_kernelIjLi4EZZZNS0_9templates4cuda13random_kernelIPNS_17CUDAGeneratorImplEEEvRNS_18TensorIteratorBaseET_ENKUlvE_clEvENKUlvE8_clEvEUlP24curandStatePhilox4_32_10E0_ZNS1_27distribution_nullary_kernelIbj5uint4S7_SF_ZZZS5_IS7_EvS9_SA_ENKSB_clEvENKSC_clEvEUljE_EEvS9_T2_RKT3_T4_EUlijE_EEvlNS_15PhiloxCudaStateET1_SJ_) ;  /* 0xffffffe816947950 */ /* 0x000fec0003c3ffff */
.L_x_26:
        /* <DEDUP_REMOVED lines=13> */
.L_x_1813:


//--------------------- .text._ZN2at6native60_GLOBAL__N__fdc43544_27_DistributionRandomKernel_cu_f88cee4443distribution_elementwise_grid_stride_kernelImLi2EZZZNS0_9templates4cuda13random_kernelIPNS_17CUDAGeneratorImplEEEvRNS_18TensorIteratorBaseET_ENKUlvE_clEvENKUlvE8_clEvEUlP24curandStatePhilox4_32_10E_ZNS1_27distribution_nullary_kernelIbm10ulonglong2S7_SF_ZZZS5_IS7_EvS9_SA_ENKSB_clEvENKSC_clEvEUlmE_EEvS9_T2_RKT3_T4_EUlimE0_EEvlNS_15PhiloxCudaStateET1_SJ_ --------------------------
	.section	.text._ZN2at6native60_GLOBAL__N__fdc43544_27_DistributionRandomKernel_cu_f88cee4443distribution_elementwise_grid_stride_kernelImLi2EZZZNS0_9templates4cuda13random_kernelIPNS_17CUDAGeneratorImplEEEvRNS_18TensorIteratorBaseET_ENKUlvE_clEvENKUlvE8_clEvEUlP24curandStatePhilox4_32_10E_ZNS1_27distribution_nullary_kernelIbm10ulonglong2S7_SF_ZZZS5_IS7_EvS9_SA_ENKSB_clEvENKSC_clEvEUlmE_EEvS9_T2_RKT3_T4_EUlimE0_EEvlNS_15PhiloxCudaStateET1_SJ_,"ax",@progbits
	.align	128
.text._ZN2at6native60_GLOBAL__N__fdc43544_27_DistributionRandomKernel_cu_f88cee4443distribution_elementwise_grid_stride_kernelImLi2EZZZNS0_9templates4cuda13random_kernelIPNS_17CUDAGeneratorImplEEEvRNS_18TensorIteratorBaseET_ENKUlvE_clEvENKUlvE8_clEvEUlP24curandStatePhilox4_32_10E_ZNS1_27distribution_nullary_kernelIbm10ulonglong2S7_SF_ZZZS5_IS7_EvS9_SA_ENKSB_clEvENKSC_clEvEUlmE_EEvS9_T2_RKT3_T4_EUlimE0_EEvlNS_15PhiloxCudaStateET1_SJ_:
        .type           _ZN2at6native60_GLOBAL__N__fdc43544_27_DistributionRandomKernel_cu_f88cee4443distribution_elementwise_grid_stride_kernelImLi2EZZZNS0_9templates4cuda13random_kernelIPNS_17CUDAGeneratorImplEEEvRNS_18TensorIteratorBaseET_ENKUlvE_clEvENKUlvE8_clEvEUlP24curandStatePhilox4_32_10E_ZNS1_27distribution_nullary_kernelIbm10ulonglong2S7_SF_ZZZS5_IS7_EvS9_SA_ENKSB_clEvENKSC_clEvEUlmE_EEvS9_T2_RKT3_T4_EUlimE0_EEvlNS_15PhiloxCudaStateET1_SJ_,@function
        .size           _ZN2at6native60_GLOBAL__N__fdc43544_27_DistributionRandomKernel_cu_f88cee4443distribution_elementwise_grid_stride_kernelImLi2EZZZNS0_9templates4cuda13random_kernelIPNS_17CUDAGeneratorImplEEEvRNS_18TensorIteratorBaseET_ENKUlvE_clEvENKUlvE8_clEvEUlP24curandStatePhilox4_32_10E_ZNS1_27distribution_nullary_kernelIbm10ulonglong2S7_SF_ZZZS5_IS7_EvS9_SA_ENKSB_clEvENKSC_clEvEUlmE_EEvS9_T2_RKT3_T4_EUlimE0_EEvlNS_15PhiloxCudaStateET1_SJ_,(.L_x_1815 - _ZN2at6native60_GLOBAL__N__fdc43544_27_DistributionRandomKernel_cu_f88cee4443distribution_elementwise_grid_stride_kernelImLi2EZZZNS0_9templates4cuda13random_kernelIPNS_17CUDAGeneratorImplEEEvRNS_18TensorIteratorBaseET_ENKUlvE_clEvENKUlvE8_clEvEUlP24curandStatePhilox4_32_10E_ZNS1_27distribution_nullary_kernelIbm10ulonglong2S7_SF_ZZZS5_IS7_EvS9_SA_ENKSB_clEvENKSC_clEvEUlmE_EEvS9_T2_RKT3_T4_EUlimE0_EEvlNS_15PhiloxCudaStateET1_SJ_)
        .other          _ZN2at6native60_GLOBAL__N__fdc43544_27_DistributionRandomKernel_cu_f88cee4443distribution_elementwise_grid_stride_kernelImLi2EZZZNS0_9templates4cuda13random_kernelIPNS_17CUDAGeneratorImplEEEvRNS_18TensorIteratorBaseET_ENKUlvE_clEvENKUlvE8_clEvEUlP24curandStatePhilox4_32_10E_ZNS1_27distribution_nullary_kernelIbm10ulonglong2S7_SF_ZZZS5_IS7_EvS9_SA_ENKSB_clEvENKSC_clEvEUlmE_EEvS9_T2_RKT3_T4_EUlimE0_EEvlNS_15PhiloxCudaStateET1_SJ_,@"STO_CUDA_ENTRY STV_DEFAULT"
_ZN2at6native60_GLOBAL__N__fdc43544_27_DistributionRandomKernel_cu_f88cee4443distribution_elementwise_grid_stride_kernelImLi2EZZZNS0_9templates4cuda13random_kernelIPNS_17CUDAGeneratorImplEEEvRNS_18TensorIteratorBaseET_ENKUlvE_clEvENKUlvE8_clEvEUlP24curandStatePhilox4_32_10E_ZNS1_27distribution_nullary_kernelIbm10ulonglong2S7_SF_ZZZS5_IS7_EvS9_SA_ENKSB_clEvENKSC_clEvEUlmE_EEvS9_T2_RKT3_T4_EUlimE0_EEvlNS_15PhiloxCudaStateET1_SJ_:
        /* <DEDUP_REMOVED lines=21> */
[----:B------:R-:W-:-:S03]  /*0150*/  IMAD.WIDE.U32 R10, R24, -0x326172a9, RZ ;  /* 0xcd9e8d57180a7825 */ /* 0x000fc600078e00ff */
[----:B------:R-:W-:Y:S01]  /*0160*/  UIADD3.X UR5, UR5, -0x1, URZ, UP0, !UPT ;  /* 0xffffffff05057890 */ /* 0x000fe200087fe43f */
[----:B---3--:R-:W-:-:S05]  /*0170*/  @P0 IADD3 R28, P1, R2, R5, RZ ;  /* 0x00000005021c0210 */ /* 0x008fca0007f3e0ff */
[----:B------:R-:W-:Y:S01]  /*0180*/  @P0 IMAD.X R29, RZ, RZ, R3, P1 ;  /* 0x000000ffff1d0224 */ /* 0x000fe200008e0603 */
[----:B------:R-:W-:Y:S02]  /*0190*/  ISETP.NE.U32.AND P0, PT, RZ, UR5, PT ;  /* 0x00000005ff007c0c */ /* 0x000fe4000bf05070 */
[----:B----4-:R-:W-:Y:S01]  /*01a0*/  IADD3 R4, R17, -0x4498517b, RZ ;  /* 0xbb67ae8511047810 */ /* 0x010fe20007ffe0ff */
[----:B------:R-:W-:Y:S01]  /*01b0*/  VIADD R5, R16, 0x9e3779b9 ;  /* 0x9e3779b910057836 */ /* 0x000fe20000000000 */
[--C-:B------:R-:W-:Y:S02]  /*01c0*/  SHF.R.U32.HI R2, RZ, 0x2, R29.reuse ;  /* 0x00000002ff027819 */ /* 0x100fe4000001161d */
[----:B------:R-:W-:Y:S02]  /*01d0*/  SHF.R.U64 R3, R28, 0x2, R29 ;  /* 0x000000021c037819 */ /* 0x000fe4000000121d */
[----:B------:R-:W-:-:S03]  /*01e0*/  LOP3.LUT R8, R11, R2, R16, 0x96, !PT ;  /* 0x000000020b087212 */ /* 0x000fc600078e9610 */
        /* <DEDUP_REMOVED lines=10> */
[----:B------:R-:W-:Y:S01]  /*0290*/  IMAD.WIDE.U32 R14, R5, -0x2daee0ad, RZ ;  /* 0xd2511f53050e7825 */ /* 0x000fe200078e00ff */
[----:B------:R-:W-:-:S03]  /*02a0*/  IADD3 R6, R17, 0x32370b8f, RZ ;  /* 0x32370b8f11067810 */ /* 0x000fc60007ffe0ff */
[----:B------:R-:W-:Y:S02]  /*02b0*/  VIADD R5, R17, 0x76cf5d0a ;  /* 0x76cf5d0a11057836 */ /* 0x000fe40000000000 */
[----:B------:R-:W-:-:S03]  /*02c0*/  IMAD.WIDE.U32 R10, R9, -0x2daee0ad, RZ ;  /* 0xd2511f53090a7825 */ /* 0x000fc600078e00ff */
[----:B------:R-:W-:Y:S02]  /*02d0*/  LOP3.LUT R8, R15, R8, R5, 0x96, !PT ;  /* 0x000000080f087212 */ /* 0x000fe400078e9605 */
[----:B------:R-:W-:Y:S02]  /*02e0*/  LOP3.LUT R18, R11, R14, R6, 0x96, !PT ;  /* 0x0000000e0b127212 */ /* 0x000fe400078e9606 */
[----:B------:R-:W-:Y:S01]  /*02f0*/  IADD3 R11, R16, 0x78dde6e4, RZ ;  /* 0x78dde6e4100b7810 */ /* 0x000fe20007ffe0ff */
[----:B------:R-:W-:-:S04]  /*0300*/  IMAD.WIDE.U32 R8, R8, -0x326172a9, RZ ;  /* 0xcd9e8d5708087825 */ /* 0x000fc800078e00ff */
[----:B------:R-:W-:Y:S01]  /*0310*/  IMAD.WIDE.U32 R18, R18, -0x326172a9, RZ ;  /* 0xcd9e8d5712127825 */ /* 0x000fe200078e00ff */
[----:B------:R-:W-:-:S03]  /*0320*/  LOP3.LUT R7, R9, R12, R7, 0x96, !PT ;  /* 0x0000000c09077212 */ /* 0x000fc600078e9607 */
[----:B------:R-:W-:Y:S01]  /*0330*/  VIADD R9, R16, 0x1715609d ;  /* 0x1715609d10097836 */ /* 0x000fe20000000000 */
[----:B------:R-:W-:Y:S01]  /*0340*/  LOP3.LUT R11, R19, R8, R11, 0x96, !PT ;  /* 0x00000008130b7212 */ /* 0x000fe200078e960b */
[----:B------:R-:W-:Y:S01]  /*0350*/  IMAD.WIDE.U32 R14, R7, -0x2daee0ad, RZ ;  /* 0xd2511f53070e7825 */ /* 0x000fe200078e00ff */
[----:B------:R-:W-:-:S03]  /*0360*/  IADD3 R8, R17, -0x56f99767, RZ ;  /* 0xa906689911087810 */ /* 0x000fc60007ffe0ff */
[----:B------:R-:W-:Y:S02]  /*0370*/  VIADD R7, R17, 0xed9eba14 ;  /* 0xed9eba1411077836 */ /* 0x000fe40000000000 */
[----:B------:R-:W-:-:S03]  /*0380*/  IMAD.WIDE.U32 R12, R11, -0x2daee0ad, RZ ;  /* 0xd2511f530b0c7825 */ /* 0x000fc600078e00ff */
[----:B------:R-:W-:Y:S02]  /*0390*/  LOP3.LUT R10, R15, R10, R7, 0x96, !PT ;  /* 0x0000000a0f0a7212 */ /* 0x000fe400078e9607 */
[----:B------:R-:W-:Y:S02]  /*03a0*/  LOP3.LUT R14, R13, R14, R8, 0x96, !PT ;  /* 0x0000000e0d0e7212 */ /* 0x000fe400078e9608 */
[----:B------:R-:W-:Y:S01]  /*03b0*/  IADD3 R13, R16, -0x4ab325aa, RZ ;  /* 0xb54cda56100d7810 */ /* 0x000fe20007ffe0ff */
[----:B------:R-:W-:-:S04]  /*03c0*/  IMAD.WIDE.U32 R10, R10, -0x326172a9, RZ ;  /* 0xcd9e8d570a0a7825 */ /* 0x000fc800078e00ff */
[----:B------:R-:W-:Y:S01]  /*03d0*/  IMAD.WIDE.U32 R14, R14, -0x326172a9, RZ ;  /* 0xcd9e8d570e0e7825 */ /* 0x000fe200078e00ff */
[----:B------:R-:W-:-:S03]  /*03e0*/  LOP3.LUT R9, R11, R18, R9, 0x96, !PT ;  /* 0x000000120b097212 */ /* 0x000fc600078e9609 */
[C---:B------:R-:W-:Y:S01]  /*03f0*/  VIADD R11, R16.reuse, 0x5384540f ;  /* 0x5384540f100b7836 */ /* 0x040fe20000000000 */
[----:B------:R-:W-:Y:S01]  /*0400*/  LOP3.LUT R13, R15, R10, R13, 0x96, !PT ;  /* 0x0000000a0f0d7212 */ /* 0x000fe200078e960d */
[----:B------:R-:W-:Y:S01]  /*0410*/  IMAD.WIDE.U32 R20, R9, -0x2daee0ad, RZ ;  /* 0xd2511f5309147825 */ /* 0x000fe200078e00ff */
[C---:B------:R-:W-:Y:S02]  /*0420*/  IADD3 R10, R17.reuse, 0x1fd5c5a3, RZ ;  /* 0x1fd5c5a3110a7810 */ /* 0x040fe40007ffe0ff */
[----:B------:R-:W-:Y:S01]  /*0430*/  IADD3 R15, R16, -0xe443238, RZ ;  /* 0xf1bbcdc8100f7810 */ /* 0x000fe20007ffe0ff */
[----:B------:R-:W-:Y:S02]  /*0440*/  VIADD R9, R17, 0x646e171e ;  /* 0x646e171e11097836 */ /* 0x000fe40000000000 */
[----:B------:R-:W-:-:S03]  /*0450*/  IMAD.WIDE.U32 R18, R13, -0x2daee0ad, RZ ;  /* 0xd2511f530d127825 */ /* 0x000fc600078e00ff */
[----:B------:R-:W-:Y:S02]  /*0460*/  LOP3.LUT R12, R21, R12, R9, 0x96, !PT ;  /* 0x0000000c150c7212 */ /* 0x000fe400078e9609 */
[----:B------:R-:W-:-:S03]  /*0470*/  LOP3.LUT R20, R19, R20, R10, 0x96, !PT ;  /* 0x0000001413147212 */ /* 0x000fc600078e960a */
[----:B------:R-:W-:-:S04]  /*0480*/  IMAD.WIDE.U32 R12, R12, -0x326172a9, RZ ;  /* 0xcd9e8d570c0c7825 */ /* 0x000fc800078e00ff */
[----:B------:R-:W-:Y:S01]  /*0490*/  IMAD.HI.U32 R20, R20, -0x326172a9, RZ ;  /* 0xcd9e8d5714147827 */ /* 0x000fe200078e00ff */
[----:B------:R-:W-:-:S03]  /*04a0*/  LOP3.LUT R32, R13, R14, R11, 0x96, !PT ;  /* 0x0000000e0d207212 */ /* 0x000fc600078e960b */
[C---:B------:R-:W-:Y:S01]  /*04b0*/  VIADD R14, R17.reuse, 0xdb3d7428 ;  /* 0xdb3d7428110e7836 */ /* 0x040fe20000000000 */
[----:B------:R-:W-:Y:S01]  /*04c0*/  LOP3.LUT R11, R20, R12, R15, 0x96, !PT ;  /* 0x0000000c140b7212 */ /* 0x000fe200078e960f */
[----:B------:R-:W-:Y:S01]  /*04d0*/  IMAD.WIDE.U32 R32, R32, -0x2daee0ad, RZ ;  /* 0xd2511f5320207825 */ /* 0x000fe200078e00ff */
[----:B------:R-:W-:Y:S02]  /*04e0*/  IADD3 R15, R17, -0x695add53, RZ ;  /* 0x96a522ad110f7810 */ /* 0x000fe40007ffe0ff */
[----:B------:R-:W-:Y:S01]  /*04f0*/  MOV R12, R25 ;  /* 0x00000019000c7202 */ /* 0x000fe20000000f00 */
[----:B------:R-:W-:Y:S01]  /*0500*/  IMAD.HI.U32 R19, R11, -0x2daee0ad, RZ ;  /* 0xd2511f530b137827 */ /* 0x000fe200078e00ff */
[----:B------:R-:W-:-:S03]  /*0510*/  LOP3.LUT R33, R33, R18, R14, 0x96, !PT ;  /* 0x0000001221217212 */ /* 0x000fc600078e960e */
[----:B------:R-:W-:Y:S01]  /*0520*/  IMAD.MOV.U32 R13, RZ, RZ, R24 ;  /* 0x000000ffff0d7224 */ /* 0x000fe200078e0018 */
[----:B------:R-:W-:Y:S01]  /*0530*/  LOP3.LUT R32, R19, R32, R15, 0x96, !PT ;  /* 0x0000002013207212 */ /* 0x000fe200078e960f */
[----:B------:R-:W-:Y:S06]  /*0540*/  @!P0 BRA `(.L_x_27) ;  /* 0x0000000000188947 */ /* 0x000fec0003800000 */
[----:B------:R-:W-:Y:S01]  /*0550*/  ULDC UR6, c[0x0][0xc] ;  /* 0x0000030000067ab9 */ /* 0x000fe20000000800 */
[----:B------:R-:W-:Y:S01]  /*0560*/  MOV R22, 0x5a0 ;  /* 0x000005a000167802 */ /* 0x000fe20000000f00 */
[----:B------:R-:W-:-:S04]  /*0570*/  IMAD R23, R0, UR6, RZ ;  /* 0x0000000600177c24 */ /* 0x000fc8000f8e02ff */
[----:B------:R-:W-:-:S07]  /*0580*/  IMAD.SHL.U32 R23, R23, 0x2, RZ ;  /* 0x0000000217177824 */ /* 0x000fce00078e00ff */
[----:B------:R-:W-:Y:S05]  /*0590*/  CALL.REL.NOINC `($__internal_2_$__cuda_sm20_div_s64) ;  /* 0x0000002800947944 */ /* 0x000fea0003c00000 */
[----:B------:R-:W-:Y:S05]  /*05a0*/  BRA `(.L_x_28) ;  /* 0x0000000000587947 */ /* 0x000fea0003800000 */
.L_x_27:
[----:B------:R-:W0:Y:S02]  /*05b0*/  LDC R19, c[0x0][0xc] ;  /* 0x00000300ff137b82 */ /* 0x000e240000000800 */
[----:B0-----:R-:W-:-:S05]  /*05c0*/  IMAD R18, R0, R19, RZ ;  /* 0x0000001300127224 */ /* 0x001fca00078e02ff */
[----:B------:R-:W-:-:S04]  /*05d0*/  SHF.L.U32 R20, R18, 0x1, RZ ;  /* 0x0000000112147819 */ /* 0x000fc800000006ff */
[----:B------:R-:W0:Y:S01]  /*05e0*/  I2F.U32.RP R21, R20 ;  /* 0x0000001400157306 */ /* 0x000e220000209000 */
[----:B------:R-:W-:Y:S02]  /*05f0*/  IADD3 R23, RZ, -R20, RZ ;  /* 0x80000014ff177210 */ /* 0x000fe40007ffe0ff */
[----:B------:R-:W-:-:S05]  /*0600*/  ISETP.NE.U32.AND P2, PT, R20, RZ, PT ;  /* 0x000000ff1400720c */ /* 0x000fca0003f45070 */
[----:B0-----:R-:W0:Y:S02]  /*0610*/  MUFU.RCP R21, R21 ;  /* 0x0000001500157308 */ /* 0x001e240000001000 */
[----:B0-----:R-:W-:-:S06]  /*0620*/  VIADD R18, R21, 0xffffffe ;  /* 0x0ffffffe15127836 */ /* 0x001fcc0000000000 */
[----:B------:R0:W1:Y:S02]  /*0630*/  F2I.FTZ.U32.TRUNC.NTZ R19, R18 ;  /* 0x0000001200137305 */ /* 0x000064000021f000 */
[----:B0-----:R-:W-:Y:S02]  /*0640*/  IMAD.MOV.U32 R18, RZ, RZ, RZ ;  /* 0x000000ffff127224 */ /* 0x001fe400078e00ff */
[----:B-1----:R-:W-:-:S04]  /*0650*/  IMAD R23, R23, R19, RZ ;  /* 0x0000001317177224 */ /* 0x002fc800078e02ff */
[----:B------:R-:W-:-:S06]  /*0660*/  IMAD.HI.U32 R19, R19, R23, R18 ;  /* 0x0000001713137227 */ /* 0x000fcc00078e0012 */
[----:B------:R-:W-:-:S05]  /*0670*/  IMAD.HI.U32 R18, R19, UR4, RZ ;  /* 0x0000000413127c27 */ /* 0x000fca000f8e00ff */
[----:B------:R-:W-:-:S05]  /*0680*/  IADD3 R19, -R18, RZ, RZ ;  /* 0x000000ff12137210 */ /* 0x000fca0007ffe1ff */
[----:B------:R-:W-:-:S05]  /*0690*/  IMAD R19, R20, R19, UR4 ;  /* 0x0000000414137e24 */ /* 0x000fca000f8e0213 */
[----:B------:R-:W-:-:S13]  /*06a0*/  ISETP.GE.U32.AND P0, PT, R19, R20, PT ;  /* 0x000000141300720c */ /* 0x000fda0003f06070 */
[----:B------:R-:W-:Y:S01]  /*06b0*/  @P0 IMAD.IADD R19, R19, 0x1, -R20 ;  /* 0x0000000113130824 */ /* 0x000fe200078e0a14 */
[----:B------:R-:W-:-:S04]  /*06c0*/  @P0 IADD3 R18, R18, 0x1, RZ ;  /* 0x0000000112120810 */ /* 0x000fc80007ffe0ff */
[----:B------:R-:W-:Y:S02]  /*06d0*/  ISETP.GE.U32.AND P1, PT, R19, R20, PT ;  /* 0x000000141300720c */ /* 0x000fe40003f26070 */
[----:B------:R-:W-:-:S11]  /*06e0*/  MOV R19, RZ ;  /* 0x000000ff00137202 */ /* 0x000fd60000000f00 */
[----:B------:R-:W-:Y:S01]  /*06f0*/  @P1 VIADD R18, R18, 0x1 ;  /* 0x0000000112121836 */ /* 0x000fe20000000000 */
[----:B------:R-:W-:-:S07]  /*0700*/  @!P2 LOP3.LUT R18, RZ, R20, RZ, 0x33, !PT ;  /* 0x00000014ff12a212 */ /* 0x000fce00078e33ff */
.L_x_28:
[----:B------:R-:W-:Y:S01]  /*0710*/  ULDC UR4, c[0x0][0xc] ;  /* 0x0000030000047ab9 */ /* 0x000fe20000000800 */
[----:B------:R-:W-:Y:S01]  /*0720*/  IADD3 R23, P0, R18, 0x1, RZ ;  /* 0x0000000112177810 */ /* 0x000fe20007f1e0ff */
[----:B------:R-:W-:-:S04]  /*0730*/  IMAD.WIDE.U32 R20, R0, UR4, RZ ;  /* 0x0000000400147c25 */ /* 0x000fc8000f8e00ff */
[----:B------:R-:W-:Y:S02]  /*0740*/  IMAD.X R27, RZ, RZ, R19, P0 ;  /* 0x000000ffff1b7224 */ /* 0x000fe400000e0613 */
[-C--:B------:R-:W-:Y:S02]  /*0750*/  IMAD R21, R21, R23.reuse, RZ ;  /* 0x0000001715157224 */ /* 0x080fe400078e02ff */
[----:B------:R-:W-:-:S04]  /*0760*/  IMAD.WIDE.U32 R18, R20, R23, RZ ;  /* 0x0000001714127225 */ /* 0x000fc800078e00ff */
[----:B------:R-:W-:Y:S01]  /*0770*/  IMAD R27, R20, R27, R21 ;  /* 0x0000001b141b7224 */ /* 0x000fe200078e0215 */
[----:B------:R-:W-:-:S03]  /*0780*/  SHF.L.U32 R26, R18, 0x1, RZ ;  /* 0x00000001121a7819 */ /* 0x000fc600000006ff */
[----:B------:R-:W-:Y:S01]  /*0790*/  IMAD.IADD R27, R19, 0x1, R27 ;  /* 0x00000001131b7824 */ /* 0x000fe200078e021b */
[----:B------:R-:W-:-:S04]  /*07a0*/  ISETP.GE.U32.AND P0, PT, R13, R26, PT ;  /* 0x0000001a0d00720c */ /* 0x000fc80003f06070 */
        /* <DEDUP_REMOVED lines=58> */
.L_x_38:
[----:B------:R-:W-:Y:S01]  /*0b50*/  IADD3 R3, R3, 0x1, RZ ;  /* 0x0000000103037810 */ /* 0x000fe20007ffe0ff */
[----:B------:R-:W-:Y:S03]  /*0b60*/  BSSY B0, `(.L_x_29) ;  /* 0x000000c000007945 */ /* 0x000fe60003800000 */
[C---:B------:R-:W-:Y:S01]  /*0b70*/  ISETP.NE.AND P0, PT, R3.reuse, RZ, PT ;  /* 0x000000ff0300720c */ /* 0x040fe20003f05270 */
[----:B------:R-:W-:-:S12]  /*0b80*/  IMAD.HI.U32 R20, R3, -0x2daee0ad, RZ ;  /* 0xd2511f5303147827 */ /* 0x000fd800078e00ff */
[----:B------:R-:W-:Y:S05]  /*0b90*/  @P0 BRA `(.L_x_30) ;  /* 0x0000000000200947 */ /* 0x000fea0003800000 */
[----:B------:R-:W-:-:S05]  /*0ba0*/  VIADD R2, R2, 0x1 ;  /* 0x0000000102027836 */ /* 0x000fca0000000000 */
[----:B------:R-:W-:-:S13]  /*0bb0*/  ISETP.NE.AND P0, PT, R2, RZ, PT ;  /* 0x000000ff0200720c */ /* 0x000fda0003f05270 */
[----:B------:R-:W-:Y:S01]  /*0bc0*/  @!P0 IADD3 R24, R24, 0x1, RZ ;  /* 0x0000000118188810 */ /* 0x000fe20007ffe0ff */
[----:B------:R-:W-:Y:S02]  /*0bd0*/  @!P0 VIADD R21, R25, 0x1 ;  /* 0x0000000119158836 */ /* 0x000fe40000000000 */
[----:B------:R-:W-:Y:S01]  /*0be0*/  @!P0 IMAD.MOV.U32 R2, RZ, RZ, RZ ;  /* 0x000000ffff028224 */ /* 0x000fe200078e00ff */
[----:B------:R-:W-:-:S13]  /*0bf0*/  ISETP.NE.AND P1, PT, R24, RZ, !P0 ;  /* 0x000000ff1800720c */ /* 0x000fda0004725270 */
[----:B------:R-:W-:-:S04]  /*0c00*/  @P1 IADD3 R21, R25, RZ, RZ ;  /* 0x000000ff19151210 */ /* 0x000fc80007ffe0ff */
[----:B------:R-:W-:-:S07]  /*0c10*/  @!P0 MOV R25, R21 ;  /* 0x0000001500198202 */ /* 0x000fce0000000f00 */
.L_x_30:
[----:B------:R-:W-:Y:S05]  /*0c20*/  BSYNC B0 ;  /* 0x0000000000007941 */ /* 0x000fea0003800000 */
.L_x_29:
[----:B------:R-:W-:Y:S01]  /*0c30*/  IMAD.HI.U32 R21, R24, -0x326172a9, RZ ;  /* 0xcd9e8d5718157827 */ /* 0x000fe200078e00ff */
[----:B------:R-:W-:Y:S02]  /*0c40*/  LOP3.LUT R20, R20, R25, R17, 0x96, !PT ;  /* 0x0000001914147212 */ /* 0x000fe400078e9611 */
[----:B------:R-:W-:Y:S01]  /*0c50*/  ISETP.NE.AND P0, PT, R28, 0x1, PT ;  /* 0x000000011c00780c */ /* 0x000fe20003f05270 */
[----:B------:R-:W-:Y:S01]  /*0c60*/  VIADD R22, R16, 0x9e3779b9 ;  /* 0x9e3779b910167836 */ /* 0x000fe20000000000 */
[----:B------:R-:W-:Y:S01]  /*0c70*/  LOP3.LUT R34, R21, R2, R16, 0x96, !PT ;  /* 0x0000000215227212 */ /* 0x000fe200078e9610 */
[----:B------:R-:W-:Y:S02]  /*0c80*/  IMAD R23, R24, -0x326172a9, RZ ;  /* 0xcd9e8d5718177824 */ /* 0x000fe400078e02ff */
[----:B------:R-:W-:-:S04]  /*0c90*/  IMAD.WIDE.U32 R20, R20, -0x326172a9, RZ ;  /* 0xcd9e8d5714147825 */ /* 0x000fc800078e00ff */
[----:B------:R-:W-:Y:S01]  /*0ca0*/  IMAD R31, R3, -0x2daee0ad, RZ ;  /* 0xd2511f53031f7824 */ /* 0x000fe200078e02ff */
[----:B------:R-:W-:Y:S01]  /*0cb0*/  LOP3.LUT R23, R21, R23, R22, 0x96, !PT ;  /* 0x0000001715177212 */ /* 0x000fe200078e9616 */
[----:B------:R-:W-:-:S05]  /*0cc0*/  IMAD.WIDE.U32 R34, R34, -0x2daee0ad, RZ ;  /* 0xd2511f5322227825 */ /* 0x000fca00078e00ff */
        /* <DEDUP_REMOVED lines=22> */
[----:B------:R-:W-:-:S03]  /*0e30*/  IADD3 R35, R16, -0x4ab325aa, RZ ;  /* 0xb54cda5610237810 */ /* 0x000fc60007ffe0ff */
[----:B------:R-:W-:Y:S01]  /*0e40*/  IMAD.WIDE.U32 R22, R22, -0x326172a9, RZ ;  /* 0xcd9e8d5716167825 */ /* 0x000fe200078e00ff */
[----:B------:R-:W-:-:S04]  /*0e50*/  LOP3.LUT R21, R31, R34, R9, 0x96, !PT ;  /* 0x000000221f157212 */ /* 0x000fc800078e9609 */
[----:B------:R-:W-:Y:S01]  /*0e60*/  LOP3.LUT R34, R23, R20, R35, 0x96, !PT ;  /* 0x0000001417227212 */ /* 0x000fe200078e9623 */
[----:B------:R-:W-:-:S04]  /*0e70*/  IMAD.WIDE.U32 R20, R21, -0x326172a9, RZ ;  /* 0xcd9e8d5715147825 */ /* 0x000fc800078e00ff */
[----:B------:R-:W-:Y:S02]  /*0e80*/  VIADD R23, R16, 0x5384540f ;  /* 0x5384540f10177836 */ /* 0x000fe40000000000 */
[----:B------:R-:W-:-:S03]  /*0e90*/  IMAD.WIDE.U32 R34, R34, -0x2daee0ad, RZ ;  /* 0xd2511f5322227825 */ /* 0x000fc600078e00ff */
[----:B------:R-:W-:Y:S02]  /*0ea0*/  LOP3.LUT R22, R21, R22, R23, 0x96, !PT ;  /* 0x0000001615167212 */ /* 0x000fe400078e9617 */
[----:B------:R-:W-:Y:S01]  /*0eb0*/  LOP3.LUT R30, R35, R30, R10, 0x96, !PT ;  /* 0x0000001e231e7212 */ /* 0x000fe200078e960a */
[C---:B------:R-:W-:Y:S01]  /*0ec0*/  VIADD R35, R16.reuse, 0x8ff34781 ;  /* 0x8ff3478110237836 */ /* 0x040fe20000000000 */
[----:B------:R-:W-:Y:S01]  /*0ed0*/  IADD3 R21, R16, -0xe443238, RZ ;  /* 0xf1bbcdc810157810 */ /* 0x000fe20007ffe0ff */
[----:B------:R-:W-:-:S04]  /*0ee0*/  IMAD.WIDE.U32 R22, R22, -0x2daee0ad, RZ ;  /* 0xd2511f5316167825 */ /* 0x000fc800078e00ff */
[----:B------:R-:W-:Y:S01]  /*0ef0*/  IMAD.WIDE.U32 R30, R30, -0x326172a9, RZ ;  /* 0xcd9e8d571e1e7825 */ /* 0x000fe200078e00ff */
[----:B------:R-:W-:-:S03]  /*0f00*/  LOP3.LUT R34, R23, R34, R14, 0x96, !PT ;  /* 0x0000002217227212 */ /* 0x000fc600078e960e */
[----:B------:R-:W-:Y:S01]  /*0f10*/  IMAD R23, R11, -0x2daee0ad, RZ ;  /* 0xd2511f530b177824 */ /* 0x000fe200078e02ff */
[----:B------:R-:W-:Y:S01]  /*0f20*/  LOP3.LUT R11, R31, R20, R21, 0x96, !PT ;  /* 0x000000141f0b7212 */ /* 0x000fe200078e9615 */
[----:B------:R-:W-:-:S04]  /*0f30*/  IMAD.WIDE.U32 R20, R34, -0x326172a9, RZ ;  /* 0xcd9e8d5722147825 */ /* 0x000fc800078e00ff */
[----:B------:R-:W-:Y:S01]  /*0f40*/  IMAD.HI.U32 R31, R11, -0x2daee0ad, RZ ;  /* 0xd2511f530b1f7827 */ /* 0x000fe200078e00ff */
[----:B------:R-:W-:-:S04]  /*0f50*/  LOP3.LUT R30, R21, R30, R35, 0x96, !PT ;  /* 0x0000001e151e7212 */ /* 0x000fc800078e9623 */
[----:B------:R-:W-:Y:S01]  /*0f60*/  LOP3.LUT R31, R31, R22, R15, 0x96, !PT ;  /* 0x000000161f1f7212 */ /* 0x000fe200078e960f */
[----:B------:R-:W-:Y:S06]  /*0f70*/  @!P0 BRA `(.L_x_31) ;  /* 0x0000000000288947 */ /* 0x000fec0003800000 */
[----:B------:R-:W-:-:S13]  /*0f80*/  ISETP.NE.AND P0, PT, R28, 0x2, PT ;  /* 0x000000021c00780c */ /* 0x000fda0003f05270 */
[----:B------:R-:W-:Y:S05]  /*0f90*/  @!P0 BRA `(.L_x_32) ;  /* 0x0000000000188947 */ /* 0x000fea0003800000 */
[----:B------:R-:W-:Y:S02]  /*0fa0*/  ISETP.NE.AND P0, PT, R28, 0x3, PT ;  /* 0x000000031c00780c */ /* 0x000fe40003f05270 */
[----:B------:R-:W-:Y:S01]  /*0fb0*/  MOV R32, R30 ;  /* 0x0000001e00207202 */ /* 0x000fe20000000f00 */
[----:B------:R-:W-:-:S10]  /*0fc0*/  IMAD.MOV.U32 R30, RZ, RZ, R31 ;  /* 0x000000ffff1e7224 */ /* 0x000fd400078e001f */
[----:B------:R-:W-:Y:S01]  /*0fd0*/  @P0 MOV R32, R33 ;  /* 0x0000002100200202 */ /* 0x000fe20000000f00 */
[----:B------:R-:W-:Y:S01]  /*0fe0*/  @P0 IMAD.MOV.U32 R30, RZ, RZ, R23 ;  /* 0x000000ffff1e0224 */ /* 0x000fe200078e0017 */
[----:B------:R-:W-:Y:S06]  /*0ff0*/  BRA `(.L_x_31) ;  /* 0x0000000000087947 */ /* 0x000fec0003800000 */
.L_x_32:
[----:B------:R-:W-:Y:S01]  /*1000*/  MOV R32, R23 ;  /* 0x0000001700207202 */ /* 0x000fe20000000f00 */
[----:B------:R-:W-:-:S07]  /*1010*/  IMAD.MOV.U32 R30, RZ, RZ, R20 ;  /* 0x000000ffff1e7224 */ /* 0x000fce00078e0014 */
.L_x_31:
[----:B-1----:R-:W-:Y:S01]  /*1020*/  ISETP.GE.U32.AND P0, PT, R13, R18, PT ;  /* 0x000000120d00720c */ /* 0x002fe20003f06070 */
[----:B------:R-:W-:Y:S03]  /*1030*/  BSSY B0, `(.L_x_33) ;  /* 0x00000f6000007945 */ /* 0x000fe60003800000 */
[----:B------:R-:W-:-:S13]  /*1040*/  ISETP.GE.AND.EX P0, PT, R12, R19, PT, P0 ;  /* 0x000000130c00720c */ /* 0x000fda0003f06300 */
[----:B------:R-:W-:Y:S05]  /*1050*/  @P0 BRA `(.L_x_34) ;  /* 0x0000000c00cc0947 */ /* 0x000fea0003800000 */
[----:B------:R-:W-:Y:S01]  /*1060*/  ISETP.NE.AND P0, PT, R29, RZ, PT ;  /* 0x000000ff1d00720c */ /* 0x000fe20003f05270 */
[----:B------:R-:W-:-:S12]  /*1070*/  HFMA2.MMA R33, -RZ, RZ, 0, 0 ;  /* 0x00000000ff217435 */ /* 0x000fd800000001ff */
[----:B------:R-:W-:Y:S05]  /*1080*/  @!P0 BRA `(.L_x_35) ;  /* 0x0000000c00ac8947 */ /* 0x000fea0003800000 */
[----:B------:R-:W-:Y:S01]  /*1090*/  MOV R23, R13 ;  /* 0x0000000d00177202 */ /* 0x000fe20000000f00 */
[----:B------:R-:W-:Y:S01]  /*10a0*/  IMAD.MOV.U32 R22, RZ, RZ, RZ ;  /* 0x000000ffff167224 */ /* 0x000fe200078e00ff */
[----:B------:R-:W-:-:S03]  /*10b0*/  ISETP.NE.AND P0, PT, R29, 0x1, PT ;  /* 0x000000011d00780c */ /* 0x000fc60003f05270 */
[----:B------:R-:W-:-:S05]  /*10c0*/  IMAD.HI.U32 R35, R13, UR32, R22 ;  /* 0x000000200d237c27 */ /* 0x000fca000f8e0016 */
[----:B------:R-:W-:-:S05]  /*10d0*/  SHF.R.U32.HI R35, RZ, UR33, R35 ;  /* 0x00000021ff237c19 */ /* 0x000fca0008011623 */
[----:B------:R-:W-:-:S04]  /*10e0*/  IMAD.MOV R22, RZ, RZ, -R35 ;  /* 0x000000ffff167224 */ /* 0x000fc800078e0a23 */
[----:B------:R-:W-:-:S04]  /*10f0*/  IMAD R33, R22, UR57, R13 ;  /* 0x0000003916217c24 */ /* 0x000fc8000f8e020d */
[----:B------:R-:W-:Y:S01]  /*1100*/  IMAD R33, R33, UR56, RZ ;  /* 0x0000003821217c24 */ /* 0x000fe2000f8e02ff */
        /* <DEDUP_REMOVED lines=223> */
[----:B------:R-:W-:-:S05]  /*1f00*/  SHF.R.U32.HI R22, RZ, UR35, R22 ;  /* 0x00000023ff167c19 */ /* 0x000fca0008011616 */
[----:B------:R-:W-:-:S04]  /*1f10*/  IMAD.MOV R22, RZ, RZ, -R22 ;  /* 0x000000ffff167224 */ /* 0x000fc800078e0a16 */
[----:B------:R-:W-:-:S04]  /*1f20*/  IMAD R22, R22, UR29, R23 ;  /* 0x0000001d16167c24 */ /* 0x000fc8000f8e0217 */
[----:B------:R-:W-:-:S07]  /*1f30*/  IMAD R33, R22, UR30, R33 ;  /* 0x0000001e16217c24 */ /* 0x000fce000f8e0221 */
.L_x_35:
[----:B------:R-:W-:Y:S02]  /*1f40*/  ULDC.64 UR34, c[0x0][0x3d0] ;  /* 0x0000f40000227ab9 */ /* 0x000fe40000000a00 */
[----:B------:R-:W-:Y:S02]  /*1f50*/  IADD3 R22, P0, R33, UR34, RZ ;  /* 0x0000002221167c10 */ /* 0x000fe4000ff1e0ff */
[----:B------:R-:W-:Y:S02]  /*1f60*/  LOP3.LUT R33, R32, 0x1, RZ, 0xc0, !PT ;  /* 0x0000000120217812 */ /* 0x000fe400078ec0ff */
[----:B------:R-:W-:-:S05]  /*1f70*/  IADD3.X R23, RZ, UR35, RZ, P0, !PT ;  /* 0x00000023ff177c10 */ /* 0x000fca00087fe4ff */
[----:B------:R0:W-:Y:S04]  /*1f80*/  STG.E.U8 desc[UR58][R22.64], R33 ;  /* 0x0000002116007986 */ /* 0x0001e8000c10113a */
.L_x_34:
[----:B------:R-:W-:Y:S05]  /*1f90*/  BSYNC B0 ;  /* 0x0000000000007941 */ /* 0x000fea0003800000 */
.L_x_33:
[----:B------:R-:W-:Y:S02]  /*1fa0*/  ULDC UR34, c[0x0][0xc] ;  /* 0x0000030000227ab9 */ /* 0x000fe40000000800 */
[----:B------:R-:W-:-:S05]  /*1fb0*/  IMAD R32, R0, UR34, RZ ;  /* 0x0000002200207c24 */ /* 0x000fca000f8e02ff */
[----:B0-----:R-:W-:-:S04]  /*1fc0*/  IADD3 R23, P1, R32, R13, RZ ;  /* 0x0000000d20177210 */ /* 0x001fc80007f3e0ff */
[----:B------:R-:W-:Y:S01]  /*1fd0*/  ISETP.GE.U32.AND P0, PT, R23, R18, PT ;  /* 0x000000121700720c */ /* 0x000fe20003f06070 */
[----:B------:R-:W-:-:S05]  /*1fe0*/  IMAD.X R22, RZ, RZ, R12, P1 ;  /* 0x000000ffff167224 */ /* 0x000fca00008e060c */
[----:B------:R-:W-:-:S13]  /*1ff0*/  ISETP.GE.AND.EX P0, PT, R22, R19, PT, P0 ;  /* 0x000000131600720c */ /* 0x000fda0003f06300 */
[----:B------:R-:W-:Y:S05]  /*2000*/  @P0 BRA `(.L_x_36) ;  /* 0x0000000c00d00947 */ /* 0x000fea0003800000 */
[----:B------:R-:W-:Y:S02]  /*2010*/  ISETP.NE.AND P0, PT, R29, RZ, PT ;  /* 0x000000ff1d00720c */ /* 0x000fe40003f05270 */
[----:B------:R-:W-:-:S11]  /*2020*/  MOV R33, RZ ;  /* 0x000000ff00217202 */ /* 0x000fd60000000f00 */
[----:B------:R-:W-:Y:S05]  /*2030*/  @!P0 BRA `(.L_x_37) ;  /* 0x0000000c00b08947 */ /* 0x000fea0003800000 */
[----:B------:R-:W-:Y:S01]  /*2040*/  ULDC UR34, c[0x0][0xc] ;  /* 0x0000030000227ab9 */ /* 0x000fe20000000800 */
[----:B------:R-:W-:Y:S01]  /*2050*/  IMAD.MOV.U32 R22, RZ, RZ, RZ ;  /* 0x000000ffff167224 */ /* 0x000fe200078e00ff */
[----:B------:R-:W-:Y:S01]  /*2060*/  ISETP.NE.AND P0, PT, R29, 0x1, PT ;  /* 0x000000011d00780c */ /* 0x000fe20003f05270 */
[----:B------:R-:W-:-:S04]  /*2070*/  IMAD R23, R0, UR34, R13 ;  /* 0x0000002200177c24 */ /* 0x000fc8000f8e020d */
        /* <DEDUP_REMOVED lines=226> */
[----:B------:R-:W-:-:S04]  /*2ea0*/  ULDC.64 UR34, c[0x0][0x360] ;  /* 0x0000d80000227ab9 */ /* 0x000fc80000000a00 */
[----:B------:R-:W-:-:S05]  /*2eb0*/  IMAD.HI.U32 R22, R23, UR34, R22 ;  /* 0x0000002217167c27 */ /* 0x000fca000f8e0016 */
[----:B------:R-:W-:-:S04]  /*2ec0*/  SHF.R.U32.HI R22, RZ, UR35, R22 ;  /* 0x00000023ff167c19 */ /* 0x000fc80008011616 */
[----:B------:R-:W-:-:S05]  /*2ed0*/  IADD3 R22, -R22, RZ, RZ ;  /* 0x000000ff16167210 */ /* 0x000fca0007ffe1ff */
[----:B------:R-:W-:-:S04]  /*2ee0*/  IMAD R22, R22, UR29, R23 ;  /* 0x0000001d16167c24 */ /* 0x000fc8000f8e0217 */
[----:B------:R-:W-:-:S07]  /*2ef0*/  IMAD R33, R22, UR30, R33 ;  /* 0x0000001e16217c24 */ /* 0x000fce000f8e0221 */
.L_x_37:
[----:B------:R-:W-:Y:S02]  /*2f00*/  ULDC.64 UR34, c[0x0][0x3d0] ;  /* 0x0000f40000227ab9 */ /* 0x000fe40000000a00 */
[----:B------:R-:W-:Y:S02]  /*2f10*/  IADD3 R22, P0, R33, UR34, RZ ;  /* 0x0000002221167c10 */ /* 0x000fe4000ff1e0ff */
[----:B------:R-:W-:-:S03]  /*2f20*/  LOP3.LUT R33, R30, 0x1, RZ, 0xc0, !PT ;  /* 0x000000011e217812 */ /* 0x000fc600078ec0ff */
[----:B------:R-:W-:-:S05]  /*2f30*/  IMAD.X R23, RZ, RZ, UR35, P0 ;  /* 0x00000023ff177e24 */ /* 0x000fca00080e06ff */
[----:B------:R0:W-:Y:S03]  /*2f40*/  STG.E.U8 desc[UR58][R22.64], R33 ;  /* 0x0000002116007986 */ /* 0x0001e6000c10113a */
.L_x_36:
[----:B------:R-:W-:Y:S01]  /*2f50*/  LEA R13, P0, R32, R13, 0x1 ;  /* 0x0000000d200d7211 */ /* 0x000fe200078008ff */
[----:B------:R-:W-:Y:S05]  /*2f60*/  WARPSYNC.ALL ;  /* 0x0000000000007948 */ /* 0x000fea0003800000 */
[----:B------:R-:W-:Y:S01]  /*2f70*/  IADD3.X R12, RZ, R12, RZ, P0, !PT ;  /* 0x0000000cff0c7210 */ /* 0x000fe200007fe4ff */
[----:B------:R-:W-:Y:S01]  /*2f80*/  BAR.SYNC.DEFER_BLOCKING 0x0 ;  /* 0x0000000000007b1d */ /* 0x000fe20000010000 */
[----:B------:R-:W-:Y:S01]  /*2f90*/  ISETP.GE.U32.AND P0, PT, R13, R26, PT ;  /* 0x0000001a0d00720c */ /* 0x000fe20003f06070 */
[----:B------:R-:W-:Y:S01]  /*2fa0*/  IMAD.MOV.U32 R32, RZ, RZ, R31 ;  /* 0x000000ffff207224 */ /* 0x000fe200078e001f */
[----:B0-----:R-:W-:-:S02]  /*2fb0*/  MOV R33, R20 ;  /* 0x0000001400217202 */ /* 0x001fc40000000f00 */
[----:B------:R-:W-:-:S13]  /*2fc0*/  ISETP.GE.AND.EX P0, PT, R12, R27, PT, P0 ;  /* 0x0000001b0c00720c */ /* 0x000fda0003f06300 */
[----:B------:R-:W-:Y:S05]  /*2fd0*/  @!P0 BRA `(.L_x_38) ;  /* 0xffffffd800dc8947 */ /* 0x000fea000383ffff */
[----:B------:R-:W-:Y:S05]  /*2fe0*/  EXIT ;  /* 0x000000000000794d */ /* 0x000fea0003800000 */
        .weak           $__internal_2_$__cuda_sm20_div_s64
        .type           $__internal_2_$__cuda_sm20_div_s64,@function
        .size           $__internal_2_$__cuda_sm20_div_s64,(.L_x_1815 - $__internal_2_$__cuda_sm20_div_s64)
$__internal_2_$__cuda_sm20_div_s64:
        /* <DEDUP_REMOVED lines=74> */
[----:B------:R-:W-:Y:S06]  /*3490*/  RET.REL.NODEC R22 `(_ZN2at6native60_GLOBAL__N__fdc43544_27_DistributionRandomKernel_cu_f88cee4443distribution_elementwise_grid_stride_kernelImLi2EZZZNS0_9templates4cuda13random_kernelIPNS_17CUDAGeneratorImplEEEvRNS_18TensorIteratorBaseET_ENKUlvE_clEvENKUlvE8_clEvEUlP24curandStatePhilox4_32_10E_ZNS1_27distribution_nullary_kernelIbm10ulonglong2S7_SF_ZZZS5_IS7_EvS9_SA_ENKSB_clEvENKSC_clEvEUlmE_EEvS9_T2_RKT3_T4_EUlimE0_EEvlNS_15PhiloxCudaStateET1_SJ_) ;  /* 0xffffffc816d87950 */ /* 0x000fec0003c3ffff */
.L_x_39:
        /* <DEDUP_REMOVED lines=14> */
.L_x_1815:


//--------------------- .text._ZN2at6native60_GLOBAL__N__fdc43544_27_DistributionRandomKernel_cu_f88cee4443distribution_elementwise_grid_stride_kernelImLi2EZZZNS0_9templates4cuda13random_kernelIPNS_17CUDAGeneratorImplEEEvRNS_18TensorIteratorBaseET_ENKUlvE_clEvENKUlvE8_clEvEUlP24curandStatePhilox4_32_10E_ZNS1_27distribution_nullary_kernelIbm10ulonglong2S7_SF_ZZZS5_IS7_EvS9_SA_ENKSB_clEvENKSC_clEvEUlmE_EEvS9_T2_RKT3_T4_EUlimE_EEvlNS_15PhiloxCudaStateET1_SJ_ --------------------------
	.section	.text._ZN2at6native60_GLOBAL__N__fdc43544_27_DistributionRandomKernel_cu_f88cee4443distribution_elementwise_grid_stride_kernelImLi2EZZZNS0_9templates4cuda13random_kernelIPNS_17CUDAGeneratorImplEEEvRNS_18TensorIteratorBaseET_ENKUlvE_clEvENKUlvE8_clEvEUlP24curandStatePhilox4_32_10E_ZNS1_27distribution_nullary_kernelIbm10ulonglong2S7_SF_ZZZS5_IS7_EvS9_SA_ENKSB_clEvENKSC_clEvEUlmE_EEvS9_T2_RKT3_T4_EUlimE_EEvlNS_15PhiloxCudaStateET1_SJ_,"ax",@progbits
	.align	128
.text._ZN2at6native60_GLOBAL__N__fdc43544_27_DistributionRandomKernel_cu_f88cee4443distribution_elementwise_grid_stride_kernelImLi2EZZZNS0_9templates4cuda13random_kernelIPNS_17CUDAGeneratorImplEEEvRNS_18TensorIteratorBaseET_ENKUlvE_clEvENKUlvE8_clEvEUlP24curandStatePhilox4_32_10E_ZNS1_27distribution_nullary_kernelIbm10ulonglong2S7_SF_ZZZS5_IS7_EvS9_SA_ENKSB_clEvENKSC_clEvEUlmE_EEvS9_T2_RKT3_T4_EUlimE_EEvlNS_15PhiloxCudaStateET1_SJ_:
        .type           _ZN2at6native60_GLOBAL__N__fdc43544_27_DistributionRandomKernel_cu_f88cee4443distribution_elementwise_grid_stride_kernelImLi2EZZZNS0_9templates4cuda13random_kernelIPNS_17CUDAGeneratorImplEEEvRNS_18TensorIteratorBaseET_ENKUlvE_clEvENKUlvE8_clEvEUlP24curandStatePhilox4_32_10E_ZNS1_27distribution_nullary_kernelIbm10ulonglong2S7_SF_ZZZS5_IS7_EvS9_SA_ENKSB_clEvENKSC_clEvEUlmE_EEvS9_T2_RKT3_T4_EUlimE_EEvlNS_15PhiloxCudaStateET1_SJ_,@function
        .size           _ZN2at6native60_GLOBAL__N__fdc43544_27_DistributionRandomKernel_cu_f88cee4443distribution_elementwise_grid_stride_kernelImLi2EZZZNS0_9templates4cuda13random_kernelIPNS_17CUDAGeneratorImplEEEvRNS_18TensorIteratorBaseET_ENKUlvE_clEvENKUlvE8_clEvEUlP24curandStatePhilox4_32_10E_ZNS1_27distribution_nullary_kernelIbm10ulonglong2S7_SF_ZZZS5_IS7_EvS9_SA_ENKSB_clEvENKSC_clEvEUlmE_EEvS9_T2_RKT3_T4_EUlimE_EEvlNS_15PhiloxCudaStateET1_SJ_,(.L_x_1817 - _ZN2at6native60_GLOBAL__N__fdc43544_27_DistributionRandomKernel_cu_f88cee4443distribution_elementwise_grid_stride_kernelImLi2EZZZNS0_9templates4cuda13random_kernelIPNS_17CUDAGeneratorImplEEEvRNS_18TensorIteratorBaseET_ENKUlvE_clEvENKUlvE8_clEvEUlP24curandStatePhilox4_32_10E_ZNS1_27distribution_nullary_kernelIbm10ulonglong2S7_SF_ZZZS5_IS7_EvS9_SA_ENKSB_clEvENKSC_clEvEUlmE_EEvS9_T2_RKT3_T4_EUlimE_EEvlNS_15PhiloxCudaStateET1_SJ_)
        .other          _ZN2at6native60_GLOBAL__N__fdc43544_27_DistributionRandomKernel_cu_f88cee4443distribution_elementwise_grid_stride_kernelImLi2EZZZNS0_9templates4cuda13random_kernelIPNS_17CUDAGeneratorImplEEEvRNS_18TensorIteratorBaseET_ENKUlvE_clEvENKUlvE8_clEvEUlP24curandStatePhilox4_32_10E_ZNS1_27distribution_nullary_kernelIbm10ulonglong2S7_SF_ZZZS5_IS7_EvS9_SA_ENKSB_clEvENKSC_clEvEUlmE_EEvS9_T2_RKT3_T4_EUlimE_EEvlNS_15PhiloxCudaStateET1_SJ_,@"STO_CUDA_ENTRY STV_DEFAULT"
_ZN2at6native60_GLOBAL__N__fdc43544_27_DistributionRandomKernel_cu_f88cee4443distribution_elementwise_grid_stride_kernelImLi2EZZZNS0_9templates4cuda13random_kernelIPNS_17CUDAGeneratorImplEEEvRNS_18TensorIteratorBaseET_ENKUlvE_clEvENKUlvE8_clEvEUlP24curandStatePhilox4_32_10E_ZNS1_27distribution_nullary_kernelIbm10ulonglong2S7_SF_ZZZS5_IS7_EvS9_SA_ENKSB_clEvENKSC_clEvEUlmE_EEvS9_T2_RKT3_T4_EUlimE_EEvlNS_15PhiloxCudaStateET1_SJ_:
        /* <DEDUP_REMOVED lines=9> */
[----:B0-----:R-:W-:Y:S02]  /*0090*/  @P0 IMAD.MOV.U32 R2, RZ, RZ, R36 ;  /* 0x000000ffff020224 */ /* 0x001fe400078e0024 */
[----:B-1----:R-:W-:-:S06]  /*00a0*/  @P0 IMAD.MOV.U32 R3, RZ, RZ, R37 ;  /* 0x000000ffff030224 */ /* 0x002fcc00078e0025 */
[----:B------:R-:W3:Y:S01]  /*00b0*/  @P0 LDG.E.64 R2, desc[UR6][R2.64] ;  /* 0x0000000602020981 */ /* 0x000ee2000c1e1b00 */
[----:B------:R-:W-:Y:S01]  /*00c0*/  IMAD.U32 R18, RZ, RZ, UR4 ;  /* 0x00000004ff127e24 */ /* 0x000fe2000f8e00ff */
[----:B------:R-:W-:-:S06]  /*00d0*/  MOV R19, UR5 ;  /* 0x0000000500137c02 */ /* 0x000fcc0008000f00 */
[----:B------:R-:W4:Y:S01]  /*00e0*/  @P0 LDG.E.64 R18, desc[UR6][R18.64] ;  /* 0x0000000612120981 */ /* 0x000f22000c1e1b00 */
[----:B------:R-:W2:Y:S01]  /*00f0*/  S2UR UR4, SR_CTAID.X ;  /* 0x00000000000479c3 */ /* 0x000ea20000002500 */
[----:B------:R-:W-:-:S07]  /*0100*/  IMAD.MOV.U32 R23, RZ, RZ, RZ ;  /* 0x000000ffff177224 */ /* 0x000fce00078e00ff */
[----:B------:R-:W2:Y:S02]  /*0110*/  LDC R0, c[0x0][RZ] ;  /* 0x00000000ff007b82 */ /* 0x000ea40000000800 */
[----:B--2---:R-:W-:Y:S01]  /*0120*/  IMAD.WIDE.U32 R22, R0, UR4, R22 ;  /* 0x0000000400167c25 */ /* 0x004fe2000f8e0016 */
[----:B------:R-:W-:Y:S02]  /*0130*/  ULDC.64 UR4, c[0x0][0x210] ;  /* 0x0000840000047ab9 */ /* 0x000fe40000000a00 */
[----:B------:R-:W-:Y:S01]  /*0140*/  UIADD3 UR4, UP0, UR4, -0x1, URZ ;  /* 0xffffffff04047890 */ /* 0x000fe2000ff1e03f */
[----:B------:R-:W-:Y:S01]  /*0150*/  IMAD.MOV.U32 R31, RZ, RZ, R23 ;  /* 0x000000ffff1f7224 */ /* 0x000fe200078e0017 */
[----:B------:R-:W-:Y:S01]  /*0160*/  MOV R28, R22 ;  /* 0x00000016001c7202 */ /* 0x000fe20000000f00 */
[----:B------:R-:W-:Y:S01]  /*0170*/  IMAD.WIDE.U32 R8, R22, -0x326172a9, RZ ;  /* 0xcd9e8d5716087825 */ /* 0x000fe200078e00ff */
[----:B------:R-:W-:-:S03]  /*0180*/  UIADD3.X UR5, UR5, -0x1, URZ, UP0, !UPT ;  /* 0xffffffff05057890 */ /* 0x000fc600087fe43f */
[----:B------:R-:W-:Y:S01]  /*0190*/  IMAD.MOV.U32 R30, RZ, RZ, R22 ;  /* 0x000000ffff1e7224 */ /* 0x000fe200078e0016 */
[----:B---3--:R-:W-:-:S05]  /*01a0*/  @P0 IADD3 R36, P1, R2, R5, RZ ;  /* 0x0000000502240210 */ /* 0x008fca0007f3e0ff */
[----:B------:R-:W-:Y:S01]  /*01b0*/  @P0 IMAD.X R37, RZ, RZ, R3, P1 ;  /* 0x000000ffff250224 */ /* 0x000fe200008e0603 */
[----:B------:R-:W-:Y:S02]  /*01c0*/  ISETP.NE.U32.AND P0, PT, RZ, UR5, PT ;  /* 0x00000005ff007c0c */ /* 0x000fe4000bf05070 */
[C---:B----4-:R-:W-:Y:S01]  /*01d0*/  IADD3 R4, R19.reuse, -0x4498517b, RZ ;  /* 0xbb67ae8513047810 */ /* 0x050fe20007ffe0ff */
[C---:B------:R-:W-:Y:S01]  /*01e0*/  VIADD R5, R18.reuse, 0x9e3779b9 ;  /* 0x9e3779b912057836 */ /* 0x040fe20000000000 */
[--C-:B------:R-:W-:Y:S01]  /*01f0*/  SHF.R.U32.HI R2, RZ, 0x2, R37.reuse ;  /* 0x00000002ff027819 */ /* 0x100fe20000011625 */
[----:B------:R-:W-:Y:S01]  /*0200*/  VIADD R29, R18, 0xf1bbcdc8 ;  /* 0xf1bbcdc8121d7836 */ /* 0x000fe20000000000 */
[----:B------:R-:W-:Y:S01]  /*0210*/  SHF.R.U64 R3, R36, 0x2, R37 ;  /* 0x0000000224037819 */ /* 0x000fe20000001225 */
[----:B------:R-:W-:Y:S01]  /*0220*/  VIADD R33, R19, 0xdb3d7428 ;  /* 0xdb3d742813217836 */ /* 0x000fe20000000000 */
[----:B------:R-:W-:Y:S01]  /*0230*/  LOP3.LUT R10, R9, R2, R18, 0x96, !PT ;  /* 0x00000002090a7212 */ /* 0x000fe200078e9612 */
[----:B------:R-:W-:Y:S01]  /*0240*/  VIADD R9, R18, 0xdaa66d2b ;  /* 0xdaa66d2b12097836 */ /* 0x000fe20000000000 */
[----:B------:R-:W-:Y:S01]  /*0250*/  IADD3 R35, R19, -0x695add53, RZ ;  /* 0x96a522ad13237810 */ /* 0x000fe20007ffe0ff */
[----:B------:R-:W-:-:S04]  /*0260*/  IMAD.WIDE.U32 R6, R3, -0x2daee0ad, RZ ;  /* 0xd2511f5303067825 */ /* 0x000fc800078e00ff */
[----:B------:R-:W-:Y:S01]  /*0270*/  IMAD.WIDE.U32 R10, R10, -0x2daee0ad, RZ ;  /* 0xd2511f530a0a7825 */ /* 0x000fe200078e00ff */
[C-C-:B------:R-:W-:Y:S02]  /*0280*/  LOP3.LUT R14, R19.reuse, R7, R23.reuse, 0x96, !PT ;  /* 0x00000007130e7212 */ /* 0x140fe400078e9617 */
[----:B------:R-:W-:Y:S01]  /*0290*/  IADD3 R7, R19, 0x76cf5d0a, RZ ;  /* 0x76cf5d0a13077810 */ /* 0x000fe20007ffe0ff */
[----:B------:R-:W-:Y:S01]  /*02a0*/  IMAD.MOV.U32 R37, RZ, RZ, R23 ;  /* 0x000000ffff257224 */ /* 0x000fe200078e0017 */
[----:B------:R-:W-:Y:S01]  /*02b0*/  LOP3.LUT R12, R11, R6, R4, 0x96, !PT ;  /* 0x000000060b0c7212 */ /* 0x000fe200078e9604 */
[----:B------:R-:W-:-:S04]  /*02c0*/  IMAD.WIDE.U32 R14, R14, -0x326172a9, RZ ;  /* 0xcd9e8d570e0e7825 */ /* 0x000fc800078e00ff */
[----:B------:R-:W-:Y:S01]  /*02d0*/  IMAD.WIDE.U32 R12, R12, -0x326172a9, RZ ;  /* 0xcd9e8d570c0c7825 */ /* 0x000fe200078e00ff */
[----:B------:R-:W-:-:S03]  /*02e0*/  LOP3.LUT R16, R15, R5, R8, 0x96, !PT ;  /* 0x000000050f107212 */ /* 0x000fc600078e9608 */
[----:B------:R-:W-:Y:S02]  /*02f0*/  VIADD R6, R18, 0x3c6ef372 ;  /* 0x3c6ef37212067836 */ /* 0x000fe40000000000 */
[----:B------:R-:W-:-:S03]  /*0300*/  IMAD.WIDE.U32 R16, R16, -0x2daee0ad, RZ ;  /* 0xd2511f5310107825 */ /* 0x000fc600078e00ff */
[----:B------:R-:W-:Y:S01]  /*0310*/  LOP3.LUT R14, R13, R14, R6, 0x96, !PT ;  /* 0x0000000e0d0e7212 */ /* 0x000fe200078e9606 */
[----:B------:R-:W-:Y:S01]  /*0320*/  VIADD R8, R19, 0x32370b8f ;  /* 0x32370b8f13087836 */ /* 0x000fe20000000000 */
[----:B------:R-:W-:Y:S01]  /*0330*/  LOP3.LUT R20, R17, R10, R7, 0x96, !PT ;  /* 0x0000000a11147212 */ /* 0x000fe200078e9607 */
[----:B------:R-:W-:Y:S01]  /*0340*/  VIADD R11, R19, 0xed9eba14 ;  /* 0xed9eba14130b7836 */ /* 0x000fe20000000000 */
[----:B------:R-:W-:Y:S01]  /*0350*/  IADD3 R10, R18, 0x78dde6e4, RZ ;  /* 0x78dde6e4120a7810 */ /* 0x000fe20007ffe0ff */
[----:B------:R-:W-:Y:S01]  /*0360*/  IMAD.WIDE.U32 R14, R14, -0x2daee0ad, RZ ;  /* 0xd2511f530e0e7825 */ /* 0x000fe200078e00ff */
[----:B------:R-:W-:-:S03]  /*0370*/  IADD3 R13, R18, 0x1715609d, RZ ;  /* 0x1715609d120d7810 */ /* 0x000fc60007ffe0ff */
[----:B------:R-:W-:Y:S01]  /*0380*/  IMAD.WIDE.U32 R20, R20, -0x326172a9, RZ ;  /* 0xcd9e8d5714147825 */ /* 0x000fe200078e00ff */
[----:B------:R-:W-:-:S03]  /*0390*/  LOP3.LUT R16, R15, R16, R8, 0x96, !PT ;  /* 0x000000100f107212 */ /* 0x000fc600078e9608 */
[----:B------:R-:W-:Y:S01]  /*03a0*/  VIADD R15, R19, 0x646e171e ;  /* 0x646e171e130f7836 */ /* 0x000fe20000000000 */
[----:B------:R-:W-:Y:S01]  /*03b0*/  LOP3.LUT R21, R21, R12, R9, 0x96, !PT ;  /* 0x0000000c15157212 */ /* 0x000fe200078e9609 */
[----:B------:R-:W-:-:S04]  /*03c0*/  IMAD.WIDE.U32 R16, R16, -0x326172a9, RZ ;  /* 0xcd9e8d5710107825 */ /* 0x000fc800078e00ff */
[----:B------:R-:W-:Y:S01]  /*03d0*/  VIADD R12, R19, 0xa9066899 ;  /* 0xa9066899130c7836 */ /* 0x000fe20000000000 */
        /* <DEDUP_REMOVED lines=9> */
[----:B------:R-:W-:Y:S01]  /*0470*/  IADD3 R16, R19, 0x1fd5c5a3, RZ ;  /* 0x1fd5c5a313107810 */ /* 0x000fe20007ffe0ff */
[----:B------:R-:W-:Y:S01]  /*0480*/  VIADD R17, R18, 0x5384540f ;  /* 0x5384540f12117836 */ /* 0x000fe20000000000 */
[----:B------:R-:W-:Y:S01]  /*0490*/  LOP3.LUT R40, R21, R24, R14, 0x96, !PT ;  /* 0x0000001815287212 */ /* 0x000fe200078e960e */
[----:B------:R-:W-:-:S04]  /*04a0*/  IMAD.WIDE.U32 R24, R25, -0x2daee0ad, RZ ;  /* 0xd2511f5319187825 */ /* 0x000fc800078e00ff */
[----:B------:R-:W-:Y:S01]  /*04b0*/  IMAD.WIDE.U32 R40, R40, -0x2daee0ad, RZ ;  /* 0xd2511f5328287825 */ /* 0x000fe200078e00ff */
[----:B------:R-:W-:-:S04]  /*04c0*/  LOP3.LUT R38, R25, R26, R15, 0x96, !PT ;  /* 0x0000001a19267212 */ /* 0x000fc800078e960f */
[----:B------:R-:W-:Y:S01]  /*04d0*/  LOP3.LUT R24, R41, R24, R16, 0x96, !PT ;  /* 0x0000001829187212 */ /* 0x000fe200078e9610 */
[----:B------:R-:W-:-:S04]  /*04e0*/  IMAD.WIDE.U32 R38, R38, -0x326172a9, RZ ;  /* 0xcd9e8d5726267825 */ /* 0x000fc800078e00ff */
[----:B------:R-:W-:Y:S01]  /*04f0*/  IMAD.HI.U32 R24, R24, -0x326172a9, RZ ;  /* 0xcd9e8d5718187827 */ /* 0x000fe200078e00ff */
[----:B------:R-:W-:-:S04]  /*0500*/  LOP3.LUT R20, R39, R20, R17, 0x96, !PT ;  /* 0x0000001427147212 */ /* 0x000fc800078e9611 */
[----:B------:R-:W-:Y:S01]  /*0510*/  LOP3.LUT R38, R24, R38, R29, 0x96, !PT ;  /* 0x0000002618267212 */ /* 0x000fe200078e961d */
[----:B------:R-:W-:-:S04]  /*0520*/  IMAD.WIDE.U32 R20, R20, -0x2daee0ad, RZ ;  /* 0xd2511f5314147825 */ /* 0x000fc800078e00ff */
[----:B------:R-:W-:Y:S01]  /*0530*/  IMAD.HI.U32 R32, R38, -0x2daee0ad, RZ ;  /* 0xd2511f5326207827 */ /* 0x000fe200078e00ff */
[----:B------:R-:W-:-:S04]  /*0540*/  LOP3.LUT R40, R21, R40, R33, 0x96, !PT ;  /* 0x0000002815287212 */ /* 0x000fc800078e9621 */
[----:B------:R-:W-:Y:S01]  /*0550*/  LOP3.LUT R32, R32, R20, R35, 0x96, !PT ;  /* 0x0000001420207212 */ /* 0x000fe200078e9623 */
[----:B------:R-:W-:Y:S06]  /*0560*/  @!P0 BRA `(.L_x_40) ;  /* 0x0000000000208947 */ /* 0x000fec0003800000 */
[----:B------:R-:W-:Y:S01]  /*0570*/  ULDC UR8, c[0x0][0xc] ;  /* 0x0000030000087ab9 */ /* 0x000fe20000000800 */
[----:B------:R-:W-:Y:S01]  /*0580*/  MOV R24, 0x5c0 ;  /* 0x000005c000187802 */ /* 0x000fe20000000f00 */
[----:B------:R-:W-:-:S05]  /*0590*/  IMAD R25, R0, UR8, RZ ;  /* 0x0000000800197c24 */ /* 0x000fca000f8e02ff */
[----:B------:R-:W-:-:S07]  /*05a0*/  SHF.L.U32 R25, R25, 0x1, RZ ;  /* 0x0000000119197819 */ /* 0x000fce00000006ff */
[----:B------:R-:W-:Y:S05]  /*05b0*/  CALL.REL.NOINC `($__internal_3_$__cuda_sm20_div_s64) ;  /* 0x0000000800347944 */ /* 0x000fea0003c00000 */
[----:B------:R-:W-:Y:S02]  /*05c0*/  IMAD.MOV.U32 R20, RZ, RZ, R22 ;  /* 0x000000ffff147224 */ /* 0x000fe400078e0016 */
[----:B------:R-:W-:Y:S01]  /*05d0*/  IMAD.MOV.U32 R21, RZ, RZ, R23 ;  /* 0x000000ffff157224 */ /* 0x000fe200078e0017 */
[----:B------:R-:W-:Y:S06]  /*05e0*/  BRA `(.L_x_41) ;  /* 0x0000000000587947 */ /* 0x000fec0003800000 */
.L_x_40:
[----:B------:R-:W0:Y:S02]  /*05f0*/  LDC R21, c[0x0][0xc] ;  /* 0x00000300ff157b82 */ /* 0x000e240000000800 */
[----:B0-----:R-:W-:-:S05]  /*0600*/  IMAD R20, R0, R21, RZ ;  /* 0x0000001500147224 */ /* 0x001fca00078e02ff */
[----:B------:R-:W-:-:S04]  /*0610*/  SHF.L.U32 R22, R20, 0x1, RZ ;  /* 0x0000000114167819 */ /* 0x000fc800000006ff */
[----:B------:R-:W0:Y:S01]  /*0620*/  I2F.U32.RP R23, R22 ;  /* 0x0000001600177306 */ /* 0x000e220000209000 */
[----:B------:R-:W-:Y:S01]  /*0630*/  IMAD.MOV R25, RZ, RZ, -R22 ;  /* 0x000000ffff197224 */ /* 0x000fe200078e0a16 */
[----:B------:R-:W-:-:S06]  /*0640*/  ISETP.NE.U32.AND P2, PT, R22, RZ, PT ;  /* 0x000000ff1600720c */ /* 0x000fcc0003f45070 */
[----:B0-----:R-:W0:Y:S02]  /*0650*/  MUFU.RCP R23, R23 ;  /* 0x0000001700177308 */ /* 0x001e240000001000 */
[----:B0-----:R-:W-:-:S06]  /*0660*/  VIADD R20, R23, 0xffffffe ;  /* 0x0ffffffe17147836 */ /* 0x001fcc0000000000 */
[----:B------:R0:W1:Y:S02]  /*0670*/  F2I.FTZ.U32.TRUNC.NTZ R21, R20 ;  /* 0x0000001400157305 */ /* 0x000064000021f000 */
[----:B0-----:R-:W-:Y:S01]  /*0680*/  HFMA2.MMA R20, -RZ, RZ, 0, 0 ;  /* 0x00000000ff147435 */ /* 0x001fe200000001ff */
[----:B-1----:R-:W-:-:S09]  /*0690*/  IMAD R25, R25, R21, RZ ;  /* 0x0000001519197224 */ /* 0x002fd200078e02ff */
[----:B------:R-:W-:-:S06]  /*06a0*/  IMAD.HI.U32 R21, R21, R25, R20 ;  /* 0x0000001915157227 */ /* 0x000fcc00078e0014 */
[----:B------:R-:W-:-:S04]  /*06b0*/  IMAD.HI.U32 R20, R21, UR4, RZ ;  /* 0x0000000415147c27 */ /* 0x000fc8000f8e00ff */
[----:B------:R-:W-:-:S04]  /*06c0*/  IMAD.MOV R21, RZ, RZ, -R20 ;  /* 0x000000ffff157224 */ /* 0x000fc800078e0a14 */
[----:B------:R-:W-:-:S05]  /*06d0*/  IMAD R21, R22, R21, UR4 ;  /* 0x0000000416157e24 */ /* 0x000fca000f8e0215 */
[----:B------:R-:W-:-:S13]  /*06e0*/  ISETP.GE.U32.AND P0, PT, R21, R22, PT ;  /* 0x000000161500720c */ /* 0x000fda0003f06070 */
[----:B------:R-:W-:Y:S01]  /*06f0*/  @P0 IMAD.IADD R21, R21, 0x1, -R22 ;  /* 0x0000000115150824 */ /* 0x000fe200078e0a16 */
[----:B------:R-:W-:-:S04]  /*0700*/  @P0 IADD3 R20, R20, 0x1, RZ ;  /* 0x0000000114140810 */ /* 0x000fc80007ffe0ff */
[----:B------:R-:W-:Y:S01]  /*0710*/  ISETP.GE.U32.AND P1, PT, R21, R22, PT ;  /* 0x000000161500720c */ /* 0x000fe20003f26070 */
[----:B------:R-:W-:-:S12]  /*0720*/  IMAD.MOV.U32 R21, RZ, RZ, RZ ;  /* 0x000000ffff157224 */ /* 0x000fd800078e00ff */
[----:B------:R-:W-:Y:S01]  /*0730*/  @P1 VIADD R20, R20, 0x1 ;  /* 0x0000000114141836 */ /* 0x000fe20000000000 */
[----:B------:R-:W-:-:S07]  /*0740*/  @!P2 LOP3.LUT R20, RZ, R22, RZ, 0x33, !PT ;  /* 0x00000016ff14a212 */ /* 0x000fce00078e33ff */
.L_x_41:
[----:B------:R-:W-:Y:S01]  /*0750*/  ULDC UR4, c[0x0][0xc] ;  /* 0x0000030000047ab9 */ /* 0x000fe20000000800 */
[----:B------:R-:W-:Y:S01]  /*0760*/  IADD3 R25, P0, R20, 0x1, RZ ;  /* 0x0000000114197810 */ /* 0x000fe20007f1e0ff */
[----:B------:R-:W-:-:S03]  /*0770*/  IMAD.WIDE.U32 R22, R0, UR4, RZ ;  /* 0x0000000400167c25 */ /* 0x000fc6000f8e00ff */
[----:B------:R-:W-:Y:S01]  /*0780*/  IADD3.X R27, RZ, R21, RZ, P0, !PT ;  /* 0x00000015ff1b7210 */ /* 0x000fe200007fe4ff */
[-C--:B------:R-:W-:Y:S02]  /*0790*/  IMAD R23, R23, R25.reuse, RZ ;  /* 0x0000001917177224 */ /* 0x080fe400078e02ff */
[----:B------:R-:W-:-:S04]  /*07a0*/  IMAD.WIDE.U32 R20, R22, R25, RZ ;  /* 0x0000001916147225 */ /* 0x000fc800078e00ff */
[----:B------:R-:W-:Y:S02]  /*07b0*/  IMAD R23, R22, R27, R23 ;  /* 0x0000001b16177224 */ /* 0x000fe400078e0217 */
[----:B------:R-:W-:Y:S02]  /*07c0*/  IMAD.SHL.U32 R39, R20, 0x2, RZ ;  /* 0x0000000214277824 */ /* 0x000fe400078e00ff */
[----:B------:R-:W-:-:S03]  /*07d0*/  IMAD.IADD R21, R21, 0x1, R23 ;  /* 0x0000000115157824 */ /* 0x000fc600078e0217 */
[----:B------:R-:W-:Y:S02]  /*07e0*/  ISETP.GE.U32.AND P0, PT, R28, R39, PT ;  /* 0x000000271c00720c */ /* 0x000fe40003f06070 */
[----:B------:R-:W-:-:S04]  /*07f0*/  SHF.L.U64.HI R34, R20, 0x1, R21 ;  /* 0x0000000114227819 */ /* 0x000fc80000010215 */
[----:B------:R-:W-:-:S13]  /*0800*/  ISETP.GE.AND.EX P0, PT, R31, R34, PT, P0 ;  /* 0x000000221f00720c */ /* 0x000fda0003f06300 */
[----:B------:R-:W-:Y:S05]  /*0810*/  @P0 EXIT ;  /* 0x000000000000094d */ /* 0x000fea0003800000 */
[----:B------:R-:W-:Y:S01]  /*0820*/  IMAD R40, R40, -0x326172a9, RZ ;  /* 0xcd9e8d5728287824 */ /* 0x000fe200078e02ff */
[----:B------:R-:W-:Y:S01]  /*0830*/  LOP3.LUT R36, R36, 0x3, RZ, 0xc0, !PT ;  /* 0x0000000324247812 */ /* 0x000fe200078ec0ff */
[----:B------:R-:W-:-:S06]  /*0840*/  ULDC.64 UR8, c[0x0][0x210] ;  /* 0x0000840000087ab9 */ /* 0x000fcc0000000a00 */
.L_x_46:
[----:B------:R-:W-:Y:S01]  /*0850*/  IADD3 R3, R3, 0x1, RZ ;  /* 0x0000000103037810 */ /* 0x000fe20007ffe0ff */
[----:B------:R-:W-:Y:S03]  /*0860*/  BSSY B0, `(.L_x_42) ;  /* 0x000000c000007945 */ /* 0x000fe60003800000 */
[C---:B------:R-:W-:Y:S01]  /*0870*/  ISETP.NE.AND P0, PT, R3.reuse, RZ, PT ;  /* 0x000000ff0300720c */ /* 0x040fe20003f05270 */
[----:B------:R-:W-:-:S12]  /*0880*/  IMAD.HI.U32 R20, R3, -0x2daee0ad, RZ ;  /* 0xd2511f5303147827 */ /* 0x000fd800078e00ff */
[----:B-1----:R-:W-:Y:S05]  /*0890*/  @P0 BRA `(.L_x_43) ;  /* 0x0000000000200947 */ /* 0x002fea0003800000 */
[----:B------:R-:W-:-:S05]  /*08a0*/  VIADD R2, R2, 0x1 ;  /* 0x0000000102027836 */ /* 0x000fca0000000000 */
[----:B------:R-:W-:-:S13]  /*08b0*/  ISETP.NE.AND P0, PT, R2, RZ, PT ;  /* 0x000000ff0200720c */ /* 0x000fda0003f05270 */
[----:B------:R-:W-:Y:S01]  /*08c0*/  @!P0 VIADD R30, R30, 0x1 ;  /* 0x000000011e1e8836 */ /* 0x000fe20000000000 */
[----:B------:R-:W-:Y:S01]  /*08d0*/  @!P0 IADD3 R21, R37, 0x1, RZ ;  /* 0x0000000125158810 */ /* 0x000fe20007ffe0ff */
[----:B------:R-:W-:-:S03]  /*08e0*/  @!P0 IMAD.MOV.U32 R2, RZ, RZ, RZ ;  /* 0x000000ffff028224 */ /* 0x000fc600078e00ff */
[----:B------:R-:W-:-:S13]  /*08f0*/  ISETP.NE.AND P1, PT, R30, RZ, !P0 ;  /* 0x000000ff1e00720c */ /* 0x000fda0004725270 */
[----:B------:R-:W-:-:S05]  /*0900*/  @P1 IMAD.MOV R21, RZ, RZ, R37 ;  /* 0x000000ffff151224 */ /* 0x000fca00078e0225 */
[----:B------:R-:W-:-:S07]  /*0910*/  @!P0 MOV R37, R21 ;  /* 0x0000001500258202 */ /* 0x000fce0000000f00 */
.L_x_43:
[----:B------:R-:W-:Y:S05]  /*0920*/  BSYNC B0 ;  /* 0x0000000000007941 */ /* 0x000fea0003800000 */
.L_x_42:
        /* <DEDUP_REMOVED lines=9> */
[----:B------:R-:W-:Y:S01]  /*09c0*/  IMAD.WIDE.U32 R26, R24, -0x2daee0ad, RZ ;  /* 0xd2511f53181a7825 */ /* 0x000fe200078e00ff */
[----:B------:R-:W-:-:S04]  /*09d0*/  LOP3.LUT R25, R23, R25, R4, 0x96, !PT ;  /* 0x0000001917197212 */ /* 0x000fc800078e9604 */
[----:B------:R-:W-:Y:S01]  /*09e0*/  LOP3.LUT R21, R27, R22, R7, 0x96, !PT ;  /* 0x000000161b157212 */ /* 0x000fe200078e9607 */
[----:B------:R-:W-:-:S05]  /*09f0*/  IMAD.WIDE.U32 R24, R25, -0x326172a9, RZ ;  /* 0xcd9e8d5719187825 */ /* 0x000fca00078e00ff */
        /* <DEDUP_REMOVED lines=26> */
[----:B------:R-:W-:Y:S02]  /*0ba0*/  VIADD R25, R18, 0x8ff34781 ;  /* 0x8ff3478112197836 */ /* 0x000fe40000000000 */
[----:B------:R-:W-:-:S04]  /*0bb0*/  IMAD.WIDE.U32 R20, R21, -0x326172a9, RZ ;  /* 0xcd9e8d5715147825 */ /* 0x000fc800078e00ff */
[----:B------:R-:W-:Y:S01]  /*0bc0*/  IMAD.HI.U32 R27, R38, -0x2daee0ad, RZ ;  /* 0xd2511f53261b7827 */ /* 0x000fe200078e00ff */
[----:B------:R-:W-:-:S04]  /*0bd0*/  LOP3.LUT R26, R21, R26, R25, 0x96, !PT ;  /* 0x0000001a151a7212 */ /* 0x000fc800078e9619 */
[----:B------:R-:W-:Y:S01]  /*0be0*/  LOP3.LUT R27, R27, R24, R35, 0x96, !PT ;  /* 0x000000181b1b7212 */ /* 0x000fe200078e9623 */
[----:B------:R-:W-:Y:S06]  /*0bf0*/  @!P0 BRA `(.L_x_44) ;  /* 0x0000000000288947 */ /* 0x000fec0003800000 */
[----:B------:R-:W-:-:S13]  /*0c00*/  ISETP.NE.AND P0, PT, R36, 0x2, PT ;  /* 0x000000022400780c */ /* 0x000fda0003f05270 */
[----:B------:R-:W-:Y:S05]  /*0c10*/  @!P0 BRA `(.L_x_45) ;  /* 0x0000000000188947 */ /* 0x000fea0003800000 */
[----:B------:R-:W-:Y:S01]  /*0c20*/  ISETP.NE.AND P0, PT, R36, 0x3, PT ;  /* 0x000000032400780c */ /* 0x000fe20003f05270 */
[----:B------:R-:W-:Y:S01]  /*0c30*/  IMAD.MOV.U32 R32, RZ, RZ, R26 ;  /* 0x000000ffff207224 */ /* 0x000fe200078e001a */
[----:B------:R-:W-:-:S11]  /*0c40*/  MOV R26, R27 ;  /* 0x0000001b001a7202 */ /* 0x000fd60000000f00 */
[----:B------:R-:W-:Y:S02]  /*0c50*/  @P0 IMAD.MOV.U32 R32, RZ, RZ, R40 ;  /* 0x000000ffff200224 */ /* 0x000fe400078e0028 */
[----:B------:R-:W-:Y:S01]  /*0c60*/  @P0 IMAD.MOV.U32 R26, RZ, RZ, R23 ;  /* 0x000000ffff1a0224 */ /* 0x000fe200078e0017 */
[----:B------:R-:W-:Y:S06]  /*0c70*/  BRA `(.L_x_44) ;  /* 0x0000000000087947 */ /* 0x000fec0003800000 */
.L_x_45:
[----:B------:R-:W-:Y:S01]  /*0c80*/  MOV R32, R23 ;  /* 0x0000001700207202 */ /* 0x000fe20000000f00 */
[----:B------:R-:W-:-:S07]  /*0c90*/  IMAD.MOV.U32 R26, RZ, RZ, R20 ;  /* 0x000000ffff1a7224 */ /* 0x000fce00078e0014 */
.L_x_44:
[----:B------:R-:W-:Y:S01]  /*0ca0*/  ISETP.GE.U32.AND P0, PT, R28, UR8, PT ;  /* 0x000000081c007c0c */ /* 0x000fe2000bf06070 */
[----:B------:R-:W-:Y:S01]  /*0cb0*/  IMAD R21, R0, UR4, RZ ;  /* 0x0000000400157c24 */ /* 0x000fe2000f8e02ff */
[----:B------:R-:W-:Y:S05]  /*0cc0*/  WARPSYNC.ALL ;  /* 0x0000000000007948 */ /* 0x000fea0003800000 */
[----:B------:R-:W-:Y:S02]  /*0cd0*/  ISETP.GE.AND.EX P0, PT, R31, UR9, PT, P0 ;  /* 0x000000091f007c0c */ /* 0x000fe4000bf06300 */
[----:B------:R-:W-:-:S04]  /*0ce0*/  IADD3 R41, P2, R21, R28, RZ ;  /* 0x0000001c15297210 */ /* 0x000fc80007f5e0ff */
[----:B------:R-:W-:Y:S01]  /*0cf0*/  ISETP.GE.U32.AND P1, PT, R41, UR8, PT ;  /* 0x0000000829007c0c */ /* 0x000fe2000bf26070 */
[----:B------:R-:W-:-:S05]  /*0d00*/  IMAD.X R22, RZ, RZ, R31, P2 ;  /* 0x000000ffff167224 */ /* 0x000fca00010e061f */
[----:B------:R-:W-:Y:S01]  /*0d10*/  ISETP.GE.AND.EX P1, PT, R22, UR9, PT, P1 ;  /* 0x0000000916007c0c */ /* 0x000fe2000bf26310 */
[----:B------:R-:W0:Y:S08]  /*0d20*/  @!P0 LDC R43, c[0x0][0x240] ;  /* 0x00009000ff2b8b82 */ /* 0x000e300000000800 */
[----:B------:R-:W1:Y:S04]  /*0d30*/  @!P0 LDC.64 R22, c[0x0][0x238] ;  /* 0x00008e00ff168b82 */ /* 0x000e680000000a00 */
[----:B------:R-:W-:-:S04]  /*0d40*/  @!P1 LOP3.LUT R45, R26, 0x1, RZ, 0xc0, !PT ;  /* 0x000000011a2d9812 */ /* 0x000fc800078ec0ff */
[----:B------:R-:W2:Y:S01]  /*0d50*/  @!P1 LDC R42, c[0x0][0x240] ;  /* 0x00009000ff2a9b82 */ /* 0x000ea20000000800 */
[----:B0-----:R-:W-:-:S07]  /*0d60*/  @!P0 IMAD R40, R28, R43, RZ ;  /* 0x0000002b1c288224 */ /* 0x001fce00078e02ff */
[----:B------:R-:W0:Y:S01]  /*0d70*/  @!P1 LDC.64 R24, c[0x0][0x238] ;  /* 0x00008e00ff189b82 */ /* 0x000e220000000a00 */
[----:B------:R-:W-:Y:S01]  /*0d80*/  @!P0 LOP3.LUT R43, R32, 0x1, RZ, 0xc0, !PT ;  /* 0x00000001202b8812 */ /* 0x000fe200078ec0ff */
[----:B------:R-:W-:Y:S01]  /*0d90*/  IMAD.MOV.U32 R32, RZ, RZ, R27 ;  /* 0x000000ffff207224 */ /* 0x000fe200078e001b */
[----:B-1----:R-:W-:-:S04]  /*0da0*/  @!P0 IADD3 R22, P2, R40, R22, RZ ;  /* 0x0000001628168210 */ /* 0x002fc80007f5e0ff */
[----:B------:R-:W-:Y:S01]  /*0db0*/  @!P0 LEA.HI.X.SX32 R23, R40, R23, 0x1, P2 ;  /* 0x0000001728178211 */ /* 0x000fe200010f0eff */
[----:B------:R-:W-:Y:S02]  /*0dc0*/  IMAD.MOV.U32 R40, RZ, RZ, R20 ;  /* 0x000000ffff287224 */ /* 0x000fe400078e0014 */
[----:B--2---:R-:W-:Y:S02]  /*0dd0*/  @!P1 IMAD R41, R41, R42, RZ ;  /* 0x0000002a29299224 */ /* 0x004fe400078e02ff */
[----:B------:R1:W-:Y:S01]  /*0de0*/  @!P0 STG.E.U8 desc[UR6][R22.64], R43 ;  /* 0x0000002b16008986 */ /* 0x0003e2000c101106 */
[----:B------:R-:W-:-:S04]  /*0df0*/  LEA R28, P0, R21, R28, 0x1 ;  /* 0x0000001c151c7211 */ /* 0x000fc800078008ff */
[----:B------:R-:W-:Y:S02]  /*0e00*/  IADD3.X R31, RZ, R31, RZ, P0, !PT ;  /* 0x0000001fff1f7210 */ /* 0x000fe400007fe4ff */
[----:B------:R-:W-:Y:S02]  /*0e10*/  ISETP.GE.U32.AND P0, PT, R28, R39, PT ;  /* 0x000000271c00720c */ /* 0x000fe40003f06070 */
[----:B0-----:R-:W-:Y:S02]  /*0e20*/  @!P1 IADD3 R24, P2, R41, R24, RZ ;  /* 0x0000001829189210 */ /* 0x001fe40007f5e0ff */
[----:B------:R-:W-:Y:S02]  /*0e30*/  ISETP.GE.AND.EX P0, PT, R31, R34, PT, P0 ;  /* 0x000000221f00720c */ /* 0x000fe40003f06300 */
[----:B------:R-:W-:-:S05]  /*0e40*/  @!P1 LEA.HI.X.SX32 R25, R41, R25, 0x1, P2 ;  /* 0x0000001929199211 */ /* 0x000fca00010f0eff */
[----:B------:R1:W-:Y:S01]  /*0e50*/  @!P1 STG.E.U8 desc[UR6][R24.64], R45 ;  /* 0x0000002d18009986 */ /* 0x0003e2000c101106 */
[----:B------:R-:W-:Y:S06]  /*0e60*/  BAR.SYNC.DEFER_BLOCKING 0x0 ;  /* 0x0000000000007b1d */ /* 0x000fec0000010000 */
[----:B------:R-:W-:Y:S05]  /*0e70*/  @!P0 BRA `(.L_x_46) ;  /* 0xfffffff800748947 */ /* 0x000fea000383ffff */
[----:B------:R-:W-:Y:S05]  /*0e80*/  EXIT ;  /* 0x000000000000794d */ /* 0x000fea0003800000 */
        .weak           $__internal_3_$__cuda_sm20_div_s64
        .type           $__internal_3_$__cuda_sm20_div_s64,@function
        .size           $__internal_3_$__cuda_sm20_div_s64,(.L_x_1817 - $__internal_3_$__cuda_sm20_div_s64)
$__internal_3_$__cuda_sm20_div_s64:
[----:B------:R-:W-:Y:S01]  /*0e90*/  MOV R26, R25 ;  /* 0x00000019001a7202 */ /* 0x000fe20000000f00 */
[----:B------:R-:W-:-:S05]  /*0ea0*/  IMAD.MOV.U32 R27, RZ, RZ, RZ ;  /* 0x000000ffff1b7224 */ /* 0x000fca00078e00ff */
        /* <DEDUP_REMOVED lines=8> */
[----:B------:R-:W-:-:S04]  /*0f30*/  IMAD.HI.U32 R20, R22, R39, RZ ;  /* 0x0000002716147227 */ /* 0x000fc800078e00ff */
[----:B------:R-:W-:Y:S02]  /*0f40*/  IMAD.MOV.U32 R21, RZ, RZ, R22 ;  /* 0x000000ffff157224 */ /* 0x000fe400078e0016 */
        /* <DEDUP_REMOVED lines=14> */
[----:B------:R-:W-:Y:S01]  /*1030*/  SEL R23, R23, UR4, !P1 ;  /* 0x0000000417177c07 */ /* 0x000fe2000c800000 */
[----:B------:R-:W-:Y:S02]  /*1040*/  IMAD.X R26, RZ, RZ, ~UR5, P4 ;  /* 0x80000005ff1a7e24 */ /* 0x000fe4000a0e06ff */
        /* <DEDUP_REMOVED lines=14> */
[----:B------:R-:W-:-:S03]  /*1130*/  IADD3 R22, P2, R39, R20, RZ ;  /* 0x0000001427167210 */ /* 0x000fc60007f5e0ff */
[----:B------:R-:W-:Y:S02]  /*1140*/  IMAD.X R26, RZ, RZ, R26, P0 ;  /* 0x000000ffff1a7224 */ /* 0x000fe400000e061a */
[----:B------:R-:W-:-:S04]  /*1150*/  IMAD.WIDE.U32 R20, R22, R25, RZ ;  /* 0x0000001916147225 */ /* 0x000fc800078e00ff */
[----:B------:R-:W-:Y:S01]  /*1160*/  IMAD.X R26, RZ, RZ, R26, P2 ;  /* 0x000000ffff1a7224 */ /* 0x000fe200010e061a */
[----:B------:R-:W-:-:S03]  /*1170*/  IADD3 R42, P0, -R20, R23, RZ ;  /* 0x00000017142a7210 */ /* 0x000fc60007f1e1ff */
[C---:B------:R-:W-:Y:S01]  /*1180*/  IMAD R34, R25.reuse, R26, R21 ;  /* 0x0000001a19227224 */ /* 0x040fe200078e0215 */
[----:B------:R-:W-:Y:S02]  /*1190*/  IADD3 R20, P2, -R25, R42, RZ ;  /* 0x0000002a19147210 */ /* 0x000fe40007f5e1ff */
[----:B------:R-:W-:Y:S02]  /*11a0*/  IADD3 R21, P3, R22, 0x1, RZ ;  /* 0x0000000116157810 */ /* 0x000fe40007f7e0ff */
[----:B------:R-:W-:Y:S02]  /*11b0*/  IADD3.X R34, ~R34, R27, RZ, P0, !PT ;  /* 0x0000001b22227210 */ /* 0x000fe400007fe5ff */
[----:B------:R-:W-:Y:S01]  /*11c0*/  ISETP.GE.U32.AND P0, PT, R42, R25, PT ;  /* 0x000000192a00720c */ /* 0x000fe20003f06070 */
[----:B------:R-:W-:Y:S01]  /*11d0*/  IMAD.X R23, RZ, RZ, R26, P3 ;  /* 0x000000ffff177224 */ /* 0x000fe200018e061a */
        /* <DEDUP_REMOVED lines=12> */
[-C--:B------:R-:W-:Y:S02]  /*12a0*/  IADD3 R21, P2, RZ, -R22.reuse, RZ ;  /* 0x80000016ff157210 */ /* 0x080fe40007f5e0ff */
[----:B------:R-:W-:Y:S01]  /*12b0*/  ISETP.NE.U32.AND P0, PT, R25, RZ, PT ;  /* 0x000000ff1900720c */ /* 0x000fe20003f05070 */
[----:B------:R-:W-:Y:S01]  /*12c0*/  IMAD.MOV.U32 R25, RZ, RZ, 0x0 ;  /* 0x00000000ff197424 */ /* 0x000fe200078e00ff */
[----:B------:R-:W-:Y:S02]  /*12d0*/  IADD3.X R20, RZ, ~R23, RZ, P2, !PT ;  /* 0x80000017ff147210 */ /* 0x000fe400017fe4ff */
[----:B------:R-:W-:Y:S02]  /*12e0*/  ISETP.NE.AND.EX P0, PT, RZ, RZ, PT, P0 ;  /* 0x000000ffff00720c */ /* 0x000fe40003f05300 */
[----:B------:R-:W-:-:S02]  /*12f0*/  SEL R22, R21, R22, !P1 ;  /* 0x0000001615167207 */ /* 0x000fc40004800000 */
[----:B------:R-:W-:Y:S02]  /*1300*/  SEL R23, R20, R23, !P1 ;  /* 0x0000001714177207 */ /* 0x000fe40004800000 */
[----:B------:R-:W-:Y:S02]  /*1310*/  SEL R22, R22, 0xffffffff, P0 ;  /* 0xffffffff16167807 */ /* 0x000fe40000000000 */
[----:B------:R-:W-:Y:S01]  /*1320*/  SEL R23, R23, 0xffffffff, P0 ;  /* 0xffffffff17177807 */ /* 0x000fe20000000000 */
[----:B------:R-:W-:Y:S06]  /*1330*/  RET.REL.NODEC R24 `(_ZN2at6native60_GLOBAL__N__fdc43544_27_DistributionRandomKernel_cu_f88cee4443distribution_elementwise_grid_stride_kernelImLi2EZZZNS0_9templates4cuda13random_kernelIPNS_17CUDAGeneratorImplEEEvRNS_18TensorIteratorBaseET_ENKUlvE_clEvENKUlvE8_clEvEUlP24curandStatePhilox4_32_10E_ZNS1_27distribution_nullary_kernelIbm10ulonglong2S7_SF_ZZZS5_IS7_EvS9_SA_ENKSB_clEvENKSC_clEvEUlmE_EEvS9_T2_RKT3_T4_EUlimE_EEvlNS_15PhiloxCudaStateET1_SJ_) ;  /* 0xffffffec18307950 */ /* 0x000fec0003c3ffff */
.L_x_47:
        /* <DEDUP_REMOVED lines=12> */
.L_x_1817:


//--------------------- .text._ZN2at6native60_GLOBAL__N__fdc43544_27_DistributionRandomKernel_cu_f88cee4443distribution_elementwise_grid_stride_kernelIjLi4EZZZNS0_9templates4cuda13random_kernelIPNS_17CUDAGeneratorImplEEEvRNS_18TensorIteratorBaseET_ENKUlvE_clEvENKUlvE7_clEvEUlP24curandStatePhilox4_32_10E0_ZNS1_27distribution_nullary_kernelIN3c108BFloat16Ej5uint4S7_SF_ZZZS5_IS7_EvS9_SA_ENKSB_clEvENKSC_clEvEUljE_EEvS9_T2_RKT3_T4_EUlijE0_EEvlNS_15PhiloxCudaStateET1_SL_ --------------------------
	.section	.text._ZN2at6native60_GLOBAL__N__fdc43544_27_DistributionRandomKernel_cu_f88cee4443distribution_elementwise_grid_stride_kernelIjLi4EZZZNS0_9templates4cuda13random_kernelIPNS_17CUDAGeneratorImplEEEvRNS_18TensorIteratorBaseET_ENKUlvE_clEvENKUlvE7_clEvEUlP24curandStatePhilox4_32_10E0_ZNS1_27distribution_nullary_kernelIN3c108BFloat16Ej5uint4S7_SF_ZZZS5_IS7_EvS9_SA_ENKSB_clEvENKSC_clEvEUljE_EEvS9_T2_RKT3_T4_EUlijE0_EEvlNS_15PhiloxCudaStateET1_SL_,"ax",@progbits
	.align	128
.text._ZN2at6native60_GLOBAL__N__fdc43544_27_DistributionRandomKernel_cu_f88cee4443distribution_elementwise_grid_stride_kernelIjLi4EZZZNS0_9templates4cuda13random_kernelIPNS_17CUDAGeneratorImplEEEvRNS_18TensorIteratorBaseET_ENKUlvE_clEvENKUlvE7_clEvEUlP24curandStatePhilox4_32_10E0_ZNS1_27distribution_nullary_kernelIN3c108BFloat16Ej5uint4S7_SF_ZZZS5_IS7_EvS9_SA_ENKSB_clEvENKSC_clEvEUljE_EEvS9_T2_RKT3_T4_EUlijE0_EEvlNS_15PhiloxCudaStateET1_SL_:
        .type           _ZN2at6native60_GLOBAL__N__fdc43544_27_DistributionRandomKernel_cu_f88cee4443distribution_elementwise_grid_stride_kernelIjLi4EZZZNS0_9templates4cuda13random_kernelIPNS_17CUDAGeneratorImplEEEvRNS_18TensorIteratorBaseET_ENKUlvE_clEvENKUlvE7_clEvEUlP24curandStatePhilox4_32_10E0_ZNS1_27distribution_nullary_kernelIN3c108BFloat16Ej5uint4S7_SF_ZZZS5_IS7_EvS9_SA_ENKSB_clEvENKSC_clEvEUljE_EEvS9_T2_RKT3_T4_EUlijE0_EEvlNS_15PhiloxCudaStateET1_SL_,@function
        .size           _ZN2at6native60_GLOBAL__N__fdc43544_27_DistributionRandomKernel_cu_f88cee4443distribution_elementwise_grid_stride_kernelIjLi4EZZZNS0_9templates4cuda13random_kernelIPNS_17CUDAGeneratorImplEEEvRNS_18TensorIteratorBaseET_ENKUlvE_clEvENKUlvE7_clEvEUlP24curandStatePhilox4_32_10E0_ZNS1_27distribution_nullary_kernelIN3c108BFloat16Ej5uint4S7_SF_ZZZS5_IS7_EvS9_SA_ENKSB_clEvENKSC_clEvEUljE_EEvS9_T2_RKT3_T4_EUlijE0_EEvlNS_15PhiloxCudaStateET1_SL_,(.L_x_1819 - _ZN2at6native60_GLOBAL__N__fdc43544_27_DistributionRandomKernel_cu_f88cee4443distribution_elementwise_grid_stride_kernelIjLi4EZZZNS0_9templates4cuda13random_kernelIPNS_17CUDAGeneratorImplEEEvRNS_18TensorIteratorBaseET_ENKUlvE_clEvENKUlvE7_clEvEUlP24curandStatePhilox4_32_10E0_ZNS1_27distribution_nullary_kernelIN3c108BFloat16Ej5uint4S7_SF_ZZZS5_IS7_EvS9_SA_ENKSB_clEvENKSC_clEvEUljE_EEvS9_T2_RKT3_T4_EUlijE0_EEvlNS_15PhiloxCudaStateET1_SL_)
        .other          _ZN2at6native60_GLOBAL__N__fdc43544_27_DistributionRandomKernel_cu_f88cee4443distribution_elementwise_grid_stride_kernelIjLi4EZZZNS0_9templates4cuda13random_kernelIPNS_17CUDAGeneratorImplEEEvRNS_18TensorIteratorBaseET_ENKUlvE_clEvENKUlvE7_clEvEUlP24curandStatePhilox4_32_10E0_ZNS1_27distribution_nullary_kernelIN3c108BFloat16Ej5uint4S7_SF_ZZZS5_IS7_EvS9_SA_ENKSB_clEvENKSC_clEvEUljE_EEvS9_T2_RKT3_T4_EUlijE0_EEvlNS_15PhiloxCudaStateET1_SL_,@"STO_CUDA_ENTRY STV_DEFAULT"
_ZN2at6native60_GLOBAL__N__fdc43544_27_DistributionRandomKernel_cu_f88cee4443distribution_elementwise_grid_stride_kernelIjLi4EZZZNS0_9templates4cuda13random_kernelIPNS_17CUDAGeneratorImplEEEvRNS_18TensorIteratorBaseET_ENKUlvE_clEvENKUlvE7_clEvEUlP24curandStatePhilox4_32_10E0_ZNS1_27distribution_nullary_kernelIN3c108BFloat16Ej5uint4S7_SF_ZZZS5_IS7_EvS9_SA_ENKSB_clEvENKSC_clEvEUljE_EEvS9_T2_RKT3_T4_EUlijE0_EEvlNS_15PhiloxCudaStateET1_SL_:
        /* <DEDUP_REMOVED lines=92> */
[----:B------:R-:W-:Y:S05]  /*05c0*/  CALL.REL.NOINC `($__internal_4_$__cuda_sm20_div_s64) ;  /* 0x0000004800d07944 */ /* 0x000fea0003c00000 */
[----:B------:R-:W-:Y:S05]  /*05d0*/  BRA `(.L_x_49) ;  /* 0x0000000000587947 */ /* 0x000fea0003800000 */
.L_x_48:
        /* <DEDUP_REMOVED lines=22> */
.L_x_49:
        /* <DEDUP_REMOVED lines=68> */
.L_x_65:
        /* <DEDUP_REMOVED lines=13> */
.L_x_51:
[----:B------:R-:W-:Y:S05]  /*0c50*/  BSYNC B0 ;  /* 0x0000000000007941 */ /* 0x000fea0003800000 */
.L_x_50:
        /* <DEDUP_REMOVED lines=69> */
.L_x_53:
[----:B------:R-:W-:Y:S01]  /*10b0*/  IMAD.MOV.U32 R2, RZ, RZ, R22 ;  /* 0x000000ffff027224 */ /* 0x000fe200078e0016 */
[----:B------:R-:W-:Y:S01]  /*10c0*/  MOV R3, R0 ;  /* 0x0000000000037202 */ /* 0x000fe20000000f00 */
[----:B------:R-:W-:Y:S01]  /*10d0*/  IMAD.MOV.U32 R6, RZ, RZ, R7 ;  /* 0x000000ffff067224 */ /* 0x000fe200078e0007 */
[----:B------:R-:W-:-:S07]  /*10e0*/  MOV R4, R20 ;  /* 0x0000001400047202 */ /* 0x000fce0000000f00 */
.L_x_52:
        /* <DEDUP_REMOVED lines=242> */
.L_x_56:
[----:B------:R-:W-:Y:S01]  /*2010*/  IMAD.WIDE.U32 R22, R2, -0xff00ff, RZ ;  /* 0xff00ff0102167825 */ /* 0x000fe200078e00ff */
[----:B------:R-:W-:Y:S02]  /*2020*/  ULDC.64 UR34, c[0x0][0x3d0] ;  /* 0x0000f40000227ab9 */ /* 0x000fe40000000a00 */
[----:B------:R-:W-:Y:S02]  /*2030*/  IADD3 R22, P0, R0, UR34, RZ ;  /* 0x0000002200167c10 */ /* 0x000fe4000ff1e0ff */
[----:B------:R-:W-:-:S05]  /*2040*/  SHF.R.U32.HI R23, RZ, 0x8, R23 ;  /* 0x00000008ff177819 */ /* 0x000fca0000011617 */
[----:B------:R-:W-:Y:S02]  /*2050*/  IMAD R2, R23, -0x101, R2 ;  /* 0xfffffeff17027824 */ /* 0x000fe400078e0202 */
[----:B------:R-:W-:-:S03]  /*2060*/  IMAD.X R23, RZ, RZ, UR35, P0 ;  /* 0x00000023ff177e24 */ /* 0x000fc600080e06ff */
[----:B------:R-:W-:-:S04]  /*2070*/  I2FP.F32.U32 R2, R2 ;  /* 0x0000000200027245 */ /* 0x000fc80000201000 */
[----:B------:R-:W-:-:S05]  /*2080*/  F2FP.BF16.F32.PACK_AB R2, RZ, R2 ;  /* 0x00000002ff02723e */ /* 0x000fca00000010ff */
[----:B------:R0:W-:Y:S02]  /*2090*/  STG.E.U16 desc[UR58][R22.64], R2 ;  /* 0x0000000216007986 */ /* 0x0001e4000c10153a */
.L_x_55:
[----:B------:R-:W-:Y:S05]  /*20a0*/  BSYNC B0 ;  /* 0x0000000000007941 */ /* 0x000fea0003800000 */
.L_x_54:
[----:B------:R-:W-:Y:S01]  /*20b0*/  ULDC UR34, c[0x0][0xc] ;  /* 0x0000030000227ab9 */ /* 0x000fe20000000800 */
[----:B------:R-:W-:Y:S01]  /*20c0*/  BSSY B0, `(.L_x_57) ;  /* 0x00000ff000007945 */ /* 0x000fe20003800000 */
[----:B0-----:R-:W-:-:S05]  /*20d0*/  IMAD R2, R36, UR34, RZ ;  /* 0x0000002224027c24 */ /* 0x001fca000f8e02ff */
[----:B------:R-:W-:-:S04]  /*20e0*/  IADD3 R23, P1, R2, R25, RZ ;  /* 0x0000001902177210 */ /* 0x000fc80007f3e0ff */
        /* <DEDUP_REMOVED lines=243> */
.L_x_59:
[----:B------:R-:W-:Y:S01]  /*3020*/  IMAD.WIDE.U32 R22, R3, -0xff00ff, RZ ;  /* 0xff00ff0103167825 */ /* 0x000fe200078e00ff */
[----:B------:R-:W-:-:S04]  /*3030*/  ULDC.64 UR34, c[0x0][0x3d0] ;  /* 0x0000f40000227ab9 */ /* 0x000fc80000000a00 */
[----:B------:R-:W-:-:S05]  /*3040*/  SHF.R.U32.HI R22, RZ, 0x8, R23 ;  /* 0x00000008ff167819 */ /* 0x000fca0000011617 */
[----:B------:R-:W-:Y:S01]  /*3050*/  IMAD R3, R22, -0x101, R3 ;  /* 0xfffffeff16037824 */ /* 0x000fe200078e0203 */
[----:B------:R-:W-:-:S04]  /*3060*/  IADD3 R22, P0, R0, UR34, RZ ;  /* 0x0000002200167c10 */ /* 0x000fc8000ff1e0ff */
[----:B------:R-:W-:Y:S01]  /*3070*/  I2FP.F32.U32 R3, R3 ;  /* 0x0000000300037245 */ /* 0x000fe20000201000 */
[----:B------:R-:W-:-:S03]  /*3080*/  IMAD.X R23, RZ, RZ, UR35, P0 ;  /* 0x00000023ff177e24 */ /* 0x000fc600080e06ff */
[----:B------:R-:W-:-:S05]  /*3090*/  F2FP.BF16.F32.PACK_AB R3, RZ, R3 ;  /* 0x00000003ff03723e */ /* 0x000fca00000010ff */
[----:B------:R0:W-:Y:S02]  /*30a0*/  STG.E.U16 desc[UR58][R22.64], R3 ;  /* 0x0000000316007986 */ /* 0x0001e4000c10153a */
.L_x_58:
[----:B------:R-:W-:Y:S05]  /*30b0*/  BSYNC B0 ;  /* 0x0000000000007941 */ /* 0x000fea0003800000 */
.L_x_57:
        /* <DEDUP_REMOVED lines=243> */
.L_x_62:
[----:B------:R-:W-:Y:S01]  /*3ff0*/  IMAD.WIDE.U32 R22, R6, -0xff00ff, RZ ;  /* 0xff00ff0106167825 */ /* 0x000fe200078e00ff */
[----:B------:R-:W-:Y:S02]  /*4000*/  ULDC.64 UR34, c[0x0][0x3d0] ;  /* 0x0000f40000227ab9 */ /* 0x000fe40000000a00 */
[----:B------:R-:W-:Y:S02]  /*4010*/  IADD3 R22, P0, R0, UR34, RZ ;  /* 0x0000002200167c10 */ /* 0x000fe4000ff1e0ff */
[----:B------:R-:W-:Y:S02]  /*4020*/  SHF.R.U32.HI R3, RZ, 0x8, R23 ;  /* 0x00000008ff037819 */ /* 0x000fe40000011617 */
[----:B------:R-:W-:-:S03]  /*4030*/  IADD3.X R23, RZ, UR35, RZ, P0, !PT ;  /* 0x00000023ff177c10 */ /* 0x000fc600087fe4ff */
[----:B------:R-:W-:-:S05]  /*4040*/  IMAD R3, R3, -0x101, R6 ;  /* 0xfffffeff03037824 */ /* 0x000fca00078e0206 */
[----:B------:R-:W-:-:S04]  /*4050*/  I2FP.F32.U32 R3, R3 ;  /* 0x0000000300037245 */ /* 0x000fc80000201000 */
[----:B------:R-:W-:-:S05]  /*4060*/  F2FP.BF16.F32.PACK_AB R3, RZ, R3 ;  /* 0x00000003ff03723e */ /* 0x000fca00000010ff */
[----:B------:R0:W-:Y:S02]  /*4070*/  STG.E.U16 desc[UR58][R22.64], R3 ;  /* 0x0000000316007986 */ /* 0x0001e4000c10153a */
.L_x_61:
[----:B------:R-:W-:Y:S05]  /*4080*/  BSYNC B0 ;  /* 0x0000000000007941 */ /* 0x000fea0003800000 */
.L_x_60:
        /* <DEDUP_REMOVED lines=244> */
.L_x_64:
        /* <DEDUP_REMOVED lines=9> */
.L_x_63:
        /* <DEDUP_REMOVED lines=11> */
        .weak           $__internal_4_$__cuda_sm20_div_s64
        .type           $__internal_4_$__cuda_sm20_div_s64,@function
        .size           $__internal_4_$__cuda_sm20_div_s64,(.L_x_1819 - $__internal_4_$__cuda_sm20_div_s64)
$__internal_4_$__cuda_sm20_div_s64:
        /* <DEDUP_REMOVED lines=74> */
[----:B------:R-:W-:Y:S06]  /*55b0*/  RET.REL.NODEC R6 `(_ZN2at6native60_GLOBAL__N__fdc43544_27_DistributionRandomKernel_cu_f88cee4443distribution_elementwise_grid_stride_kernelIjLi4EZZZNS0_9templates4cuda13random_kernelIPNS_17CUDAGeneratorImplEEEvRNS_18TensorIteratorBaseET_ENKUlvE_clEvENKUlvE7_clEvEUlP24curandStatePhilox4_32_10E0_ZNS1_27distribution_nullary_kernelIN3c108BFloat16Ej5uint4S7_SF_ZZZS5_IS7_EvS9_SA_ENKSB_clEvENKSC_clEvEUljE_EEvS9_T2_RKT3_T4_EUlijE0_EEvlNS_15PhiloxCudaStateET1_SL_) ;  /* 0xffffffa806907950 */ /* 0x000fec0003c3ffff */
.L_x_66:
        /* <DEDUP_REMOVED lines=12> */
.L_x_1819:


//--------------------- .text._ZN2at6native60_GLOBAL__N__fdc43544_27_DistributionRandomKernel_cu_f88cee4443distribution_elementwise_grid_stride_kernelIjLi4EZZZNS0_9templates4cuda13random_kernelIPNS_17CUDAGeneratorImplEEEvRNS_18TensorIteratorBaseET_ENKUlvE_clEvENKUlvE7_clEvEUlP24curandStatePhilox4_32_10E0_ZNS1_27distribution_nullary_kernelIN3c108BFloat16Ej5uint4S7_SF_ZZZS5_IS7_EvS9_SA_ENKSB_clEvENKSC_clEvEUljE_EEvS9_T2_RKT3_T4_EUlijE_EEvlNS_15PhiloxCudaStateET1_SL_ --------------------------
	.section	.text._ZN2at6native60_GLOBAL__N__fdc43544_27_DistributionRandomKernel_cu_f88cee4443distribution_elementwise_grid_stride_kernelIjLi4EZZZNS0_9templates4cuda13random_kernelIPNS_17CUDAGeneratorImplEEEvRNS_18TensorIteratorBaseET_ENKUlvE_clEvENKUlvE7_clEvEUlP24curandStatePhilox4_32_10E0_ZNS1_27distribution_nullary_kernelIN3c108BFloat16Ej5uint4S7_SF_ZZZS5_IS7_EvS9_SA_ENKSB_clEvENKSC_clEvEUljE_EEvS9_T2_RKT3_T4_EUlijE_EEvlNS_15PhiloxCudaStateET1_SL_,"ax",@progbits
	.align	128
.text._ZN2at6native60_GLOBAL__N__fdc43544_27_DistributionRandomKernel_cu_f88cee4443distribution_elementwise_grid_stride_kernelIjLi4EZZZNS0_9templates4cuda13random_kernelIPNS_17CUDAGeneratorImplEEEvRNS_18TensorIteratorBaseET_ENKUlvE_clEvENKUlvE7_clEvEUlP24curandStatePhilox4_32_10E0_ZNS1_27distribution_nullary_kernelIN3c108BFloat16Ej5uint4S7_SF_ZZZS5_IS7_EvS9_SA_ENKSB_clEvENKSC_clEvEUljE_EEvS9_T2_RKT3_T4_EUlijE_EEvlNS_15PhiloxCudaStateET1_SL_:
        .type           _ZN2at6native60_GLOBAL__N__fdc43544_27_DistributionRandomKernel_cu_f88cee4443distribution_elementwise_grid_stride_kernelIjLi4EZZZNS0_9templates4cuda13random_kernelIPNS_17CUDAGeneratorImplEEEvRNS_18TensorIteratorBaseET_ENKUlvE_clEvENKUlvE7_clEvEUlP24curandStatePhilox4_32_10E0_ZNS1_27distribution_nullary_kernelIN3c108BFloat16Ej5uint4S7_SF_ZZZS5_IS7_EvS9_SA_ENKSB_clEvENKSC_clEvEUljE_EEvS9_T2_RKT3_T4_EUlijE_EEvlNS_15PhiloxCudaStateET1_SL_,@function
        .size           _ZN2at6native60_GLOBAL__N__fdc43544_27_DistributionRandomKernel_cu_f88cee4443distribution_elementwise_grid_stride_kernelIjLi4EZZZNS0_9templates4cuda13random_kernelIPNS_17CUDAGeneratorImplEEEvRNS_18TensorIteratorBaseET_ENKUlvE_clEvENKUlvE7_clEvEUlP24curandStatePhilox4_32_10E0_ZNS1_27distribution_nullary_kernelIN3c108BFloat16Ej5uint4S7_SF_ZZZS5_IS7_EvS9_SA_ENKSB_clEvENKSC_clEvEUljE_EEvS9_T2_RKT3_T4_EUlijE_EEvlNS_15PhiloxCudaStateET1_SL_,(.L_x_1821 - _ZN2at6native60_GLOBAL__N__fdc43544_27_DistributionRandomKernel_cu_f88cee4443distribution_elementwise_grid_stride_kernelIjLi4EZZZNS0_9templates4cuda13random_kernelIPNS_17CUDAGeneratorImplEEEvRNS_18TensorIteratorBaseET_ENKUlvE_clEvENKUlvE7_clEvEUlP24curandStatePhilox4_32_10E0_ZNS1_27distribution_nullary_kernelIN3c108BFloat16Ej5uint4S7_SF_ZZZS5_IS7_EvS9_SA_ENKSB_clEvENKSC_clEvEUljE_EEvS9_T2_RKT3_T4_EUlijE_EEvlNS_15PhiloxCudaStateET1_SL_)
        .other          _ZN2at6native60_GLOBAL__N__fdc43544_27_DistributionRandomKernel_cu_f88cee4443distribution_elementwise_grid_stride_kernelIjLi4EZZZNS0_9templates4cuda13random_kernelIPNS_17CUDAGeneratorImplEEEvRNS_18TensorIteratorBaseET_ENKUlvE_clEvENKUlvE7_clEvEUlP24curandStatePhilox4_32_10E0_ZNS1_27distribution_nullary_kernelIN3c108BFloat16Ej5uint4S7_SF_ZZZS5_IS7_EvS9_SA_ENKSB_clEvENKSC_clEvEUljE_EEvS9_T2_RKT3_T4_EUlijE_EEvlNS_15PhiloxCudaStateET1_SL_,@"STO_CUDA_ENTRY STV_DEFAULT"
_ZN2at6native60_GLOBAL__N__fdc43544_27_DistributionRandomKernel_cu_f88cee4443distribution_elementwise_grid_stride_kernelIjLi4EZZZNS0_9templates4cuda13random_kernelIPNS_17CUDAGeneratorImplEEEvRNS_18TensorIteratorBaseET_ENKUlvE_clEvENKUlvE7_clEvEUlP24curandStatePhilox4_32_10E0_ZNS1_27distribution_nullary_kernelIN3c108BFloat16Ej5uint4S7_SF_ZZZS5_IS7_EvS9_SA_ENKSB_clEvENKSC_clEvEUljE_EEvS9_T2_RKT3_T4_EUlijE_EEvlNS_15PhiloxCudaStateET1_SL_:
        /* <DEDUP_REMOVED lines=8> */
[----:B------:R-:W2:Y:S01]  /*0080*/  LDC R5, c[0x0][RZ] ;  /* 0x00000000ff057b82 */ /* 0x000ea20000000800 */
[----:B------:R-:W-:Y:S01]  /*0090*/  HFMA2.MMA R35, -RZ, RZ, 0, 0 ;  /* 0x00000000ff237435 */ /* 0x000fe200000001ff */
[----:B------:R-:W-:Y:S01]  /*00a0*/  ULDC.64 UR6, c[0x0][0x210] ;  /* 0x0000840000067ab9 */ /* 0x000fe20000000a00 */
[----:B0-----:R-:W-:-:S05]  /*00b0*/  @P0 IMAD.MOV.U32 R40, RZ, RZ, R42 ;  /* 0x000000ffff280224 */ /* 0x001fca00078e002a */
[----:B------:R-:W0:Y:S01]  /*00c0*/  @P0 LDC R7, c[0x0][0x228] ;  /* 0x00008a00ff070b82 */ /* 0x000e220000000800 */
[----:B-1----:R-:W0:Y:S01]  /*00d0*/  @P0 LDG.E.64 R2, desc[UR8][R40.64] ;  /* 0x0000000828020981 */ /* 0x002e22000c1e1b00 */
[----:B------:R-:W-:Y:S02]  /*00e0*/  IMAD.U32 R22, RZ, RZ, UR4 ;  /* 0x00000004ff167e24 */ /* 0x000fe4000f8e00ff */
[----:B------:R-:W-:-:S06]  /*00f0*/  IMAD.U32 R23, RZ, RZ, UR5 ;  /* 0x00000005ff177e24 */ /* 0x000fcc000f8e00ff */
[----:B------:R-:W3:Y:S01]  /*0100*/  @P0 LDG.E.64 R22, desc[UR8][R22.64] ;  /* 0x0000000816160981 */ /* 0x000ee2000c1e1b00 */
[----:B------:R-:W2:Y:S01]  /*0110*/  S2UR UR4, SR_CTAID.X ;  /* 0x00000000000479c3 */ /* 0x000ea20000002500 */
[----:B------:R-:W-:-:S04]  /*0120*/  UIADD3 UR6, UP0, UR6, -0x1, URZ ;  /* 0xffffffff06067890 */ /* 0x000fc8000ff1e03f */
[----:B------:R-:W-:Y:S01]  /*0130*/  UIADD3.X UR7, UR7, -0x1, URZ, UP0, !UPT ;  /* 0xffffffff07077890 */ /* 0x000fe200087fe43f */
[----:B--2---:R-:W-:Y:S01]  /*0140*/  IMAD.WIDE.U32 R34, R5, UR4, R34 ;  /* 0x0000000405227c25 */ /* 0x004fe2000f8e0022 */
[----:B0-----:R-:W-:-:S03]  /*0150*/  @P0 IADD3 R42, P1, R2, R7, RZ ;  /* 0x00000007022a0210 */ /* 0x001fc60007f3e0ff */
[----:B------:R-:W-:-:S04]  /*0160*/  IMAD.WIDE.U32 R6, R34, -0x326172a9, RZ ;  /* 0xcd9e8d5722067825 */ /* 0x000fc800078e00ff */
[----:B------:R-:W-:Y:S01]  /*0170*/  @P0 IMAD.X R41, RZ, RZ, R3, P1 ;  /* 0x000000ffff290224 */ /* 0x000fe200008e0603 */
[----:B------:R-:W-:Y:S01]  /*0180*/  ISETP.NE.U32.AND P0, PT, RZ, UR7, PT ;  /* 0x00000007ff007c0c */ /* 0x000fe2000bf05070 */
[----:B---3--:R-:W-:-:S03]  /*0190*/  VIADD R0, R23, 0xbb67ae85 ;  /* 0xbb67ae8517007836 */ /* 0x008fc60000000000 */
[--C-:B------:R-:W-:Y:S01]  /*01a0*/  SHF.R.U64 R4, R42, 0x2, R41.reuse ;  /* 0x000000022a047819 */ /* 0x100fe20000001229 */
[----:B------:R-:W-:Y:S01]  /*01b0*/  VIADD R2, R22, 0x9e3779b9 ;  /* 0x9e3779b916027836 */ /* 0x000fe20000000000 */
[----:B------:R-:W-:-:S03]  /*01c0*/  SHF.R.U32.HI R3, RZ, 0x2, R41 ;  /* 0x00000002ff037819 */ /* 0x000fc60000011629 */
[----:B------:R-:W-:Y:S01]  /*01d0*/  IMAD.WIDE.U32 R4, R4, -0x2daee0ad, RZ ;  /* 0xd2511f5304047825 */ /* 0x000fe200078e00ff */
[----:B------:R-:W-:Y:S02]  /*01e0*/  LOP3.LUT R8, R7, R3, R22, 0x96, !PT ;  /* 0x0000000307087212 */ /* 0x000fe400078e9616 */
[----:B------:R-:W-:Y:S02]  /*01f0*/  IADD3 R3, R22, 0x3c6ef372, RZ ;  /* 0x3c6ef37216037810 */ /* 0x000fe40007ffe0ff */
        /* <DEDUP_REMOVED lines=15> */
[C---:B------:R-:W-:Y:S01]  /*02f0*/  IADD3 R11, R22.reuse, -0x4ab325aa, RZ ;  /* 0xb54cda56160b7810 */ /* 0x040fe20007ffe0ff */
[----:B------:R-:W-:Y:S02]  /*0300*/  VIADD R6, R22, 0xdaa66d2b ;  /* 0xdaa66d2b16067836 */ /* 0x000fe40000000000 */
[C---:B------:R-:W-:Y:S02]  /*0310*/  VIADD R8, R23.reuse, 0xed9eba14 ;  /* 0xed9eba1417087836 */ /* 0x040fe40000000000 */
[----:B------:R-:W-:Y:S01]  /*0320*/  VIADD R9, R23, 0xa9066899 ;  /* 0xa906689917097836 */ /* 0x000fe20000000000 */
[----:B------:R-:W-:Y:S01]  /*0330*/  LOP3.LUT R12, R17, R14, R6, 0x96, !PT ;  /* 0x0000000e110c7212 */ /* 0x000fe200078e9606 */
[----:B------:R-:W-:-:S04]  /*0340*/  IMAD.WIDE.U32 R14, R15, -0x326172a9, RZ ;  /* 0xcd9e8d570f0e7825 */ /* 0x000fc800078e00ff */
[----:B------:R-:W-:Y:S01]  /*0350*/  IMAD.WIDE.U32 R12, R12, -0x2daee0ad, RZ ;  /* 0xd2511f530c0c7825 */ /* 0x000fe200078e00ff */
[----:B------:R-:W-:Y:S02]  /*0360*/  LOP3.LUT R18, R15, R16, R7, 0x96, !PT ;  /* 0x000000100f127212 */ /* 0x000fe400078e9607 */
[----:B------:R-:W-:Y:S02]  /*0370*/  IADD3 R15, R22, -0xe443238, RZ ;  /* 0xf1bbcdc8160f7810 */ /* 0x000fe40007ffe0ff */
        /* <DEDUP_REMOVED lines=9> */
[----:B------:R-:W-:Y:S02]  /*0410*/  VIADD R13, R23, 0x1fd5c5a3 ;  /* 0x1fd5c5a3170d7836 */ /* 0x000fe40000000000 */
[----:B------:R-:W-:-:S04]  /*0420*/  IMAD.WIDE.U32 R24, R24, -0x2daee0ad, RZ ;  /* 0xd2511f5318187825 */ /* 0x000fc800078e00ff */
[----:B------:R-:W-:Y:S01]  /*0430*/  VIADD R14, R22, 0x5384540f ;  /* 0x5384540f160e7836 */ /* 0x000fe20000000000 */
[----:B------:R-:W-:Y:S01]  /*0440*/  LOP3.LUT R20, R25, R18, R12, 0x96, !PT ;  /* 0x0000001219147212 */ /* 0x000fe200078e960c */
[----:B------:R-:W-:-:S04]  /*0450*/  IMAD.WIDE.U32 R18, R19, -0x2daee0ad, RZ ;  /* 0xd2511f5313127825 */ /* 0x000fc800078e00ff */
[----:B------:R-:W-:Y:S01]  /*0460*/  IMAD.WIDE.U32 R20, R20, -0x326172a9, RZ ;  /* 0xcd9e8d5714147825 */ /* 0x000fe200078e00ff */
[----:B------:R-:W-:Y:S02]  /*0470*/  LOP3.LUT R36, R19, R24, R13, 0x96, !PT ;  /* 0x0000001813247212 */ /* 0x000fe400078e960d */
[----:B------:R-:W-:Y:S01]  /*0480*/  IADD3 R19, R23, -0x695add53, RZ ;  /* 0x96a522ad17137810 */ /* 0x000fe20007ffe0ff */
[----:B------:R-:W-:Y:S01]  /*0490*/  IMAD.MOV.U32 R17, RZ, RZ, R34 ;  /* 0x000000ffff117224 */ /* 0x000fe200078e0022 */
[----:B------:R-:W-:Y:S01]  /*04a0*/  LOP3.LUT R24, R21, R16, R14, 0x96, !PT ;  /* 0x0000001015187212 */ /* 0x000fe200078e960e */
[----:B------:R-:W-:-:S04]  /*04b0*/  IMAD.WIDE.U32 R36, R36, -0x326172a9, RZ ;  /* 0xcd9e8d5724247825 */ /* 0x000fc800078e00ff */
[----:B------:R-:W-:Y:S01]  /*04c0*/  IMAD.WIDE.U32 R24, R24, -0x2daee0ad, RZ ;  /* 0xd2511f5318187825 */ /* 0x000fe200078e00ff */
[----:B------:R-:W-:-:S03]  /*04d0*/  LOP3.LUT R43, R37, R20, R15, 0x96, !PT ;  /* 0x00000014252b7212 */ /* 0x000fc600078e960f */
[----:B------:R-:W-:Y:S02]  /*04e0*/  VIADD R16, R23, 0xdb3d7428 ;  /* 0xdb3d742817107836 */ /* 0x000fe40000000000 */
[----:B------:R-:W-:Y:S02]  /*04f0*/  VIADD R20, R22, 0x8ff34781 ;  /* 0x8ff3478116147836 */ /* 0x000fe40000000000 */
[----:B------:R-:W-:Y:S01]  /*0500*/  IMAD.MOV.U32 R21, RZ, RZ, R35 ;  /* 0x000000ffff157224 */ /* 0x000fe200078e0023 */
[----:B------:R-:W-:Y:S01]  /*0510*/  LOP3.LUT R40, R25, R18, R16, 0x96, !PT ;  /* 0x0000001219287212 */ /* 0x000fe200078e9610 */
[----:B------:R-:W-:-:S04]  /*0520*/  IMAD.HI.U32 R25, R43, -0x2daee0ad, RZ ;  /* 0xd2511f532b197827 */ /* 0x000fc800078e00ff */
[----:B------:R-:W-:-:S04]  /*0530*/  IMAD.HI.U32 R27, R40, -0x326172a9, RZ ;  /* 0xcd9e8d57281b7827 */ /* 0x000fc800078e00ff */
[----:B------:R-:W-:Y:S01]  /*0540*/  IMAD.MOV.U32 R18, RZ, RZ, R35 ;  /* 0x000000ffff127224 */ /* 0x000fe200078e0023 */
[----:B------:R-:W-:Y:S02]  /*0550*/  LOP3.LUT R35, R25, R24, R19, 0x96, !PT ;  /* 0x0000001819237212 */ /* 0x000fe400078e9613 */
[----:B------:R-:W-:Y:S01]  /*0560*/  LOP3.LUT R36, R27, R36, R20, 0x96, !PT ;  /* 0x000000241b247212 */ /* 0x000fe200078e9614 */
[----:B------:R-:W-:Y:S06]  /*0570*/  @!P0 BRA `(.L_x_67) ;  /* 0x0000000000248947 */ /* 0x000fec0003800000 */
[----:B------:R-:W-:Y:S01]  /*0580*/  ULDC UR4, c[0x0][0x0] ;  /* 0x0000000000047ab9 */ /* 0x000fe20000000800 */
[----:B------:R-:W-:Y:S01]  /*0590*/  ULDC UR5, c[0x0][0xc] ;  /* 0x0000030000057ab9 */ /* 0x000fe20000000800 */
[----:B------:R-:W-:Y:S01]  /*05a0*/  MOV R28, 0x5e0 ;  /* 0x000005e0001c7802 */ /* 0x000fe20000000f00 */
[----:B------:R-:W-:-:S04]  /*05b0*/  UIMAD UR4, UR4, UR5, URZ ;  /* 0x00000005040472a4 */ /* 0x000fc8000f8e023f */
[----:B------:R-:W-:-:S12]  /*05c0*/  USHF.L.U32 UR4, UR4, 0x2, URZ ;  /* 0x0000000204047899 */ /* 0x000fd8000800063f */
[----:B------:R-:W-:Y:S05]  /*05d0*/  CALL.REL.NOINC `($__internal_5_$__cuda_sm20_div_s64) ;  /* 0x0000000c00207944 */ /* 0x000fea0003c00000 */
[----:B------:R-:W-:Y:S01]  /*05e0*/  IMAD.MOV.U32 R24, RZ, RZ, R26 ;  /* 0x000000ffff187224 */ /* 0x000fe200078e001a */
[----:B------:R-:W-:Y:S01]  /*05f0*/  MOV R25, R27 ;  /* 0x0000001b00197202 */ /* 0x000fe20000000f00 */
[----:B------:R-:W-:Y:S06]  /*0600*/  BRA `(.L_x_68) ;  /* 0x00000000005c7947 */ /* 0x000fec0003800000 */
.L_x_67:
        /* <DEDUP_REMOVED lines=8> */
[----:B0-----:R-:W-:-:S06]  /*0690*/  VIADD R24, R27, 0xffffffe ;  /* 0x0ffffffe1b187836 */ /* 0x001fcc0000000000 */
        /* <DEDUP_REMOVED lines=8> */
[----:B------:R-:W-:Y:S02]  /*0720*/  @P0 IMAD.IADD R25, R25, 0x1, -R26 ;  /* 0x0000000119190824 */ /* 0x000fe400078e0a1a */
[----:B------:R-:W-:-:S03]  /*0730*/  @P0 VIADD R24, R24, 0x1 ;  /* 0x0000000118180836 */ /* 0x000fc60000000000 */
[----:B------:R-:W-:Y:S01]  /*0740*/  ISETP.GE.U32.AND P1, PT, R25, R26, PT ;  /* 0x0000001a1900720c */ /* 0x000fe20003f26070 */
[----:B------:R-:W-:-:S12]  /*0750*/  IMAD.MOV.U32 R25, RZ, RZ, RZ ;  /* 0x000000ffff197224 */ /* 0x000fd800078e00ff */
[----:B------:R-:W-:Y:S02]  /*0760*/  @P1 IADD3 R24, R24, 0x1, RZ ;  /* 0x0000000118181810 */ /* 0x000fe40007ffe0ff */
[----:B------:R-:W-:-:S07]  /*0770*/  @!P2 LOP3.LUT R24, RZ, R26, RZ, 0x33, !PT ;  /* 0x0000001aff18a212 */ /* 0x000fce00078e33ff */
.L_x_68:
[----:B------:R-:W-:Y:S01]  /*0780*/  ULDC UR4, c[0x0][0x0] ;  /* 0x0000000000047ab9 */ /* 0x000fe20000000800 */
[----:B------:R-:W-:Y:S01]  /*0790*/  ULDC UR5, c[0x0][0xc] ;  /* 0x0000030000057ab9 */ /* 0x000fe20000000800 */
[----:B------:R-:W-:Y:S01]  /*07a0*/  IADD3 R24, P0, R24, 0x1, RZ ;  /* 0x0000000118187810 */ /* 0x000fe20007f1e0ff */
[----:B------:R-:W-:-:S04]  /*07b0*/  UIMAD.WIDE.U32 UR4, UR4, UR5, URZ ;  /* 0x00000005040472a5 */ /* 0x000fc8000f8e003f */
[----:B------:R-:W-:Y:S02]  /*07c0*/  IMAD.X R26, RZ, RZ, R25, P0 ;  /* 0x000000ffff1a7224 */ /* 0x000fe400000e0619 */
[C---:B------:R-:W-:Y:S02]  /*07d0*/  IMAD R27, R24.reuse, UR5, RZ ;  /* 0x00000005181b7c24 */ /* 0x040fe4000f8e02ff */
[----:B------:R-:W-:-:S04]  /*07e0*/  IMAD.WIDE.U32 R24, R24, UR4, RZ ;  /* 0x0000000418187c25 */ /* 0x000fc8000f8e00ff */
[----:B------:R-:W-:Y:S02]  /*07f0*/  IMAD R27, R26, UR4, R27 ;  /* 0x000000041a1b7c24 */ /* 0x000fe4000f8e021b */
[----:B------:R-:W-:-:S03]  /*0800*/  IMAD.SHL.U32 R38, R24, 0x4, RZ ;  /* 0x0000000418267824 */ /* 0x000fc600078e00ff */
[----:B------:R-:W-:Y:S02]  /*0810*/  IADD3 R37, R25, R27, RZ ;  /* 0x0000001b19257210 */ /* 0x000fe40007ffe0ff */
[----:B------:R-:W-:Y:S02]  /*0820*/  ISETP.GE.U32.AND P0, PT, R17, R38, PT ;  /* 0x000000261100720c */ /* 0x000fe40003f06070 */
[----:B------:R-:W-:-:S04]  /*0830*/  SHF.L.U64.HI R37, R24, 0x2, R37 ;  /* 0x0000000218257819 */ /* 0x000fc80000010225 */
[----:B------:R-:W-:-:S13]  /*0840*/  ISETP.GE.AND.EX P0, PT, R18, R37, PT, P0 ;  /* 0x000000251200720c */ /* 0x000fda0003f06300 */
[----:B------:R-:W-:Y:S05]  /*0850*/  @P0 EXIT ;  /* 0x000000000000094d */ /* 0x000fea0003800000 */
[----:B------:R-:W0:Y:S01]  /*0860*/  LDC.64 R24, c[0x0][0x210] ;  /* 0x00008400ff187b82 */ /* 0x000e220000000a00 */
[--C-:B------:R-:W-:Y:S01]  /*0870*/  SHF.R.U32.HI R39, RZ, 0x2, R41.reuse ;  /* 0x00000002ff277819 */ /* 0x100fe20000011629 */
[----:B------:R-:W-:Y:S01]  /*0880*/  IMAD R40, R40, -0x326172a9, RZ ;  /* 0xcd9e8d5728287824 */ /* 0x000fe200078e02ff */
[C---:B------:R-:W-:Y:S01]  /*0890*/  SHF.R.U64 R41, R42.reuse, 0x2, R41 ;  /* 0x000000022a297819 */ /* 0x040fe20000001229 */
[----:B------:R-:W-:Y:S01]  /*08a0*/  ULDC UR5, c[0x0][0x240] ;  /* 0x0000900000057ab9 */ /* 0x000fe20000000800 */
[----:B------:R-:W-:Y:S01]  /*08b0*/  LOP3.LUT R42, R42, 0x3, RZ, 0xc0, !PT ;  /* 0x000000032a2a7812 */ /* 0x000fe200078ec0ff */
[----:B------:R-:W-:-:S06]  /*08c0*/  ULDC.64 UR6, c[0x0][0x238] ;  /* 0x00008e0000067ab9 */ /* 0x000fcc0000000a00 */
.L_x_80:
[----:B------:R-:W-:Y:S01]  /*08d0*/  VIADD R41, R41, 0x1 ;  /* 0x0000000129297836 */ /* 0x000fe20000000000 */
[----:B------:R-:W-:Y:S03]  /*08e0*/  BSSY B0, `(.L_x_69) ;  /* 0x000000c000007945 */ /* 0x000fe60003800000 */
[C---:B-12---:R-:W-:Y:S01]  /*08f0*/  IMAD.HI.U32 R27, R41.reuse, -0x2daee0ad, RZ ;  /* 0xd2511f53291b7827 */ /* 0x046fe200078e00ff */
[----:B------:R-:W-:-:S13]  /*0900*/  ISETP.NE.AND P0, PT, R41, RZ, PT ;  /* 0x000000ff2900720c */ /* 0x000fda0003f05270 */
[----:B------:R-:W-:Y:S05]  /*0910*/  @P0 BRA `(.L_x_70) ;  /* 0x0000000000200947 */ /* 0x000fea0003800000 */
[----:B------:R-:W-:-:S05]  /*0920*/  VIADD R39, R39, 0x1 ;  /* 0x0000000127277836 */ /* 0x000fca0000000000 */
[----:B------:R-:W-:-:S13]  /*0930*/  ISETP.NE.AND P0, PT, R39, RZ, PT ;  /* 0x000000ff2700720c */ /* 0x000fda0003f05270 */
[----:B------:R-:W-:Y:S01]  /*0940*/  @!P0 VIADD R34, R34, 0x1 ;  /* 0x0000000122228836 */ /* 0x000fe20000000000 */
[----:B------:R-:W-:Y:S01]  /*0950*/  @!P0 IADD3 R26, R21, 0x1, RZ ;  /* 0x00000001151a8810 */ /* 0x000fe20007ffe0ff */
[----:B------:R-:W-:-:S03]  /*0960*/  @!P0 IMAD.MOV.U32 R39, RZ, RZ, RZ ;  /* 0x000000ffff278224 */ /* 0x000fc600078e00ff */
[----:B------:R-:W-:-:S13]  /*0970*/  ISETP.NE.AND P1, PT, R34, RZ, !P0 ;  /* 0x000000ff2200720c */ /* 0x000fda0004725270 */
[----:B------:R-:W-:-:S04]  /*0980*/  @P1 IMAD.MOV R26, RZ, RZ, R21 ;  /* 0x000000ffff1a1224 */ /* 0x000fc800078e0215 */
[----:B------:R-:W-:-:S07]  /*0990*/  @!P0 IMAD.MOV.U32 R21, RZ, RZ, R26 ;  /* 0x000000ffff158224 */ /* 0x000fce00078e001a */
.L_x_70:
[----:B------:R-:W-:Y:S05]  /*09a0*/  BSYNC B0 ;  /* 0x0000000000007941 */ /* 0x000fea0003800000 */
.L_x_69:
[----:B------:R-:W-:Y:S01]  /*09b0*/  IMAD.HI.U32 R26, R34, -0x326172a9, RZ ;  /* 0xcd9e8d57221a7827 */ /* 0x000fe200078e00ff */
[----:B------:R-:W-:Y:S02]  /*09c0*/  LOP3.LUT R27, R27, R21, R23, 0x96, !PT ;  /* 0x000000151b1b7212 */ /* 0x000fe400078e9617 */
[----:B------:R-:W-:Y:S01]  /*09d0*/  ISETP.NE.AND P0, PT, R42, 0x1, PT ;  /* 0x000000012a00780c */ /* 0x000fe20003f05270 */
[----:B------:R-:W-:Y:S01]  /*09e0*/  IMAD R29, R34, -0x326172a9, RZ ;  /* 0xcd9e8d57221d7824 */ /* 0x000fe200078e02ff */
[----:B------:R-:W-:Y:S01]  /*09f0*/  LOP3.LUT R26, R26, R39, R22, 0x96, !PT ;  /* 0x000000271a1a7212 */ /* 0x000fe200078e9616 */
[----:B------:R-:W-:Y:S01]  /*0a00*/  IMAD.WIDE.U32 R30, R27, -0x326172a9, RZ ;  /* 0xcd9e8d571b1e7825 */ /* 0x000fe200078e00ff */
[----:B------:R-:W-:-:S03]  /*0a10*/  MOV R46, R40 ;  /* 0x00000028002e7202 */ /* 0x000fc60000000f00 */
[----:B------:R-:W-:Y:S01]  /*0a20*/  IMAD R45, R41, -0x2daee0ad, RZ ;  /* 0xd2511f53292d7824 */ /* 0x000fe200078e02ff */
[----:B------:R-:W-:Y:S01]  /*0a30*/  LOP3.LUT R29, R31, R29, R2, 0x96, !PT ;  /* 0x0000001d1f1d7212 */ /* 0x000fe200078e9602 */
[----:B------:R-:W-:-:S04]  /*0a40*/  IMAD.WIDE.U32 R32, R26, -0x2daee0ad, RZ ;  /* 0xd2511f531a207825 */ /* 0x000fc800078e00ff */
[----:B------:R-:W-:Y:S01]  /*0a50*/  IMAD.WIDE.U32 R28, R29, -0x2daee0ad, RZ ;  /* 0xd2511f531d1c7825 */ /* 0x000fe200078e00ff */
[----:B------:R-:W-:-:S03]  /*0a60*/  LOP3.LUT R26, R33, R45, R0, 0x96, !PT ;  /* 0x0000002d211a7212 */ /* 0x000fc600078e9600 */
        /* <DEDUP_REMOVED lines=28> */
[----:B------:R-:W-:Y:S01]  /*0c30*/  IMAD.MOV.U32 R33, RZ, RZ, R44 ;  /* 0x000000ffff217224 */ /* 0x000fe200078e002c */
[----:B------:R-:W-:Y:S01]  /*0c40*/  LOP3.LUT R43, R29, R30, R15, 0x96, !PT ;  /* 0x0000001e1d2b7212 */ /* 0x000fe200078e960f */
[----:B------:R-:W-:-:S04]  /*0c50*/  IMAD.WIDE.U32 R30, R31, -0x326172a9, RZ ;  /* 0xcd9e8d571f1e7825 */ /* 0x000fc800078e00ff */
[----:B------:R-:W-:Y:S01]  /*0c60*/  IMAD.HI.U32 R29, R43, -0x2daee0ad, RZ ;  /* 0xd2511f532b1d7827 */ /* 0x000fe200078e00ff */
[----:B------:R-:W-:-:S04]  /*0c70*/  LOP3.LUT R28, R31, R28, R20, 0x96, !PT ;  /* 0x0000001c1f1c7212 */ /* 0x000fc800078e9614 */
        /* <DEDUP_REMOVED lines=10> */
[----:B------:R-:W-:Y:S01]  /*0d20*/  @P0 MOV R46, R36 ;  /* 0x00000024002e0202 */ /* 0x000fe20000000f00 */
[----:B------:R-:W-:Y:S02]  /*0d30*/  @P0 IMAD.MOV.U32 R45, RZ, RZ, R40 ;  /* 0x000000ffff2d0224 */ /* 0x000fe400078e0028 */
[----:B------:R-:W-:Y:S02]  /*0d40*/  @P0 IMAD.MOV.U32 R33, RZ, RZ, R35 ;  /* 0x000000ffff210224 */ /* 0x000fe400078e0023 */
[----:B------:R-:W-:Y:S01]  /*0d50*/  @P0 IMAD.MOV.U32 R32, RZ, RZ, R44 ;  /* 0x000000ffff200224 */ /* 0x000fe200078e002c */
[----:B------:R-:W-:Y:S06]  /*0d60*/  BRA `(.L_x_71) ;  /* 0x0000000000107947 */ /* 0x000fec0003800000 */
.L_x_72:
[----:B------:R-:W-:Y:S01]  /*0d70*/  MOV R46, R35 ;  /* 0x00000023002e7202 */ /* 0x000fe20000000f00 */
[----:B------:R-:W-:Y:S02]  /*0d80*/  IMAD.MOV.U32 R45, RZ, RZ, R44 ;  /* 0x000000ffff2d7224 */ /* 0x000fe400078e002c */
[----:B------:R-:W-:Y:S02]  /*0d90*/  IMAD.MOV.U32 R33, RZ, RZ, R28 ;  /* 0x000000ffff217224 */ /* 0x000fe400078e001c */
[----:B------:R-:W-:-:S07]  /*0da0*/  IMAD.MOV.U32 R32, RZ, RZ, R30 ;  /* 0x000000ffff207224 */ /* 0x000fce00078e001e */
.L_x_71:
[----:B0-----:R-:W-:Y:S01]  /*0db0*/  ISETP.GE.U32.AND P0, PT, R17, R24, PT ;  /* 0x000000181100720c */ /* 0x001fe20003f06070 */
[----:B------:R-:W-:Y:S03]  /*0dc0*/  BSSY B0, `(.L_x_73) ;  /* 0x000000c000007945 */ /* 0x000fe60003800000 */
[----:B------:R-:W-:-:S13]  /*0dd0*/  ISETP.GE.AND.EX P0, PT, R18, R25, PT, P0 ;  /* 0x000000191200720c */ /* 0x000fda0003f06300 */
[----:B------:R-:W-:Y:S05]  /*0de0*/  @P0 BRA `(.L_x_74) ;  /* 0x0000000000240947 */ /* 0x000fea0003800000 */
[----:B------:R-:W-:-:S05]  /*0df0*/  IMAD.WIDE.U32 R26, R46, -0xff00ff, RZ ;  /* 0xff00ff012e1a7825 */ /* 0x000fca00078e00ff */
[----:B------:R-:W-:-:S05]  /*0e00*/  SHF.R.U32.HI R27, RZ, 0x8, R27 ;  /* 0x00000008ff1b7819 */ /* 0x000fca000001161b */
[----:B------:R-:W-:Y:S02]  /*0e10*/  IMAD R46, R27, -0x101, R46 ;  /* 0xfffffeff1b2e7824 */ /* 0x000fe400078e022e */
[----:B------:R-:W-:-:S03]  /*0e20*/  IMAD R27, R17, UR5, RZ ;  /* 0x00000005111b7c24 */ /* 0x000fc6000f8e02ff */
[----:B------:R-:W-:Y:S02]  /*0e30*/  I2FP.F32.U32 R46, R46 ;  /* 0x0000002e002e7245 */ /* 0x000fe40000201000 */
[C---:B------:R-:W-:Y:S02]  /*0e40*/  IADD3 R26, P0, R27.reuse, UR6, RZ ;  /* 0x000000061b1a7c10 */ /* 0x040fe4000ff1e0ff */
[----:B------:R-:W-:Y:S02]  /*0e50*/  F2FP.BF16.F32.PACK_AB R46, RZ, R46 ;  /* 0x0000002eff2e723e */ /* 0x000fe400000010ff */
[----:B------:R-:W-:-:S05]  /*0e60*/  LEA.HI.X.SX32 R27, R27, UR7, 0x1, P0 ;  /* 0x000000071b1b7c11 */ /* 0x000fca00080f0eff */
[----:B------:R0:W-:Y:S04]  /*0e70*/  STG.E.U16 desc[UR8][R26.64], R46 ;  /* 0x0000002e1a007986 */ /* 0x0001e8000c101508 */
.L_x_74:
[----:B------:R-:W-:Y:S05]  /*0e80*/  BSYNC B0 ;  /* 0x0000000000007941 */ /* 0x000fea0003800000 */
.L_x_73:
[----:B------:R-:W-:Y:S01]  /*0e90*/  ULDC UR4, c[0x0][0xc] ;  /* 0x0000030000047ab9 */ /* 0x000fe20000000800 */
[----:B------:R-:W1:Y:S01]  /*0ea0*/  LDC R36, c[0x0][RZ] ;  /* 0x00000000ff247b82 */ /* 0x000e620000000800 */
[----:B------:R-:W-:Y:S01]  /*0eb0*/  BSSY B0, `(.L_x_75) ;  /* 0x0000019000007945 */ /* 0x000fe20003800000 */
[----:B-1----:R-:W-:-:S04]  /*0ec0*/  IMAD R36, R36, UR4, RZ ;  /* 0x0000000424247c24 */ /* 0x002fc8000f8e02ff */
[C---:B0-----:R-:W-:Y:S01]  /*0ed0*/  IMAD R26, R36.reuse, 0x3, RZ ;  /* 0x00000003241a7824 */ /* 0x041fe200078e02ff */
[CC--:B------:R-:W-:Y:S02]  /*0ee0*/  IADD3 R49, P0, R36.reuse, R17.reuse, RZ ;  /* 0x0000001124317210 */ /* 0x0c0fe40007f1e0ff */
[-C--:B------:R-:W-:Y:S02]  /*0ef0*/  LEA R47, P4, R36, R17.reuse, 0x1 ;  /* 0x00000011242f7211 */ /* 0x080fe400078808ff */
[----:B------:R-:W-:Y:S02]  /*0f00*/  ISETP.GE.U32.AND P2, PT, R49, R24, PT ;  /* 0x000000183100720c */ /* 0x000fe40003f46070 */
[----:B------:R-:W-:Y:S01]  /*0f10*/  IADD3.X R44, RZ, R18, RZ, P0, !PT ;  /* 0x00000012ff2c7210 */ /* 0x000fe200007fe4ff */
[----:B------:R-:W-:Y:S01]  /*0f20*/  IMAD.X R40, RZ, RZ, R18, P4 ;  /* 0x000000ffff287224 */ /* 0x000fe200020e0612 */
[----:B------:R-:W-:Y:S02]  /*0f30*/  IADD3 R35, P3, R26, R17, RZ ;  /* 0x000000111a237210 */ /* 0x000fe40007f7e0ff */
[----:B------:R-:W-:-:S02]  /*0f40*/  ISETP.GE.AND.EX P2, PT, R44, R25, PT, P2 ;  /* 0x000000192c00720c */ /* 0x000fc40003f46320 */
[-C--:B------:R-:W-:Y:S01]  /*0f50*/  ISETP.GE.U32.AND P1, PT, R47, R24.reuse, PT ;  /* 0x000000182f00720c */ /* 0x080fe20003f26070 */
[----:B------:R-:W-:Y:S01]  /*0f60*/  IMAD.X R26, RZ, RZ, R18, P3 ;  /* 0x000000ffff1a7224 */ /* 0x000fe200018e0612 */
[----:B------:R-:W-:Y:S02]  /*0f70*/  ISETP.GE.U32.AND P0, PT, R35, R24, PT ;  /* 0x000000182300720c */ /* 0x000fe40003f06070 */
[-C--:B------:R-:W-:Y:S02]  /*0f80*/  ISETP.GE.AND.EX P1, PT, R40, R25.reuse, PT, P1 ;  /* 0x000000192800720c */ /* 0x080fe40003f26310 */
[----:B------:R-:W-:-:S05]  /*0f90*/  ISETP.GE.AND.EX P0, PT, R26, R25, PT, P0 ;  /* 0x000000191a00720c */ /* 0x000fca0003f06300 */
[----:B------:R-:W-:Y:S08]  /*0fa0*/  @P2 BRA `(.L_x_76) ;  /* 0x0000000000242947 */ /* 0x000ff00003800000 */
[----:B------:R-:W-:-:S05]  /*0fb0*/  IMAD.WIDE.U32 R26, R45, -0xff00ff, RZ ;  /* 0xff00ff012d1a7825 */ /* 0x000fca00078e00ff */
[----:B------:R-:W-:Y:S01]  /*0fc0*/  SHF.R.U32.HI R26, RZ, 0x8, R27 ;  /* 0x00000008ff1a7819 */ /* 0x000fe2000001161b */
[----:B------:R-:W-:-:S04]  /*0fd0*/  IMAD R27, R49, UR5, RZ ;  /* 0x00000005311b7c24 */ /* 0x000fc8000f8e02ff */
[----:B------:R-:W-:-:S05]  /*0fe0*/  IMAD R26, R26, -0x101, R45 ;  /* 0xfffffeff1a1a7824 */ /* 0x000fca00078e022d */
[----:B------:R-:W-:Y:S02]  /*0ff0*/  I2FP.F32.U32 R40, R26 ;  /* 0x0000001a00287245 */ /* 0x000fe40000201000 */
[C---:B------:R-:W-:Y:S02]  /*1000*/  IADD3 R26, P2, R27.reuse, UR6, RZ ;  /* 0x000000061b1a7c10 */ /* 0x040fe4000ff5e0ff */
[----:B------:R-:W-:Y:S02]  /*1010*/  F2FP.BF16.F32.PACK_AB R40, RZ, R40 ;  /* 0x00000028ff28723e */ /* 0x000fe400000010ff */
[----:B------:R-:W-:-:S05]  /*1020*/  LEA.HI.X.SX32 R27, R27, UR7, 0x1, P2 ;  /* 0x000000071b1b7c11 */ /* 0x000fca00090f0eff */
[----:B------:R0:W-:Y:S04]  /*1030*/  STG.E.U16 desc[UR8][R26.64], R40 ;  /* 0x000000281a007986 */ /* 0x0001e8000c101508 */
.L_x_76:
[----:B------:R-:W-:Y:S05]  /*1040*/  BSYNC B0 ;  /* 0x0000000000007941 */ /* 0x000fea0003800000 */
.L_x_75:
[----:B------:R-:W-:Y:S04]  /*1050*/  BSSY B0, `(.L_x_77) ;  /* 0x000000b000007945 */ /* 0x000fe80003800000 */
[----:B------:R-:W-:Y:S05]  /*1060*/  @P1 BRA `(.L_x_78) ;  /* 0x0000000000241947 */ /* 0x000fea0003800000 */
[----:B0-----:R-:W-:-:S04]  /*1070*/  IMAD.WIDE.U32 R26, R33, -0xff00ff, RZ ;  /* 0xff00ff01211a7825 */ /* 0x001fc800078e00ff */
[----:B------:R-:W-:Y:S01]  /*1080*/  IMAD R47, R47, UR5, RZ ;  /* 0x000000052f2f7c24 */ /* 0x000fe2000f8e02ff */
[----:B------:R-:W-:-:S05]  /*1090*/  SHF.R.U32.HI R26, RZ, 0x8, R27 ;  /* 0x00000008ff1a7819 */ /* 0x000fca000001161b */
[----:B------:R-:W-:-:S05]  /*10a0*/  IMAD R26, R26, -0x101, R33 ;  /* 0xfffffeff1a1a7824 */ /* 0x000fca00078e0221 */
[----:B------:R-:W-:Y:S02]  /*10b0*/  I2FP.F32.U32 R27, R26 ;  /* 0x0000001a001b7245 */ /* 0x000fe40000201000 */
[C---:B------:R-:W-:Y:S02]  /*10c0*/  IADD3 R26, P1, R47.reuse, UR6, RZ ;  /* 0x000000062f1a7c10 */ /* 0x040fe4000ff3e0ff */
[----:B------:R-:W-:Y:S02]  /*10d0*/  F2FP.BF16.F32.PACK_AB R33, RZ, R27 ;  /* 0x0000001bff21723e */ /* 0x000fe400000010ff */
[----:B------:R-:W-:-:S05]  /*10e0*/  LEA.HI.X.SX32 R27, R47, UR7, 0x1, P1 ;  /* 0x000000072f1b7c11 */ /* 0x000fca00088f0eff */
[----:B------:R1:W-:Y:S04]  /*10f0*/  STG.E.U16 desc[UR8][R26.64], R33 ;  /* 0x000000211a007986 */ /* 0x0003e8000c101508 */
.L_x_78:
[----:B------:R-:W-:Y:S05]  /*1100*/  BSYNC B0 ;  /* 0x0000000000007941 */ /* 0x000fea0003800000 */
.L_x_77:
[----:B------:R-:W-:Y:S05]  /*1110*/  @P0 BRA `(.L_x_79) ;  /* 0x0000000000240947 */ /* 0x000fea0003800000 */
[----:B01----:R-:W-:-:S04]  /*1120*/  IMAD.WIDE.U32 R26, R32, -0xff00ff, RZ ;  /* 0xff00ff01201a7825 */ /* 0x003fc800078e00ff */
        /* <DEDUP_REMOVED lines=8> */
.L_x_79:
[----:B------:R-:W-:Y:S01]  /*11b0*/  LEA R17, P0, R36, R17, 0x2 ;  /* 0x0000001124117211 */ /* 0x000fe200078010ff */
[----:B------:R-:W-:Y:S05]  /*11c0*/  WARPSYNC.ALL ;  /* 0x0000000000007948 */ /* 0x000fea0003800000 */
[----:B------:R-:W-:Y:S01]  /*11d0*/  IADD3.X R18, RZ, R18, RZ, P0, !PT ;  /* 0x00000012ff127210 */ /* 0x000fe200007fe4ff */
[----:B------:R-:W-:Y:S01]  /*11e0*/  BAR.SYNC.DEFER_BLOCKING 0x0 ;  /* 0x0000000000007b1d */ /* 0x000fe20000010000 */
[----:B------:R-:W-:Y:S01]  /*11f0*/  ISETP.GE.U32.AND P0, PT, R17, R38, PT ;  /* 0x000000261100720c */ /* 0x000fe20003f06070 */
[----:B0-----:R-:W-:Y:S01]  /*1200*/  IMAD.MOV.U32 R40, RZ, RZ, R30 ;  /* 0x000000ffff287224 */ /* 0x001fe200078e001e */
[----:B------:R-:W-:Y:S01]  /*1210*/  MOV R35, R29 ;  /* 0x0000001d00237202 */ /* 0x000fe20000000f00 */
[----:B------:R-:W-:Y:S01]  /*1220*/  IMAD.MOV.U32 R36, RZ, RZ, R28 ;  /* 0x000000ffff247224 */ /* 0x000fe200078e001c */
[----:B------:R-:W-:-:S13]  /*1230*/  ISETP.GE.AND.EX P0, PT, R18, R37, PT, P0 ;  /* 0x000000251200720c */ /* 0x000fda0003f06300 */
[----:B------:R-:W-:Y:S05]  /*1240*/  @!P0 BRA `(.L_x_80) ;  /* 0xfffffff400a08947 */ /* 0x000fea000383ffff */
[----:B------:R-:W-:Y:S05]  /*1250*/  EXIT ;  /* 0x000000000000794d */ /* 0x000fea0003800000 */
        .weak           $__internal_5_$__cuda_sm20_div_s64
        .type           $__internal_5_$__cuda_sm20_div_s64,@function
        .size           $__internal_5_$__cuda_sm20_div_s64,(.L_x_1821 - $__internal_5_$__cuda_sm20_div_s64)
$__internal_5_$__cuda_sm20_div_s64:
        /* <DEDUP_REMOVED lines=74> */
[----:B------:R-:W-:Y:S06]  /*1700*/  RET.REL.NODEC R24 `(_ZN2at6native60_GLOBAL__N__fdc43544_27_DistributionRandomKernel_cu_f88cee4443distribution_elementwise_grid_stride_kernelIjLi4EZZZNS0_9templates4cuda13random_kernelIPNS_17CUDAGeneratorImplEEEvRNS_18TensorIteratorBaseET_ENKUlvE_clEvENKUlvE7_clEvEUlP24curandStatePhilox4_32_10E0_ZNS1_27distribution_nullary_kernelIN3c108BFloat16Ej5uint4S7_SF_ZZZS5_IS7_EvS9_SA_ENKSB_clEvENKSC_clEvEUljE_EEvS9_T2_RKT3_T4_EUlijE_EEvlNS_15PhiloxCudaStateET1_SL_) ;  /* 0xffffffe8183c7950 */ /* 0x000fec0003c3ffff */
.L_x_81:
        /* <DEDUP_REMOVED lines=15> */
.L_x_1821:


//--------------------- .text._ZN2at6native60_GLOBAL__N__fdc43544_27_DistributionRandomKernel_cu_f88cee4443distribution_elementwise_grid_stride_kernelImLi2EZZZNS0_9templates4cuda13random_kernelIPNS_17CUDAGeneratorImplEEEvRNS_18TensorIteratorBaseET_ENKUlvE_clEvENKUlvE7_clEvEUlP24curandStatePhilox4_32_10E_ZNS1_27distribution_nullary_kernelIN3c108BFloat16Em10ulonglong2S7_SF_ZZZS5_IS7_EvS9_SA_ENKSB_clEvENKSC_clEvEUlmE_EEvS9_T2_RKT3_T4_EUlimE0_EEvlNS_15PhiloxCudaStateET1_SL_ --------------------------
	.section	.text._ZN2at6native60_GLOBAL__N__fdc43544_27_DistributionRandomKernel_cu_f88cee4443distribution_elementwise_grid_stride_kernelImLi2EZZZNS0_9templates4cuda13random_kernelIPNS_17CUDAGeneratorImplEEEvRNS_18TensorIteratorBaseET_ENKUlvE_clEvENKUlvE7_clEvEUlP24curandStatePhilox4_32_10E_ZNS1_27distribution_nullary_kernelIN3c108BFloat16Em10ulonglong2S7_SF_ZZZS5_IS7_EvS9_SA_ENKSB_clEvENKSC_clEvEUlmE_EEvS9_T2_RKT3_T4_EUlimE0_EEvlNS_15PhiloxCudaStateET1_SL_,"ax",@progbits
	.align	128
.text._ZN2at6native60_GLOBAL__N__fdc43544_27_DistributionRandomKernel_cu_f88cee4443distribution_elementwise_grid_stride_kernelImLi2EZZZNS0_9templates4cuda13random_kernelIPNS_17CUDAGeneratorImplEEEvRNS_18TensorIteratorBaseET_ENKUlvE_clEvENKUlvE7_clEvEUlP24curandStatePhilox4_32_10E_ZNS1_27distribution_nullary_kernelIN3c108BFloat16Em10ulonglong2S7_SF_ZZZS5_IS7_EvS9_SA_ENKSB_clEvENKSC_clEvEUlmE_EEvS9_T2_RKT3_T4_EUlimE0_EEvlNS_15PhiloxCudaStateET1_SL_:
        .type           _ZN2at6native60_GLOBAL__N__fdc43544_27_DistributionRandomKernel_cu_f88cee4443distribution_elementwise_grid_stride_kernelImLi2EZZZNS0_9templates4cuda13random_kernelIPNS_17CUDAGeneratorImplEEEvRNS_18TensorIteratorBaseET_ENKUlvE_clEvENKUlvE7_clEvEUlP24curandStatePhilox4_32_10E_ZNS1_27distribution_nullary_kernelIN3c108BFloat16Em10ulonglong2S7_SF_ZZZS5_IS7_EvS9_SA_ENKSB_clEvENKSC_clEvEUlmE_EEvS9_T2_RKT3_T4_EUlimE0_EEvlNS_15PhiloxCudaStateET1_SL_,@function
        .size           _ZN2at6native60_GLOBAL__N__fdc43544_27_DistributionRandomKernel_cu_f88cee4443distribution_elementwise_grid_stride_kernelImLi2EZZZNS0_9templates4cuda13random_kernelIPNS_17CUDAGeneratorImplEEEvRNS_18TensorIteratorBaseET_ENKUlvE_clEvENKUlvE7_clEvEUlP24curandStatePhilox4_32_10E_ZNS1_27distribution_nullary_kernelIN3c108BFloat16Em10ulonglong2S7_SF_ZZZS5_IS7_EvS9_SA_ENKSB_clEvENKSC_clEvEUlmE_EEvS9_T2_RKT3_T4_EUlimE0_EEvlNS_15PhiloxCudaStateET1_SL_,(.L_x_1823 - _ZN2at6native60_GLOBAL__N__fdc43544_27_DistributionRandomKernel_cu_f88cee4443distribution_elementwise_grid_stride_kernelImLi2EZZZNS0_9templates4cuda13random_kernelIPNS_17CUDAGeneratorImplEEEvRNS_18TensorIteratorBaseET_ENKUlvE_clEvENKUlvE7_clEvEUlP24curandStatePhilox4_32_10E_ZNS1_27distribution_nullary_kernelIN3c108BFloat16Em10ulonglong2S7_SF_ZZZS5_IS7_EvS9_SA_ENKSB_clEvENKSC_clEvEUlmE_EEvS9_T2_RKT3_T4_EUlimE0_EEvlNS_15PhiloxCudaStateET1_SL_)
        .other          _ZN2at6native60_GLOBAL__N__fdc43544_27_DistributionRandomKernel_cu_f88cee4443distribution_elementwise_grid_stride_kernelImLi2EZZZNS0_9templates4cuda13random_kernelIPNS_17CUDAGeneratorImplEEEvRNS_18TensorIteratorBaseET_ENKUlvE_clEvENKUlvE7_clEvEUlP24curandStatePhilox4_32_10E_ZNS1_27distribution_nullary_kernelIN3c108BFloat16Em10ulonglong2S7_SF_ZZZS5_IS7_EvS9_SA_ENKSB_clEvENKSC_clEvEUlmE_EEvS9_T2_RKT3_T4_EUlimE0_EEvlNS_15PhiloxCudaStateET1_SL_,@"STO_CUDA_ENTRY STV_DEFAULT"
_ZN2at6native60_GLOBAL__N__fdc43544_27_DistributionRandomKernel_cu_f88cee4443distribution_elementwise_grid_stride_kernelImLi2EZZZNS0_9templates4cuda13random_kernelIPNS_17CUDAGeneratorImplEEEvRNS_18TensorIteratorBaseET_ENKUlvE_clEvENKUlvE7_clEvEUlP24curandStatePhilox4_32_10E_ZNS1_27distribution_nullary_kernelIN3c108BFloat16Em10ulonglong2S7_SF_ZZZS5_IS7_EvS9_SA_ENKSB_clEvENKSC_clEvEUlmE_EEvS9_T2_RKT3_T4_EUlimE0_EEvlNS_15PhiloxCudaStateET1_SL_:
        /* <DEDUP_REMOVED lines=28> */
[--C-:B------:R-:W-:Y:S02]  /*01c0*/  SHF.R.U64 R2, R32, 0x2, R33.reuse ;  /* 0x0000000220027819 */ /* 0x100fe40000001221 */
[----:B------:R-:W-:-:S03]  /*01d0*/  SHF.R.U32.HI R3, RZ, 0x2, R33 ;  /* 0x00000002ff037819 */ /* 0x000fc60000011621 */
[----:B------:R-:W-:Y:S01]  /*01e0*/  IMAD.WIDE.U32 R6, R2, -0x2daee0ad, RZ ;  /* 0xd2511f5302067825 */ /* 0x000fe200078e00ff */
[----:B------:R-:W-:-:S04]  /*01f0*/  LOP3.LUT R10, R9, R3, R18, 0x96, !PT ;  /* 0x00000003090a7212 */ /* 0x000fc800078e9612 */
[----:B------:R-:W-:Y:S01]  /*0200*/  LOP3.LUT R12, R19, R7, R17, 0x96, !PT ;  /* 0x00000007130c7212 */ /* 0x000fe200078e9611 */
[----:B------:R-:W-:Y:S01]  /*0210*/  IMAD.WIDE.U32 R10, R10, -0x2daee0ad, RZ ;  /* 0xd2511f530a0a7825 */ /* 0x000fe200078e00ff */
[----:B------:R-:W-:-:S03]  /*0220*/  IADD3 R7, R18, 0x3c6ef372, RZ ;  /* 0x3c6ef37212077810 */ /* 0x000fc60007ffe0ff */
[----:B------:R-:W-:Y:S01]  /*0230*/  IMAD.WIDE.U32 R12, R12, -0x326172a9, RZ ;  /* 0xcd9e8d570c0c7825 */ /* 0x000fe200078e00ff */
[----:B------:R-:W-:Y:S02]  /*0240*/  LOP3.LUT R14, R11, R6, R4, 0x96, !PT ;  /* 0x000000060b0e7212 */ /* 0x000fe400078e9604 */
[----:B------:R-:W-:Y:S02]  /*0250*/  IADD3 R6, R19, 0x32370b8f, RZ ;  /* 0x32370b8f13067810 */ /* 0x000fe40007ffe0ff */
[----:B------:R-:W-:Y:S01]  /*0260*/  LOP3.LUT R8, R13, R5, R8, 0x96, !PT ;  /* 0x000000050d087212 */ /* 0x000fe200078e9608 */
[----:B------:R-:W-:-:S04]  /*0270*/  IMAD.WIDE.U32 R14, R14, -0x326172a9, RZ ;  /* 0xcd9e8d570e0e7825 */ /* 0x000fc800078e00ff */
[----:B------:R-:W-:Y:S01]  /*0280*/  IMAD.WIDE.U32 R8, R8, -0x2daee0ad, RZ ;  /* 0xd2511f5308087825 */ /* 0x000fe200078e00ff */
[----:B------:R-:W-:-:S03]  /*0290*/  LOP3.LUT R12, R15, R12, R7, 0x96, !PT ;  /* 0x0000000c0f0c7212 */ /* 0x000fc600078e9607 */
[----:B------:R-:W-:Y:S02]  /*02a0*/  VIADD R5, R19, 0x76cf5d0a ;  /* 0x76cf5d0a13057836 */ /* 0x000fe40000000000 */
[----:B------:R-:W-:-:S03]  /*02b0*/  IMAD.WIDE.U32 R12, R12, -0x2daee0ad, RZ ;  /* 0xd2511f530c0c7825 */ /* 0x000fc600078e00ff */
[----:B------:R-:W-:Y:S01]  /*02c0*/  LOP3.LUT R20, R9, R10, R5, 0x96, !PT ;  /* 0x0000000a09147212 */ /* 0x000fe200078e9605 */
[C---:B------:R-:W-:Y:S01]  /*02d0*/  VIADD R7, R18.reuse, 0xdaa66d2b ;  /* 0xdaa66d2b12077836 */ /* 0x040fe20000000000 */
[----:B------:R-:W-:Y:S02]  /*02e0*/  LOP3.LUT R10, R13, R8, R6, 0x96, !PT ;  /* 0x000000080d0a7212 */ /* 0x000fe400078e9606 */
[----:B------:R-:W-:Y:S01]  /*02f0*/  IADD3 R9, R18, 0x78dde6e4, RZ ;  /* 0x78dde6e412097810 */ /* 0x000fe20007ffe0ff */
[----:B------:R-:W-:Y:S01]  /*0300*/  IMAD.WIDE.U32 R20, R20, -0x326172a9, RZ ;  /* 0xcd9e8d5714147825 */ /* 0x000fe200078e00ff */
[----:B------:R-:W-:-:S03]  /*0310*/  IADD3 R8, R19, -0x56f99767, RZ ;  /* 0xa906689913087810 */ /* 0x000fc60007ffe0ff */
[----:B------:R-:W-:Y:S01]  /*0320*/  IMAD.WIDE.U32 R10, R10, -0x326172a9, RZ ;  /* 0xcd9e8d570a0a7825 */ /* 0x000fe200078e00ff */
[----:B------:R-:W-:-:S03]  /*0330*/  LOP3.LUT R14, R21, R14, R7, 0x96, !PT ;  /* 0x0000000e150e7212 */ /* 0x000fc600078e9607 */
[----:B------:R-:W-:Y:S01]  /*0340*/  VIADD R7, R19, 0xed9eba14 ;  /* 0xed9eba1413077836 */ /* 0x000fe20000000000 */
[----:B------:R-:W-:Y:S01]  /*0350*/  LOP3.LUT R9, R11, R20, R9, 0x96, !PT ;  /* 0x000000140b097212 */ /* 0x000fe200078e9609 */
[----:B------:R-:W-:Y:S01]  /*0360*/  IMAD.WIDE.U32 R14, R14, -0x2daee0ad, RZ ;  /* 0xd2511f530e0e7825 */ /* 0x000fe200078e00ff */
[----:B------:R-:W-:-:S04]  /*0370*/  IADD3 R11, R18, -0x4ab325aa, RZ ;  /* 0xb54cda56120b7810 */ /* 0x000fc80007ffe0ff */
[----:B------:R-:W-:Y:S01]  /*0380*/  LOP3.LUT R22, R15, R12, R7, 0x96, !PT ;  /* 0x0000000c0f167212 */ /* 0x000fe200078e9607 */
[----:B------:R-:W-:-:S04]  /*0390*/  IMAD.WIDE.U32 R12, R9, -0x2daee0ad, RZ ;  /* 0xd2511f53090c7825 */ /* 0x000fc800078e00ff */
[----:B------:R-:W-:Y:S01]  /*03a0*/  IMAD.WIDE.U32 R22, R22, -0x326172a9, RZ ;  /* 0xcd9e8d5716167825 */ /* 0x000fe200078e00ff */
[----:B------:R-:W-:-:S03]  /*03b0*/  LOP3.LUT R14, R13, R14, R8, 0x96, !PT ;  /* 0x0000000e0d0e7212 */ /* 0x000fc600078e9608 */
[----:B------:R-:W-:Y:S02]  /*03c0*/  VIADD R9, R18, 0x1715609d ;  /* 0x1715609d12097836 */ /* 0x000fe40000000000 */
[----:B------:R-:W-:-:S03]  /*03d0*/  IMAD.WIDE.U32 R14, R14, -0x326172a9, RZ ;  /* 0xcd9e8d570e0e7825 */ /* 0x000fc600078e00ff */
[----:B------:R-:W-:Y:S02]  /*03e0*/  LOP3.LUT R9, R23, R10, R9, 0x96, !PT ;  /* 0x0000000a17097212 */ /* 0x000fe400078e9609 */
[----:B------:R-:W-:Y:S02]  /*03f0*/  LOP3.LUT R11, R15, R22, R11, 0x96, !PT ;  /* 0x000000160f0b7212 */ /* 0x000fe400078e960b */
[----:B------:R-:W-:Y:S01]  /*0400*/  IADD3 R10, R19, 0x1fd5c5a3, RZ ;  /* 0x1fd5c5a3130a7810 */ /* 0x000fe20007ffe0ff */
[----:B------:R-:W-:Y:S01]  /*0410*/  IMAD.WIDE.U32 R20, R9, -0x2daee0ad, RZ ;  /* 0xd2511f5309147825 */ /* 0x000fe200078e00ff */
[----:B------:R-:W-:-:S03]  /*0420*/  IADD3 R15, R19, -0x695add53, RZ ;  /* 0x96a522ad130f7810 */ /* 0x000fc60007ffe0ff */
[----:B------:R-:W-:Y:S02]  /*0430*/  VIADD R9, R19, 0x646e171e ;  /* 0x646e171e13097836 */ /* 0x000fe40000000000 */
[----:B------:R-:W-:-:S03]  /*0440*/  IMAD.WIDE.U32 R40, R11, -0x2daee0ad, RZ ;  /* 0xd2511f530b287825 */ /* 0x000fc600078e00ff */
[----:B------:R-:W-:Y:S01]  /*0450*/  LOP3.LUT R12, R21, R12, R9, 0x96, !PT ;  /* 0x0000000c150c7212 */ /* 0x000fe200078e9609 */
[----:B------:R-:W-:Y:S01]  /*0460*/  VIADD R11, R18, 0x5384540f ;  /* 0x5384540f120b7836 */ /* 0x000fe20000000000 */
[----:B------:R-:W-:-:S03]  /*0470*/  LOP3.LUT R20, R41, R20, R10, 0x96, !PT ;  /* 0x0000001429147212 */ /* 0x000fc600078e960a */
[----:B------:R-:W-:-:S04]  /*0480*/  IMAD.WIDE.U32 R12, R12, -0x326172a9, RZ ;  /* 0xcd9e8d570c0c7825 */ /* 0x000fc800078e00ff */
[----:B------:R-:W-:Y:S01]  /*0490*/  IMAD.WIDE.U32 R20, R20, -0x326172a9, RZ ;  /* 0xcd9e8d5714147825 */ /* 0x000fe200078e00ff */
[----:B------:R-:W-:Y:S02]  /*04a0*/  LOP3.LUT R11, R13, R14, R11, 0x96, !PT ;  /* 0x0000000e0d0b7212 */ /* 0x000fe400078e960b */
[----:B------:R-:W-:Y:S01]  /*04b0*/  IADD3 R13, R18, -0xe443238, RZ ;  /* 0xf1bbcdc8120d7810 */ /* 0x000fe20007ffe0ff */
[----:B------:R-:W-:Y:S02]  /*04c0*/  IMAD.MOV.U32 R14, RZ, RZ, R17 ;  /* 0x000000ffff0e7224 */ /* 0x000fe400078e0011 */
[----:B------:R-:W-:Y:S01]  /*04d0*/  IMAD.WIDE.U32 R28, R11, -0x2daee0ad, RZ ;  /* 0xd2511f530b1c7825 */ /* 0x000fe200078e00ff */
[----:B------:R-:W-:Y:S02]  /*04e0*/  LOP3.LUT R12, R21, R12, R13, 0x96, !PT ;  /* 0x0000000c150c7212 */ /* 0x000fe400078e960d */
[----:B------:R-:W-:Y:S01]  /*04f0*/  MOV R13, R16 ;  /* 0x00000010000d7202 */ /* 0x000fe20000000f00 */
[----:B------:R-:W-:-:S02]  /*0500*/  VIADD R11, R19, 0xdb3d7428 ;  /* 0xdb3d7428130b7836 */ /* 0x000fc40000000000 */
[----:B------:R-:W-:-:S03]  /*0510*/  IMAD.HI.U32 R21, R12, -0x2daee0ad, RZ ;  /* 0xd2511f530c157827 */ /* 0x000fc600078e00ff */
[----:B------:R-:W-:Y:S01]  /*0520*/  LOP3.LUT R40, R29, R40, R11, 0x96, !PT ;  /* 0x000000281d287212 */ /* 0x000fe200078e960b */
[----:B------:R-:W-:Y:S01]  /*0530*/  VIADD R29, R18, 0x8ff34781 ;  /* 0x8ff34781121d7836 */ /* 0x000fe20000000000 */
[----:B------:R-:W-:-:S03]  /*0540*/  LOP3.LUT R28, R21, R28, R15, 0x96, !PT ;  /* 0x0000001c151c7212 */ /* 0x000fc600078e960f */
[----:B------:R-:W-:-:S05]  /*0550*/  IMAD.HI.U32 R22, R40, -0x326172a9, RZ ;  /* 0xcd9e8d5728167827 */ /* 0x000fca00078e00ff */
[----:B------:R-:W-:Y:S01]  /*0560*/  LOP3.LUT R29, R22, R20, R29, 0x96, !PT ;  /* 0x00000014161d7212 */ /* 0x000fe200078e961d */
[----:B------:R-:W-:Y:S06]  /*0570*/  @!P0 BRA `(.L_x_82) ;  /* 0x0000000000188947 */ /* 0x000fec0003800000 */
[----:B------:R-:W-:Y:S01]  /*0580*/  ULDC UR6, c[0x0][0xc] ;  /* 0x0000030000067ab9 */ /* 0x000fe20000000800 */
[----:B------:R-:W-:Y:S01]  /*0590*/  MOV R26, 0x5d0 ;  /* 0x000005d0001a7802 */ /* 0x000fe20000000f00 */
[----:B------:R-:W-:-:S05]  /*05a0*/  IMAD R27, R0, UR6, RZ ;  /* 0x00000006001b7c24 */ /* 0x000fca000f8e02ff */
[----:B------:R-:W-:-:S07]  /*05b0*/  SHF.L.U32 R27, R27, 0x1, RZ ;  /* 0x000000011b1b7819 */ /* 0x000fce00000006ff */
[----:B------:R-:W-:Y:S05]  /*05c0*/  CALL.REL.NOINC `($__internal_6_$__cuda_sm20_div_s64) ;  /* 0x0000002c00587944 */ /* 0x000fea0003c00000 */
[----:B------:R-:W-:Y:S05]  /*05d0*/  BRA `(.L_x_83) ;  /* 0x0000000000587947 */ /* 0x000fea0003800000 */
.L_x_82:
        /* <DEDUP_REMOVED lines=22> */
.L_x_83:
        /* <DEDUP_REMOVED lines=68> */
.L_x_93:
[----:B------:R-:W-:Y:S01]  /*0b80*/  VIADD R2, R2, 0x1 ;  /* 0x0000000102027836 */ /* 0x000fe20000000000 */
[----:B------:R-:W-:Y:S03]  /*0b90*/  BSSY B0, `(.L_x_84) ;  /* 0x000000c000007945 */ /* 0x000fe60003800000 */
[C---:B------:R-:W-:Y:S01]  /*0ba0*/  IMAD.HI.U32 R23, R2.reuse, -0x2daee0ad, RZ ;  /* 0xd2511f5302177827 */ /* 0x040fe200078e00ff */
[----:B------:R-:W-:-:S13]  /*0bb0*/  ISETP.NE.AND P0, PT, R2, RZ, PT ;  /* 0x000000ff0200720c */ /* 0x000fda0003f05270 */
[----:B0-----:R-:W-:Y:S05]  /*0bc0*/  @P0 BRA `(.L_x_85) ;  /* 0x0000000000200947 */ /* 0x001fea0003800000 */
        /* <DEDUP_REMOVED lines=8> */
.L_x_85:
[----:B------:R-:W-:Y:S05]  /*0c50*/  BSYNC B0 ;  /* 0x0000000000007941 */ /* 0x000fea0003800000 */
.L_x_84:
[----:B------:R-:W-:Y:S01]  /*0c60*/  IMAD.HI.U32 R22, R16, -0x326172a9, RZ ;  /* 0xcd9e8d5710167827 */ /* 0x000fe200078e00ff */
[----:B------:R-:W-:Y:S02]  /*0c70*/  LOP3.LUT R23, R23, R17, R19, 0x96, !PT ;  /* 0x0000001117177212 */ /* 0x000fe400078e9613 */
[----:B------:R-:W-:Y:S01]  /*0c80*/  IADD3 R24, R18, -0x61c88647, RZ ;  /* 0x9e3779b912187810 */ /* 0x000fe20007ffe0ff */
[----:B------:R-:W-:Y:S01]  /*0c90*/  IMAD R25, R16, -0x326172a9, RZ ;  /* 0xcd9e8d5710197824 */ /* 0x000fe200078e02ff */
[----:B------:R-:W-:Y:S01]  /*0ca0*/  LOP3.LUT R26, R22, R3, R18, 0x96, !PT ;  /* 0x00000003161a7212 */ /* 0x000fe200078e9612 */
[----:B------:R-:W-:Y:S01]  /*0cb0*/  IMAD.WIDE.U32 R22, R23, -0x326172a9, RZ ;  /* 0xcd9e8d5717167825 */ /* 0x000fe200078e00ff */
[----:B------:R-:W-:Y:S02]  /*0cc0*/  ISETP.NE.AND P0, PT, R32, 0x1, PT ;  /* 0x000000012000780c */ /* 0x000fe40003f05270 */
[----:B------:R-:W-:Y:S01]  /*0cd0*/  MOV R36, R28 ;  /* 0x0000001c00247202 */ /* 0x000fe20000000f00 */
[----:B------:R-:W-:Y:S01]  /*0ce0*/  IMAD R35, R2, -0x2daee0ad, RZ ;  /* 0xd2511f5302237824 */ /* 0x000fe200078e02ff */
[----:B------:R-:W-:Y:S01]  /*0cf0*/  LOP3.LUT R25, R23, R25, R24, 0x96, !PT ;  /* 0x0000001917197212 */ /* 0x000fe200078e9618 */
[----:B------:R-:W-:-:S04]  /*0d00*/  IMAD.WIDE.U32 R26, R26, -0x2daee0ad, RZ ;  /* 0xd2511f531a1a7825 */ /* 0x000fc800078e00ff */
[----:B------:R-:W-:Y:S01]  /*0d10*/  IMAD.MOV.U32 R37, RZ, RZ, R40 ;  /* 0x000000ffff257224 */ /* 0x000fe200078e0028 */
[----:B------:R-:W-:Y:S01]  /*0d20*/  LOP3.LUT R24, R27, R35, R4, 0x96, !PT ;  /* 0x000000231b187212 */ /* 0x000fe200078e9604 */
[----:B------:R-:W-:-:S04]  /*0d30*/  IMAD.WIDE.U32 R34, R25, -0x2daee0ad, RZ ;  /* 0xd2511f5319227825 */ /* 0x000fc800078e00ff */
[----:B------:R-:W-:Y:S01]  /*0d40*/  IMAD.WIDE.U32 R24, R24, -0x326172a9, RZ ;  /* 0xcd9e8d5718187825 */ /* 0x000fe200078e00ff */
[----:B------:R-:W-:Y:S02]  /*0d50*/  LOP3.LUT R23, R35, R26, R5, 0x96, !PT ;  /* 0x0000001a23177212 */ /* 0x000fe400078e9605 */
[C---:B------:R-:W-:Y:S01]  /*0d60*/  IADD3 R35, R18.reuse, -0x255992d5, RZ ;  /* 0xdaa66d2b12237810 */ /* 0x040fe20007ffe0ff */
[----:B------:R-:W-:-:S05]  /*0d70*/  VIADD R27, R18, 0x3c6ef372 ;  /* 0x3c6ef372121b7836 */ /* 0x000fca0000000000 */
[----:B------:R-:W-:Y:S01]  /*0d80*/  LOP3.LUT R26, R25, R22, R27, 0x96, !PT ;  /* 0x00000016191a7212 */ /* 0x000fe200078e961b */
[----:B------:R-:W-:-:S04]  /*0d90*/  IMAD.WIDE.U32 R22, R23, -0x326172a9, RZ ;  /* 0xcd9e8d5717167825 */ /* 0x000fc800078e00ff */
[----:B------:R-:W-:Y:S01]  /*0da0*/  IMAD.WIDE.U32 R26, R26, -0x2daee0ad, RZ ;  /* 0xd2511f531a1a7825 */ /* 0x000fe200078e00ff */
[----:B------:R-:W-:-:S04]  /*0db0*/  LOP3.LUT R35, R23, R24, R35, 0x96, !PT ;  /* 0x0000001817237212 */ /* 0x000fc800078e9623 */
[----:B------:R-:W-:Y:S01]  /*0dc0*/  LOP3.LUT R24, R27, R34, R6, 0x96, !PT ;  /* 0x000000221b187212 */ /* 0x000fe200078e9606 */
[----:B------:R-:W-:-:S04]  /*0dd0*/  IMAD.WIDE.U32 R34, R35, -0x2daee0ad, RZ ;  /* 0xd2511f5323227825 */ /* 0x000fc800078e00ff */
[----:B------:R-:W-:Y:S01]  /*0de0*/  IMAD.WIDE.U32 R24, R24, -0x326172a9, RZ ;  /* 0xcd9e8d5718187825 */ /* 0x000fe200078e00ff */
[----:B------:R-:W-:Y:S02]  /*0df0*/  LOP3.LUT R23, R35, R26, R7, 0x96, !PT ;  /* 0x0000001a23177212 */ /* 0x000fe400078e9607 */
[C---:B------:R-:W-:Y:S01]  /*0e00*/  IADD3 R35, R18.reuse, 0x1715609d, RZ ;  /* 0x1715609d12237810 */ /* 0x040fe20007ffe0ff */
        /* <DEDUP_REMOVED lines=9> */
[----:B------:R-:W-:-:S05]  /*0ea0*/  VIADD R27, R18, 0xb54cda56 ;  /* 0xb54cda56121b7836 */ /* 0x000fca0000000000 */
[----:B------:R-:W-:Y:S01]  /*0eb0*/  LOP3.LUT R26, R25, R22, R27, 0x96, !PT ;  /* 0x00000016191a7212 */ /* 0x000fe200078e961b */
[----:B------:R-:W-:Y:S01]  /*0ec0*/  IMAD.WIDE.U32 R22, R23, -0x326172a9, RZ ;  /* 0xcd9e8d5717167825 */ /* 0x000fe200078e00ff */
[----:B------:R-:W-:-:S03]  /*0ed0*/  IADD3 R25, R18, 0x5384540f, RZ ;  /* 0x5384540f12197810 */ /* 0x000fc60007ffe0ff */
[----:B------:R-:W-:Y:S01]  /*0ee0*/  IMAD.WIDE.U32 R26, R26, -0x2daee0ad, RZ ;  /* 0xd2511f531a1a7825 */ /* 0x000fe200078e00ff */
[----:B------:R-:W-:-:S04]  /*0ef0*/  LOP3.LUT R24, R23, R24, R25, 0x96, !PT ;  /* 0x0000001817187212 */ /* 0x000fc800078e9619 */
[----:B------:R-:W-:Y:S01]  /*0f00*/  LOP3.LUT R34, R27, R34, R10, 0x96, !PT ;  /* 0x000000221b227212 */ /* 0x000fe200078e960a */
[----:B------:R-:W-:-:S04]  /*0f10*/  IMAD.WIDE.U32 R24, R24, -0x2daee0ad, RZ ;  /* 0xd2511f5318187825 */ /* 0x000fc800078e00ff */
[----:B------:R-:W-:Y:S01]  /*0f20*/  IMAD.WIDE.U32 R34, R34, -0x326172a9, RZ ;  /* 0xcd9e8d5722227825 */ /* 0x000fe200078e00ff */
[----:B------:R-:W-:-:S03]  /*0f30*/  LOP3.LUT R23, R25, R26, R11, 0x96, !PT ;  /* 0x0000001a19177212 */ /* 0x000fc600078e960b */
[----:B------:R-:W-:Y:S02]  /*0f40*/  VIADD R27, R18, 0xf1bbcdc8 ;  /* 0xf1bbcdc8121b7836 */ /* 0x000fe40000000000 */
[----:B------:R-:W-:-:S03]  /*0f50*/  IMAD R25, R12, -0x2daee0ad, RZ ;  /* 0xd2511f530c197824 */ /* 0x000fc600078e02ff */
[----:B------:R-:W-:Y:S01]  /*0f60*/  LOP3.LUT R12, R35, R22, R27, 0x96, !PT ;  /* 0x00000016230c7212 */ /* 0x000fe200078e961b */
[----:B------:R-:W-:Y:S01]  /*0f70*/  IMAD.WIDE.U32 R22, R23, -0x326172a9, RZ ;  /* 0xcd9e8d5717167825 */ /* 0x000fe200078e00ff */
[----:B------:R-:W-:-:S03]  /*0f80*/  IADD3 R27, R18, -0x700cb87f, RZ ;  /* 0x8ff34781121b7810 */ /* 0x000fc60007ffe0ff */
[----:B------:R-:W-:Y:S01]  /*0f90*/  IMAD.HI.U32 R35, R12, -0x2daee0ad, RZ ;  /* 0xd2511f530c237827 */ /* 0x000fe200078e00ff */
[----:B------:R-:W-:-:S03]  /*0fa0*/  LOP3.LUT R34, R23, R34, R27, 0x96, !PT ;  /* 0x0000002217227212 */ /* 0x000fc600078e961b */
[----:B------:R-:W-:Y:S01]  /*0fb0*/  IMAD.MOV.U32 R39, RZ, RZ, R25 ;  /* 0x000000ffff277224 */ /* 0x000fe200078e0019 */
[----:B------:R-:W-:Y:S02]  /*0fc0*/  LOP3.LUT R35, R35, R24, R15, 0x96, !PT ;  /* 0x0000001823237212 */ /* 0x000fe400078e960f */
        /* <DEDUP_REMOVED lines=14> */
.L_x_87:
[----:B------:R-:W-:Y:S01]  /*10b0*/  IMAD.MOV.U32 R37, RZ, RZ, R28 ;  /* 0x000000ffff257224 */ /* 0x000fe200078e001c */
[----:B------:R-:W-:Y:S01]  /*10c0*/  MOV R36, R25 ;  /* 0x0000001900247202 */ /* 0x000fe20000000f00 */
[----:B------:R-:W-:Y:S01]  /*10d0*/  IMAD.MOV.U32 R39, RZ, RZ, R34 ;  /* 0x000000ffff277224 */ /* 0x000fe200078e0022 */
[----:B------:R-:W-:-:S07]  /*10e0*/  MOV R38, R22 ;  /* 0x0000001600267202 */ /* 0x000fce0000000f00 */
.L_x_86:
        /* <DEDUP_REMOVED lines=248> */
[----:B------:R-:W-:-:S08]  /*2070*/  ULDC.64 UR34, c[0x0][0x360] ;  /* 0x0000d80000227ab9 */ /* 0x000fd00000000a00 */
[----:B------:R-:W-:-:S05]  /*2080*/  IMAD.HI.U32 R24, R27, UR34, R24 ;  /* 0x000000221b187c27 */ /* 0x000fca000f8e0018 */
[----:B------:R-:W-:-:S04]  /*2090*/  SHF.R.U32.HI R24, RZ, UR35, R24 ;  /* 0x00000023ff187c19 */ /* 0x000fc80008011618 */
[----:B------:R-:W-:-:S05]  /*20a0*/  IADD3 R24, -R24, RZ, RZ ;  /* 0x000000ff18187210 */ /* 0x000fca0007ffe1ff */
[----:B------:R-:W-:-:S04]  /*20b0*/  IMAD R25, R24, UR29, R27 ;  /* 0x0000001d18197c24 */ /* 0x000fc8000f8e021b */
[----:B------:R-:W-:-:S07]  /*20c0*/  IMAD R40, R25, UR30, R40 ;  /* 0x0000001e19287c24 */ /* 0x000fce000f8e0228 */
.L_x_90:
[----:B------:R-:W-:Y:S01]  /*20d0*/  IMAD.WIDE.U32 R24, R37, -0xff00ff, RZ ;  /* 0xff00ff0125187825 */ /* 0x000fe200078e00ff */
[----:B------:R-:W-:-:S03]  /*20e0*/  ULDC.64 UR34, c[0x0][0x3d0] ;  /* 0x0000f40000227ab9 */ /* 0x000fc60000000a00 */
[----:B------:R-:W-:-:S04]  /*20f0*/  IMAD.WIDE.U32 R26, R36, -0xff00ff, RZ ;  /* 0xff00ff01241a7825 */ /* 0x000fc800078e00ff */
[----:B------:R-:W-:-:S04]  /*2100*/  IMAD.WIDE.U32 R24, P0, R36, -0xff0100, R24 ;  /* 0xff00ff0024187825 */ /* 0x000fc80007800018 */
[----:B------:R-:W-:Y:S01]  /*2110*/  IMAD.X R29, RZ, RZ, RZ, P0 ;  /* 0x000000ffff1d7224 */ /* 0x000fe200000e06ff */
[----:B------:R-:W-:Y:S02]  /*2120*/  IADD3 RZ, P0, R27, R24, RZ ;  /* 0x000000181bff7210 */ /* 0x000fe40007f1e0ff */
[----:B------:R-:W-:-:S05]  /*2130*/  MOV R28, R25 ;  /* 0x00000019001c7202 */ /* 0x000fca0000000f00 */
[----:B------:R-:W-:Y:S01]  /*2140*/  IMAD.WIDE.U32.X R28, R37, -0xff0100, R28, P0 ;  /* 0xff00ff00251c7825 */ /* 0x000fe200000e041c */
[----:B------:R-:W-:-:S04]  /*2150*/  IADD3 R40, P0, R40, UR34, RZ ;  /* 0x0000002228287c10 */ /* 0x000fc8000ff1e0ff */
[--C-:B------:R-:W-:Y:S01]  /*2160*/  SHF.R.U64 R27, R28, 0x8, R29.reuse ;  /* 0x000000081c1b7819 */ /* 0x100fe2000000121d */
[----:B------:R-:W-:Y:S01]  /*2170*/  IMAD.X R41, RZ, RZ, UR35, P0 ;  /* 0x00000023ff297e24 */ /* 0x000fe200080e06ff */
[----:B------:R-:W-:-:S03]  /*2180*/  SHF.R.U32.HI R28, RZ, 0x8, R29 ;  /* 0x00000008ff1c7819 */ /* 0x000fc6000001161d */
[----:B------:R-:W-:-:S04]  /*2190*/  IMAD.WIDE.U32 R24, R27, -0x101, R36 ;  /* 0xfffffeff1b187825 */ /* 0x000fc800078e0024 */
[----:B------:R-:W-:-:S05]  /*21a0*/  IMAD R28, R28, -0x101, RZ ;  /* 0xfffffeff1c1c7824 */ /* 0x000fca00078e02ff */
[----:B------:R-:W-:-:S04]  /*21b0*/  IADD3 R25, R25, -R27, R28 ;  /* 0x8000001b19197210 */ /* 0x000fc80007ffe01c */
[----:B------:R-:W0:Y:S02]  /*21c0*/  I2F.U64 R24, R24 ;  /* 0x0000001800187312 */ /* 0x000e240000301000 */
[----:B0-----:R-:W-:-:S05]  /*21d0*/  F2FP.BF16.F32.PACK_AB R25, RZ, R24 ;  /* 0x00000018ff19723e */ /* 0x001fca00000010ff */
[----:B------:R0:W-:Y:S02]  /*21e0*/  STG.E.U16 desc[UR58][R40.64], R25 ;  /* 0x0000001928007986 */ /* 0x0001e4000c10153a */
.L_x_89:
[----:B------:R-:W-:Y:S05]  /*21f0*/  BSYNC B0 ;  /* 0x0000000000007941 */ /* 0x000fea0003800000 */
.L_x_88:
[----:B------:R-:W-:Y:S02]  /*2200*/  ULDC UR34, c[0x0][0xc] ;  /* 0x0000030000227ab9 */ /* 0x000fe40000000800 */
        /* <DEDUP_REMOVED lines=245> */
.L_x_92:
[----:B------:R-:W-:Y:S01]  /*3160*/  IMAD.WIDE.U32 R26, R39, -0xff00ff, RZ ;  /* 0xff00ff01271a7825 */ /* 0x000fe200078e00ff */
[----:B------:R-:W-:-:S03]  /*3170*/  ULDC.64 UR34, c[0x0][0x3d0] ;  /* 0x0000f40000227ab9 */ /* 0x000fc60000000a00 */
[----:B------:R-:W-:-:S04]  /*3180*/  IMAD.WIDE.U32 R28, R38, -0xff00ff, RZ ;  /* 0xff00ff01261c7825 */ /* 0x000fc800078e00ff */
[----:B------:R-:W-:-:S04]  /*3190*/  IMAD.WIDE.U32 R26, P0, R38, -0xff0100, R26 ;  /* 0xff00ff00261a7825 */ /* 0x000fc8000780001a */
[----:B------:R-:W-:Y:S01]  /*31a0*/  IMAD.X R25, RZ, RZ, RZ, P0 ;  /* 0x000000ffff197224 */ /* 0x000fe200000e06ff */
[----:B------:R-:W-:Y:S02]  /*31b0*/  IADD3 RZ, P0, R29, R26, RZ ;  /* 0x0000001a1dff7210 */ /* 0x000fe40007f1e0ff */
[----:B------:R-:W-:-:S05]  /*31c0*/  MOV R24, R27 ;  /* 0x0000001b00187202 */ /* 0x000fca0000000f00 */
[----:B------:R-:W-:-:S05]  /*31d0*/  IMAD.WIDE.U32.X R24, R39, -0xff0100, R24, P0 ;  /* 0xff00ff0027187825 */ /* 0x000fca00000e0418 */
[--C-:B------:R-:W-:Y:S02]  /*31e0*/  SHF.R.U64 R27, R24, 0x8, R25.reuse ;  /* 0x00000008181b7819 */ /* 0x100fe40000001219 */
[----:B------:R-:W-:-:S03]  /*31f0*/  SHF.R.U32.HI R26, RZ, 0x8, R25 ;  /* 0x00000008ff1a7819 */ /* 0x000fc60000011619 */
[----:B------:R-:W-:-:S04]  /*3200*/  IMAD.WIDE.U32 R24, R27, -0x101, R38 ;  /* 0xfffffeff1b187825 */ /* 0x000fc800078e0026 */
[----:B------:R-:W-:-:S05]  /*3210*/  IMAD R26, R26, -0x101, RZ ;  /* 0xfffffeff1a1a7824 */ /* 0x000fca00078e02ff */
[----:B------:R-:W-:Y:S02]  /*3220*/  IADD3 R25, R25, -R27, R26 ;  /* 0x8000001b19197210 */ /* 0x000fe40007ffe01a */
[----:B------:R-:W-:Y:S02]  /*3230*/  IADD3 R26, P0, R37, UR34, RZ ;  /* 0x00000022251a7c10 */ /* 0x000fe4000ff1e0ff */
[----:B------:R-:W0:Y:S02]  /*3240*/  I2F.U64 R24, R24 ;  /* 0x0000001800187312 */ /* 0x000e240000301000 */
[----:B------:R-:W-:Y:S02]  /*3250*/  IADD3.X R27, RZ, UR35, RZ, P0, !PT ;  /* 0x00000023ff1b7c10 */ /* 0x000fe400087fe4ff */
[----:B0-----:R-:W-:-:S05]  /*3260*/  F2FP.BF16.F32.PACK_AB R25, RZ, R24 ;  /* 0x00000018ff19723e */ /* 0x001fca00000010ff */
[----:B------:R0:W-:Y:S02]  /*3270*/  STG.E.U16 desc[UR58][R26.64], R25 ;  /* 0x000000191a007986 */ /* 0x0001e4000c10153a */
.L_x_91:
[----:B------:R-:W-:Y:S01]  /*3280*/  LEA R13, P0, R36, R13, 0x1 ;  /* 0x0000000d240d7211 */ /* 0x000fe200078008ff */
[----:B------:R-:W-:Y:S05]  /*3290*/  WARPSYNC.ALL ;  /* 0x0000000000007948 */ /* 0x000fea0003800000 */
[----:B------:R-:W-:Y:S01]  /*32a0*/  IMAD.X R14, RZ, RZ, R14, P0 ;  /* 0x000000ffff0e7224 */ /* 0x000fe200000e060e */
[----:B------:R-:W-:Y:S01]  /*32b0*/  BAR.SYNC.DEFER_BLOCKING 0x0 ;  /* 0x0000000000007b1d */ /* 0x000fe20000010000 */
[----:B------:R-:W-:Y:S01]  /*32c0*/  ISETP.GE.U32.AND P0, PT, R13, R30, PT ;  /* 0x0000001e0d00720c */ /* 0x000fe20003f06070 */
[----:B------:R-:W-:Y:S01]  /*32d0*/  IMAD.MOV.U32 R28, RZ, RZ, R35 ;  /* 0x000000ffff1c7224 */ /* 0x000fe200078e0023 */
[----:B------:R-:W-:-:S02]  /*32e0*/  MOV R40, R22 ;  /* 0x0000001600287202 */ /* 0x000fc40000000f00 */
[----:B------:R-:W-:Y:S02]  /*32f0*/  ISETP.GE.AND.EX P0, PT, R14, R31, PT, P0 ;  /* 0x0000001f0e00720c */ /* 0x000fe40003f06300 */
[----:B------:R-:W-:-:S11]  /*3300*/  MOV R29, R34 ;  /* 0x00000022001d7202 */ /* 0x000fd60000000f00 */
[----:B------:R-:W-:Y:S05]  /*3310*/  @!P0 BRA `(.L_x_93) ;  /* 0xffffffd800188947 */ /* 0x000fea000383ffff */
[----:B------:R-:W-:Y:S05]  /*3320*/  EXIT ;  /* 0x000000000000794d */ /* 0x000fea0003800000 */
        .weak           $__internal_6_$__cuda_sm20_div_s64
        .type           $__internal_6_$__cuda_sm20_div_s64,@function
        .size           $__internal_6_$__cuda_sm20_div_s64,(.L_x_1823 - $__internal_6_$__cuda_sm20_div_s64)
$__internal_6_$__cuda_sm20_div_s64:
        /* <DEDUP_REMOVED lines=15> */
[----:B------:R-:W-:-:S05]  /*3420*/  IMAD.HI.U32 R22, P1, R21, R31, R22 ;  /* 0x0000001f15167227 */ /* 0x000fca0007820016 */
[----:B------:R-:W-:Y:S01]  /*3430*/  IADD3 R23, P2, R25, R22, RZ ;  /* 0x0000001619177210 */ /* 0x000fe20007f5e0ff */
[----:B------:R-:W-:-:S04]  /*3440*/  IMAD.X R22, R33, 0x1, R21, P0 ;  /* 0x0000000121167824 */ /* 0x000fc800000e0615 */
[----:B------:R-:W-:Y:S01]  /*3450*/  IMAD.WIDE.U32 R20, R23, R27, RZ ;  /* 0x0000001b17147225 */ /* 0x000fe200078e00ff */
[----:B------:R-:W-:Y:S02]  /*3460*/  IADD3.X R25, RZ, RZ, R22, P2, P1 ;  /* 0x000000ffff197210 */ /* 0x000fe400017e2416 */
[----:B------:R-:W-:Y:S02]  /*3470*/  ISETP.LE.AND P1, PT, RZ, UR5, PT ;  /* 0x00000005ff007c0c */ /* 0x000fe4000bf23270 */
[----:B------:R-:W-:Y:S01]  /*3480*/  IADD3 R31, P0, RZ, -R20, RZ ;  /* 0x80000014ff1f7210 */ /* 0x000fe20007f1e0ff */
[----:B------:R-:W-:-:S04]  /*3490*/  IMAD R20, R27, R25, R21 ;  /* 0x000000191b147224 */ /* 0x000fc800078e0215 */
[----:B------:R-:W-:Y:S01]  /*34a0*/  IMAD.HI.U32 R22, R23, R31, RZ ;  /* 0x0000001f17167227 */ /* 0x000fe200078e00ff */
[----:B------:R-:W-:Y:S02]  /*34b0*/  IADD3.X R24, RZ, ~R20, RZ, P0, !PT ;  /* 0x80000014ff187210 */ /* 0x000fe400007fe4ff */
[----:B------:R-:W-:-:S03]  /*34c0*/  IADD3 R20, P4, RZ, -UR4, RZ ;  /* 0x80000004ff147c10 */ /* 0x000fc6000ff9e0ff */
[----:B------:R-:W-:Y:S01]  /*34d0*/  IMAD.WIDE.U32 R22, P0, R23, R24, R22 ;  /* 0x0000001817167225 */ /* 0x000fe20007800016 */
[----:B------:R-:W-:-:S03]  /*34e0*/  IADD3.X R34, RZ, ~UR5, RZ, P4, !PT ;  /* 0x80000005ff227c10 */ /* 0x000fc6000a7fe4ff */
[C---:B------:R-:W-:Y:S01]  /*34f0*/  IMAD R21, R25.reuse, R24, RZ ;  /* 0x0000001819157224 */ /* 0x040fe200078e02ff */
[----:B------:R-:W-:Y:S01]  /*3500*/  SEL R34, R34, UR5, !P1 ;  /* 0x0000000522227c07 */ /* 0x000fe2000c800000 */
[----:B------:R-:W-:Y:S01]  /*3510*/  IMAD.HI.U32 R22, P2, R25, R31, R22 ;  /* 0x0000001f19167227 */ /* 0x000fe20007840016 */
[----:B------:R-:W-:-:S03]  /*3520*/  SEL R23, R20, UR4, !P1 ;  /* 0x0000000414177c07 */ /* 0x000fc6000c800000 */
[----:B------:R-:W-:Y:S01]  /*3530*/  IMAD.HI.U32 R24, R25, R24, RZ ;  /* 0x0000001819187227 */ /* 0x000fe200078e00ff */
[----:B------:R-:W-:Y:S01]  /*3540*/  IADD3 R22, P3, R21, R22, RZ ;  /* 0x0000001615167210 */ /* 0x000fe20007f7e0ff */
[----:B------:R-:W-:Y:S02]  /*3550*/  HFMA2.MMA R21, -RZ, RZ, 0, 0 ;  /* 0x00000000ff157435 */ /* 0x000fe400000001ff */
[----:B------:R-:W-:Y:S02]  /*3560*/  IMAD.X R25, R24, 0x1, R25, P0 ;  /* 0x0000000118197824 */ /* 0x000fe400000e0619 */
[----:B------:R-:W-:-:S03]  /*3570*/  IMAD.HI.U32 R20, R22, R23, RZ ;  /* 0x0000001716147227 */ /* 0x000fc600078e00ff */
[----:B------:R-:W-:Y:S01]  /*3580*/  IADD3.X R25, RZ, RZ, R25, P3, P2 ;  /* 0x000000ffff197210 */ /* 0x000fe20001fe4419 */
[----:B------:R-:W-:-:S04]  /*3590*/  IMAD.WIDE.U32 R20, R22, R34, R20 ;  /* 0x0000002216147225 */ /* 0x000fc800078e0014 */
[C---:B------:R-:W-:Y:S02]  /*35a0*/  IMAD R31, R25.reuse, R34, RZ ;  /* 0x00000022191f7224 */ /* 0x040fe400078e02ff */
[----:B------:R-:W-:-:S04]  /*35b0*/  IMAD.HI.U32 R20, P0, R25, R23, R20 ;  /* 0x0000001719147227 */ /* 0x000fc80007800014 */
[----:B------:R-:W-:Y:S01]  /*35c0*/  IMAD.HI.U32 R25, R25, R34, RZ ;  /* 0x0000002219197227 */ /* 0x000fe200078e00ff */
[----:B------:R-:W-:-:S04]  /*35d0*/  IADD3 R22, P2, R31, R20, RZ ;  /* 0x000000141f167210 */ /* 0x000fc80007f5e0ff */
[----:B------:R-:W-:-:S05]  /*35e0*/  IADD3.X R20, R25, RZ, RZ, P0, !PT ;  /* 0x000000ff19147210 */ /* 0x000fca00007fe4ff */
[----:B------:R-:W-:Y:S02]  /*35f0*/  IMAD.X R24, RZ, RZ, R20, P2 ;  /* 0x000000ffff187224 */ /* 0x000fe400010e0614 */
[----:B------:R-:W-:-:S04]  /*3600*/  IMAD.WIDE.U32 R20, R22, R27, RZ ;  /* 0x0000001b16147225 */ /* 0x000fc800078e00ff */
[----:B------:R-:W-:Y:S01]  /*3610*/  IMAD R21, R27, R24, R21 ;  /* 0x000000181b157224 */ /* 0x000fe200078e0215 */
[----:B------:R-:W-:Y:S02]  /*3620*/  IADD3 R30, P0, -R20, R23, RZ ;  /* 0x00000017141e7210 */ /* 0x000fe40007f1e1ff */
[----:B------:R-:W-:Y:S02]  /*3630*/  IADD3 R23, P3, R22, 0x1, RZ ;  /* 0x0000000116177810 */ /* 0x000fe40007f7e0ff */
[----:B------:R-:W-:Y:S02]  /*3640*/  IADD3.X R34, ~R21, R34, RZ, P0, !PT ;  /* 0x0000002215227210 */ /* 0x000fe400007fe5ff */
[----:B------:R-:W-:Y:S02]  /*3650*/  ISETP.GE.U32.AND P0, PT, R30, R27, PT ;  /* 0x0000001b1e00720c */ /* 0x000fe40003f06070 */
[----:B------:R-:W-:Y:S02]  /*3660*/  IADD3 R20, P2, -R27, R30, RZ ;  /* 0x0000001e1b147210 */ /* 0x000fe40007f5e1ff */
[----:B------:R-:W-:-:S02]  /*3670*/  ISETP.GE.U32.AND.EX P0, PT, R34, RZ, PT, P0 ;  /* 0x000000ff2200720c */ /* 0x000fc40003f06100 */
[----:B------:R-:W-:Y:S02]  /*3680*/  IADD3.X R25, R34, -0x1, RZ, P2, !PT ;  /* 0xffffffff22197810 */ /* 0x000fe400017fe4ff */
[----:B------:R-:W-:Y:S02]  /*3690*/  SEL R20, R20, R30, P0 ;  /* 0x0000001e14147207 */ /* 0x000fe40000000000 */
[----:B------:R-:W-:Y:S02]  /*36a0*/  IADD3.X R21, RZ, R24, RZ, P3, !PT ;  /* 0x00000018ff157210 */ /* 0x000fe40001ffe4ff */
[----:B------:R-:W-:Y:S02]  /*36b0*/  SEL R23, R23, R22, P0 ;  /* 0x0000001617177207 */ /* 0x000fe40000000000 */
[----:B------:R-:W-:Y:S02]  /*36c0*/  SEL R25, R25, R34, P0 ;  /* 0x0000002219197207 */ /* 0x000fe40000000000 */
[----:B------:R-:W-:-:S02]  /*36d0*/  ISETP.GE.U32.AND P2, PT, R20, R27, PT ;  /* 0x0000001b1400720c */ /* 0x000fc40003f46070 */
[----:B------:R-:W-:Y:S02]  /*36e0*/  SEL R24, R21, R24, P0 ;  /* 0x0000001815187207 */ /* 0x000fe40000000000 */
[----:B------:R-:W-:Y:S02]  /*36f0*/  IADD3 R20, P3, R23, 0x1, RZ ;  /* 0x0000000117147810 */ /* 0x000fe40007f7e0ff */
        /* <DEDUP_REMOVED lines=13> */
[----:B------:R-:W-:Y:S06]  /*37d0*/  RET.REL.NODEC R26 `(_ZN2at6native60_GLOBAL__N__fdc43544_27_DistributionRandomKernel_cu_f88cee4443distribution_elementwise_grid_stride_kernelImLi2EZZZNS0_9templates4cuda13random_kernelIPNS_17CUDAGeneratorImplEEEvRNS_18TensorIteratorBaseET_ENKUlvE_clEvENKUlvE7_clEvEUlP24curandStatePhilox4_32_10E_ZNS1_27distribution_nullary_kernelIN3c108BFloat16Em10ulonglong2S7_SF_ZZZS5_IS7_EvS9_SA_ENKSB_clEvENKSC_clEvEUlmE_EEvS9_T2_RKT3_T4_EUlimE0_EEvlNS_15PhiloxCudaStateET1_SL_) ;  /* 0xffffffc81a087950 */ /* 0x000fec0003c3ffff */
.L_x_94:
        /* <DEDUP_REMOVED lines=10> */
.L_x_1823:


//--------------------- .text._ZN2at6native60_GLOBAL__N__fdc43544_27_DistributionRandomKernel_cu_f88cee4443distribution_elementwise_grid_stride_kernelImLi2EZZZNS0_9templates4cuda13random_kernelIPNS_17CUDAGeneratorImplEEEvRNS_18TensorIteratorBaseET_ENKUlvE_clEvENKUlvE7_clEvEUlP24curandStatePhilox4_32_10E_ZNS1_27distribution_nullary_kernelIN3c108BFloat16Em10ulonglong2S7_SF_ZZZS5_IS7_EvS9_SA_ENKSB_clEvENKSC_clEvEUlmE_EEvS9_T2_RKT3_T4_EUlimE_EEvlNS_15PhiloxCudaStateET1_SL_ --------------------------
	.section	.text._ZN2at6native60_GLOBAL__N__fdc43544_27_DistributionRandomKernel_cu_f88cee4443distribution_elementwise_grid_stride_kernelImLi2EZZZNS0_9templates4cuda13random_kernelIPNS_17CUDAGeneratorImplEEEvRNS_18TensorIteratorBaseET_ENKUlvE_clEvENKUlvE7_clEvEUlP24curandStatePhilox4_32_10E_ZNS1_27distribution_nullary_kernelIN3c108BFloat16Em10ulonglong2S7_SF_ZZZS5_IS7_EvS9_SA_ENKSB_clEvENKSC_clEvEUlmE_EEvS9_T2_RKT3_T4_EUlimE_EEvlNS_15PhiloxCudaStateET1_SL_,"ax",@progbits
	.align	128
.text._ZN2at6native60_GLOBAL__N__fdc43544_27_DistributionRandomKernel_cu_f88cee4443distribution_elementwise_grid_stride_kernelImLi2EZZZNS0_9templates4cuda13random_kernelIPNS_17CUDAGeneratorImplEEEvRNS_18TensorIteratorBaseET_ENKUlvE_clEvENKUlvE7_clEvEUlP24curandStatePhilox4_32_10E_ZNS1_27distribution_nullary_kernelIN3c108BFloat16Em10ulonglong2S7_SF_ZZZS5_IS7_EvS9_SA_ENKSB_clEvENKSC_clEvEUlmE_EEvS9_T2_RKT3_T4_EUlimE_EEvlNS_15PhiloxCudaStateET1_SL_:
        .type           _ZN2at6native60_GLOBAL__N__fdc43544_27_DistributionRandomKernel_cu_f88cee4443distribution_elementwise_grid_stride_kernelImLi2EZZZNS0_9templates4cuda13random_kernelIPNS_17CUDAGeneratorImplEEEvRNS_18TensorIteratorBaseET_ENKUlvE_clEvENKUlvE7_clEvEUlP24curandStatePhilox4_32_10E_ZNS1_27distribution_nullary_kernelIN3c108BFloat16Em10ulonglong2S7_SF_ZZZS5_IS7_EvS9_SA_ENKSB_clEvENKSC_clEvEUlmE_EEvS9_T2_RKT3_T4_EUlimE_EEvlNS_15PhiloxCudaStateET1_SL_,@function
        .size           _ZN2at6native60_GLOBAL__N__fdc43544_27_DistributionRandomKernel_cu_f88cee4443distribution_elementwise_grid_stride_kernelImLi2EZZZNS0_9templates4cuda13random_kernelIPNS_17CUDAGeneratorImplEEEvRNS_18TensorIteratorBaseET_ENKUlvE_clEvENKUlvE7_clEvEUlP24curandStatePhilox4_32_10E_ZNS1_27distribution_nullary_kernelIN3c108BFloat16Em10ulonglong2S7_SF_ZZZS5_IS7_EvS9_SA_ENKSB_clEvENKSC_clEvEUlmE_EEvS9_T2_RKT3_T4_EUlimE_EEvlNS_15PhiloxCudaStateET1_SL_,(.L_x_1825 - _ZN2at6native60_GLOBAL__N__fdc43544_27_DistributionRandomKernel_cu_f88cee4443distribution_elementwise_grid_stride_kernelImLi2EZZZNS0_9templates4cuda13random_kernelIPNS_17CUDAGeneratorImplEEEvRNS_18TensorIteratorBaseET_ENKUlvE_clEvENKUlvE7_clEvEUlP24curandStatePhilox4_32_10E_ZNS1_27distribution_nullary_kernelIN3c108BFloat16Em10ulonglong2S7_SF_ZZZS5_IS7_EvS9_SA_ENKSB_clEvENKSC_clEvEUlmE_EEvS9_T2_RKT3_T4_EUlimE_EEvlNS_15PhiloxCudaStateET1_SL_)
        .other          _ZN2at6native60_GLOBAL__N__fdc43544_27_DistributionRandomKernel_cu_f88cee4443distribution_elementwise_grid_stride_kernelImLi2EZZZNS0_9templates4cuda13random_kernelIPNS_17CUDAGeneratorImplEEEvRNS_18TensorIteratorBaseET_ENKUlvE_clEvENKUlvE7_clEvEUlP24curandStatePhilox4_32_10E_ZNS1_27distribution_nullary_kernelIN3c108BFloat16Em10ulonglong2S7_SF_ZZZS5_IS7_EvS9_SA_ENKSB_clEvENKSC_clEvEUlmE_EEvS9_T2_RKT3_T4_EUlimE_EEvlNS_15PhiloxCudaStateET1_SL_,@"STO_CUDA_ENTRY STV_DEFAULT"
_ZN2at6native60_GLOBAL__N__fdc43544_27_DistributionRandomKernel_cu_f88cee4443distribution_elementwise_grid_stride_kernelImLi2EZZZNS0_9templates4cuda13random_kernelIPNS_17CUDAGeneratorImplEEEvRNS_18TensorIteratorBaseET_ENKUlvE_clEvENKUlvE7_clEvEUlP24curandStatePhilox4_32_10E_ZNS1_27distribution_nullary_kernelIN3c108BFloat16Em10ulonglong2S7_SF_ZZZS5_IS7_EvS9_SA_ENKSB_clEvENKSC_clEvEUlmE_EEvS9_T2_RKT3_T4_EUlimE_EEvlNS_15PhiloxCudaStateET1_SL_:
        /* <DEDUP_REMOVED lines=8> */
[----:B------:R-:W-:-:S05]  /*0080*/  IMAD.U32 R22, RZ, RZ, UR4 ;  /* 0x00000004ff167e24 */ /* 0x000fca000f8e00ff */
[----:B------:R-:W1:Y:S01]  /*0090*/  LDC R5, c[0x0][RZ] ;  /* 0x00000000ff057b82 */ /* 0x000e620000000800 */
[----:B------:R-:W-:Y:S01]  /*00a0*/  IMAD.U32 R23, RZ, RZ, UR5 ;  /* 0x00000005ff177e24 */ /* 0x000fe2000f8e00ff */
[----:B------:R-:W-:Y:S01]  /*00b0*/  HFMA2.MMA R35, -RZ, RZ, 0, 0 ;  /* 0x00000000ff237435 */ /* 0x000fe200000001ff */
[----:B------:R-:W-:-:S04]  /*00c0*/  ULDC.64 UR6, c[0x0][0x210] ;  /* 0x0000840000067ab9 */ /* 0x000fc80000000a00 */
[----:B------:R-:W2:Y:S01]  /*00d0*/  @P0 LDG.E.64 R22, desc[UR8][R22.64] ;  /* 0x0000000816160981 */ /* 0x000ea2000c1e1b00 */
[----:B------:R-:W3:Y:S03]  /*00e0*/  @P0 LDC R7, c[0x0][0x228] ;  /* 0x00008a00ff070b82 */ /* 0x000ee60000000800 */
[----:B0-----:R-:W3:Y:S05]  /*00f0*/  @P0 LDG.E.64 R2, desc[UR8][R40.64] ;  /* 0x0000000828020981 */ /* 0x001eea000c1e1b00 */
[----:B------:R-:W1:Y:S02]  /*0100*/  S2UR UR4, SR_CTAID.X ;  /* 0x00000000000479c3 */ /* 0x000e640000002500 */
[----:B-1----:R-:W-:Y:S01]  /*0110*/  IMAD.WIDE.U32 R34, R5, UR4, R34 ;  /* 0x0000000405227c25 */ /* 0x002fe2000f8e0022 */
[----:B------:R-:W-:-:S04]  /*0120*/  UIADD3 UR6, UP0, UR6, -0x1, URZ ;  /* 0xffffffff06067890 */ /* 0x000fc8000ff1e03f */
[----:B------:R-:W-:Y:S01]  /*0130*/  UIADD3.X UR7, UR7, -0x1, URZ, UP0, !UPT ;  /* 0xffffffff07077890 */ /* 0x000fe200087fe43f */
[----:B---3--:R-:W-:-:S05]  /*0140*/  @P0 IADD3 R40, P1, R2, R7, RZ ;  /* 0x0000000702280210 */ /* 0x008fca0007f3e0ff */
[----:B------:R-:W-:-:S05]  /*0150*/  @P0 IMAD.X R41, RZ, RZ, R3, P1 ;  /* 0x000000ffff290224 */ /* 0x000fca00008e0603 */
[--C-:B------:R-:W-:Y:S01]  /*0160*/  SHF.R.U64 R4, R40, 0x2, R41.reuse ;  /* 0x0000000228047819 */ /* 0x100fe20000001229 */
[----:B------:R-:W-:Y:S01]  /*0170*/  IMAD.WIDE.U32 R6, R34, -0x326172a9, RZ ;  /* 0xcd9e8d5722067825 */ /* 0x000fe200078e00ff */
[----:B------:R-:W-:-:S03]  /*0180*/  SHF.R.U32.HI R3, RZ, 0x2, R41 ;  /* 0x00000002ff037819 */ /* 0x000fc60000011629 */
[----:B------:R-:W-:Y:S01]  /*0190*/  IMAD.WIDE.U32 R4, R4, -0x2daee0ad, RZ ;  /* 0xd2511f5304047825 */ /* 0x000fe200078e00ff */
[----:B--2---:R-:W-:-:S04]  /*01a0*/  LOP3.LUT R8, R7, R3, R22, 0x96, !PT ;  /* 0x0000000307087212 */ /* 0x004fc800078e9616 */
        /* <DEDUP_REMOVED lines=43> */
[----:B------:R-:W-:Y:S01]  /*0460*/  VIADD R15, R22, 0xf1bbcdc8 ;  /* 0xf1bbcdc8160f7836 */ /* 0x000fe20000000000 */
[----:B------:R-:W-:Y:S01]  /*0470*/  ISETP.NE.U32.AND P0, PT, RZ, UR7, PT ;  /* 0x00000007ff007c0c */ /* 0x000fe2000bf05070 */
[----:B------:R-:W-:-:S04]  /*0480*/  IMAD.WIDE.U32 R24, R24, -0x326172a9, RZ ;  /* 0xcd9e8d5718187825 */ /* 0x000fc800078e00ff */
[----:B------:R-:W-:-:S04]  /*0490*/  IMAD.WIDE.U32 R32, R32, -0x2daee0ad, RZ ;  /* 0xd2511f5320207825 */ /* 0x000fc800078e00ff */
[----:B------:R-:W-:Y:S01]  /*04a0*/  VIADD R16, R23, 0xdb3d7428 ;  /* 0xdb3d742817107836 */ /* 0x000fe20000000000 */
[----:B------:R-:W-:-:S04]  /*04b0*/  LOP3.LUT R17, R25, R18, R15, 0x96, !PT ;  /* 0x0000001219117212 */ /* 0x000fc800078e960f */
[----:B------:R-:W-:Y:S01]  /*04c0*/  LOP3.LUT R44, R33, R44, R16, 0x96, !PT ;  /* 0x0000002c212c7212 */ /* 0x000fe200078e9610 */
[----:B------:R-:W-:Y:S01]  /*04d0*/  VIADD R20, R23, 0x96a522ad ;  /* 0x96a522ad17147836 */ /* 0x000fe20000000000 */
[----:B------:R-:W-:Y:S01]  /*04e0*/  IADD3 R21, R22, -0x700cb87f, RZ ;  /* 0x8ff3478116157810 */ /* 0x000fe20007ffe0ff */
[----:B------:R-:W-:-:S04]  /*04f0*/  IMAD.HI.U32 R25, R17, -0x2daee0ad, RZ ;  /* 0xd2511f5311197827 */ /* 0x000fc800078e00ff */
[----:B------:R-:W-:Y:S01]  /*0500*/  IMAD.HI.U32 R33, R44, -0x326172a9, RZ ;  /* 0xcd9e8d572c217827 */ /* 0x000fe200078e00ff */
[----:B------:R-:W-:Y:S02]  /*0510*/  MOV R18, R34 ;  /* 0x0000002200127202 */ /* 0x000fe40000000f00 */
[----:B------:R-:W-:Y:S01]  /*0520*/  LOP3.LUT R32, R25, R32, R20, 0x96, !PT ;  /* 0x0000002019207212 */ /* 0x000fe200078e9614 */
[----:B------:R-:W-:Y:S01]  /*0530*/  IMAD.MOV.U32 R19, RZ, RZ, R35 ;  /* 0x000000ffff137224 */ /* 0x000fe200078e0023 */
[----:B------:R-:W-:Y:S01]  /*0540*/  LOP3.LUT R33, R33, R24, R21, 0x96, !PT ;  /* 0x0000001821217212 */ /* 0x000fe200078e9615 */
[----:B------:R-:W-:Y:S06]  /*0550*/  @!P0 BRA `(.L_x_95) ;  /* 0x0000000000248947 */ /* 0x000fec0003800000 */
[----:B------:R-:W-:Y:S01]  /*0560*/  ULDC UR4, c[0x0][0x0] ;  /* 0x0000000000047ab9 */ /* 0x000fe20000000800 */
[----:B------:R-:W-:Y:S01]  /*0570*/  ULDC UR5, c[0x0][0xc] ;  /* 0x0000030000057ab9 */ /* 0x000fe20000000800 */
[----:B------:R-:W-:Y:S01]  /*0580*/  MOV R28, 0x5c0 ;  /* 0x000005c0001c7802 */ /* 0x000fe20000000f00 */
[----:B------:R-:W-:-:S04]  /*0590*/  UIMAD UR4, UR4, UR5, URZ ;  /* 0x00000005040472a4 */ /* 0x000fc8000f8e023f */
[----:B------:R-:W-:-:S12]  /*05a0*/  USHF.L.U32 UR4, UR4, 0x1, URZ ;  /* 0x0000000104047899 */ /* 0x000fd8000800063f */
[----:B------:R-:W-:Y:S05]  /*05b0*/  CALL.REL.NOINC `($__internal_7_$__cuda_sm20_div_s64) ;  /* 0x0000000800e87944 */ /* 0x000fea0003c00000 */
[----:B------:R-:W-:Y:S02]  /*05c0*/  IMAD.MOV.U32 R24, RZ, RZ, R26 ;  /* 0x000000ffff187224 */ /* 0x000fe400078e001a */
[----:B------:R-:W-:Y:S01]  /*05d0*/  IMAD.MOV.U32 R25, RZ, RZ, R27 ;  /* 0x000000ffff197224 */ /* 0x000fe200078e001b */
[----:B------:R-:W-:Y:S06]  /*05e0*/  BRA `(.L_x_96) ;  /* 0x00000000005c7947 */ /* 0x000fec0003800000 */
.L_x_95:
[----:B------:R-:W0:Y:S08]  /*05f0*/  LDC R24, c[0x0][RZ] ;  /* 0x00000000ff187b82 */ /* 0x000e300000000800 */
        /* <DEDUP_REMOVED lines=22> */
.L_x_96:
        /* <DEDUP_REMOVED lines=14> */
[----:B------:R-:W0:Y:S01]  /*0840*/  LDC.64 R24, c[0x0][0x210] ;  /* 0x00008400ff187b82 */ /* 0x000e220000000a00 */
[--C-:B------:R-:W-:Y:S01]  /*0850*/  SHF.R.U64 R38, R40, 0x2, R41.reuse ;  /* 0x0000000228267819 */ /* 0x100fe20000001229 */
[----:B------:R-:W-:Y:S01]  /*0860*/  IMAD R44, R44, -0x326172a9, RZ ;  /* 0xcd9e8d572c2c7824 */ /* 0x000fe200078e02ff */
[----:B------:R-:W-:Y:S01]  /*0870*/  SHF.R.U32.HI R39, RZ, 0x2, R41 ;  /* 0x00000002ff277819 */ /* 0x000fe20000011629 */
[----:B------:R-:W-:Y:S01]  /*0880*/  ULDC UR4, c[0x0][0x240] ;  /* 0x0000900000047ab9 */ /* 0x000fe20000000800 */
[----:B------:R-:W-:Y:S01]  /*0890*/  LOP3.LUT R40, R40, 0x3, RZ, 0xc0, !PT ;  /* 0x0000000328287812 */ /* 0x000fe200078ec0ff */
[----:B------:R-:W-:-:S06]  /*08a0*/  ULDC.64 UR10, c[0x0][0x238] ;  /* 0x00008e00000a7ab9 */ /* 0x000fcc0000000a00 */
.L_x_104:
[----:B------:R-:W-:Y:S01]  /*08b0*/  IADD3 R38, R38, 0x1, RZ ;  /* 0x0000000126267810 */ /* 0x000fe20007ffe0ff */
[----:B------:R-:W-:Y:S03]  /*08c0*/  BSSY B0, `(.L_x_97) ;  /* 0x000000c000007945 */ /* 0x000fe60003800000 */
[C---:B------:R-:W-:Y:S01]  /*08d0*/  ISETP.NE.AND P0, PT, R38.reuse, RZ, PT ;  /* 0x000000ff2600720c */ /* 0x040fe20003f05270 */
[----:B------:R-:W-:-:S12]  /*08e0*/  IMAD.HI.U32 R27, R38, -0x2daee0ad, RZ ;  /* 0xd2511f53261b7827 */ /* 0x000fd800078e00ff */
[----:B01----:R-:W-:Y:S05]  /*08f0*/  @P0 BRA `(.L_x_98) ;  /* 0x0000000000200947 */ /* 0x003fea0003800000 */
        /* <DEDUP_REMOVED lines=8> */
.L_x_98:
[----:B------:R-:W-:Y:S05]  /*0980*/  BSYNC B0 ;  /* 0x0000000000007941 */ /* 0x000fea0003800000 */
.L_x_97:
        /* <DEDUP_REMOVED lines=10> */
[----:B------:R-:W-:-:S03]  /*0a30*/  LOP3.LUT R28, R31, R41, R0, 0x96, !PT ;  /* 0x000000291f1c7212 */ /* 0x000fc600078e9600 */
[----:B------:R-:W-:Y:S01]  /*0a40*/  IMAD.MOV.U32 R49, RZ, RZ, R44 ;  /* 0x000000ffff317224 */ /* 0x000fe200078e002c */
        /* <DEDUP_REMOVED lines=44> */
[----:B------:R-:W-:Y:S01]  /*0d10*/  @P0 IMAD.MOV.U32 R48, RZ, RZ, R44 ;  /* 0x000000ffff300224 */ /* 0x000fe200078e002c */
[----:B------:R-:W-:Y:S01]  /*0d20*/  @P0 MOV R46, R31 ;  /* 0x0000001f002e0202 */ /* 0x000fe20000000f00 */
[----:B------:R-:W-:Y:S01]  /*0d30*/  @P0 IMAD.MOV.U32 R47, RZ, RZ, R32 ;  /* 0x000000ffff2f0224 */ /* 0x000fe200078e0020 */
[----:B------:R-:W-:Y:S06]  /*0d40*/  BRA `(.L_x_99) ;  /* 0x0000000000107947 */ /* 0x000fec0003800000 */
.L_x_100:
[----:B------:R-:W-:Y:S01]  /*0d50*/  IMAD.MOV.U32 R49, RZ, RZ, R32 ;  /* 0x000000ffff317224 */ /* 0x000fe200078e0020 */
[----:B------:R-:W-:Y:S01]  /*0d60*/  MOV R47, R41 ;  /* 0x00000029002f7202 */ /* 0x000fe20000000f00 */
[----:B------:R-:W-:Y:S02]  /*0d70*/  IMAD.MOV.U32 R48, RZ, RZ, R31 ;  /* 0x000000ffff307224 */ /* 0x000fe400078e001f */
[----:B------:R-:W-:-:S07]  /*0d80*/  IMAD.MOV.U32 R46, RZ, RZ, R26 ;  /* 0x000000ffff2e7224 */ /* 0x000fce00078e001a */
.L_x_99:
[----:B------:R-:W1:Y:S01]  /*0d90*/  LDC R43, c[0x0][RZ] ;  /* 0x00000000ff2b7b82 */ /* 0x000e620000000800 */
[----:B0-----:R-:W-:Y:S01]  /*0da0*/  ISETP.GE.U32.AND P0, PT, R18, R24, PT ;  /* 0x000000181200720c */ /* 0x001fe20003f06070 */
[----:B------:R-:W-:Y:S03]  /*0db0*/  BSSY B0, `(.L_x_101) ;  /* 0x000001c000007945 */ /* 0x000fe60003800000 */
[----:B------:R-:W-:Y:S01]  /*0dc0*/  ISETP.GE.AND.EX P0, PT, R19, R25, PT, P0 ;  /* 0x000000191300720c */ /* 0x000fe20003f06300 */
[----:B-1----:R-:W-:-:S05]  /*0dd0*/  IMAD R43, R43, UR6, RZ ;  /* 0x000000062b2b7c24 */ /* 0x002fca000f8e02ff */
[----:B------:R-:W-:-:S04]  /*0de0*/  IADD3 R45, P2, R43, R18, RZ ;  /* 0x000000122b2d7210 */ /* 0x000fc80007f5e0ff */
[----:B------:R-:W-:Y:S01]  /*0df0*/  ISETP.GE.U32.AND P1, PT, R45, R24, PT ;  /* 0x000000182d00720c */ /* 0x000fe20003f26070 */
[----:B------:R-:W-:-:S05]  /*0e00*/  IMAD.X R28, RZ, RZ, R19, P2 ;  /* 0x000000ffff1c7224 */ /* 0x000fca00010e0613 */
[----:B------:R-:W-:Y:S01]  /*0e10*/  ISETP.GE.AND.EX P1, PT, R28, R25, PT, P1 ;  /* 0x000000191c00720c */ /* 0x000fe20003f26310 */
[----:B------:R-:W-:-:S12]  /*0e20*/  @P0 BRA `(.L_x_102) ;  /* 0x0000000000500947 */ /* 0x000fd80003800000 */
[----:B------:R-:W-:-:S04]  /*0e30*/  IMAD.WIDE.U32 R28, R49, -0xff00ff, RZ ;  /* 0xff00ff01311c7825 */ /* 0x000fc800078e00ff */
[----:B------:R-:W-:-:S04]  /*0e40*/  IMAD.WIDE.U32 R30, R48, -0xff00ff, RZ ;  /* 0xff00ff01301e7825 */ /* 0x000fc800078e00ff */
[----:B------:R-:W-:-:S04]  /*0e50*/  IMAD.WIDE.U32 R28, P0, R48, -0xff0100, R28 ;  /* 0xff00ff00301c7825 */ /* 0x000fc8000780001c */
[----:B------:R-:W-:Y:S01]  /*0e60*/  IMAD.MOV.U32 R32, RZ, RZ, R29 ;  /* 0x000000ffff207224 */ /* 0x000fe200078e001d */
[----:B------:R-:W-:Y:S02]  /*0e70*/  IADD3.X R33, RZ, RZ, RZ, P0, !PT ;  /* 0x000000ffff217210 */ /* 0x000fe400007fe4ff */
[----:B------:R-:W-:Y:S01]  /*0e80*/  IADD3 RZ, P0, R31, R28, RZ ;  /* 0x0000001c1fff7210 */ /* 0x000fe20007f1e0ff */
[----:B------:R-:W-:Y:S01]  /*0e90*/  IMAD.MOV.U32 R28, RZ, RZ, R48 ;  /* 0x000000ffff1c7224 */ /* 0x000fe200078e0030 */
[----:B------:R-:W-:-:S03]  /*0ea0*/  MOV R29, R49 ;  /* 0x00000031001d7202 */ /* 0x000fc60000000f00 */
[----:B------:R-:W-:-:S05]  /*0eb0*/  IMAD.WIDE.U32.X R32, R49, -0xff0100, R32, P0 ;  /* 0xff00ff0031207825 */ /* 0x000fca00000e0420 */
[--C-:B------:R-:W-:Y:S02]  /*0ec0*/  SHF.R.U64 R51, R32, 0x8, R33.reuse ;  /* 0x0000000820337819 */ /* 0x100fe40000001221 */
[----:B------:R-:W-:-:S03]  /*0ed0*/  SHF.R.U32.HI R32, RZ, 0x8, R33 ;  /* 0x00000008ff207819 */ /* 0x000fc60000011621 */
[----:B------:R-:W-:-:S04]  /*0ee0*/  IMAD.WIDE.U32 R30, R51, -0x101, R28 ;  /* 0xfffffeff331e7825 */ /* 0x000fc800078e001c */
[----:B------:R-:W-:Y:S02]  /*0ef0*/  IMAD R32, R32, -0x101, RZ ;  /* 0xfffffeff20207824 */ /* 0x000fe400078e02ff */
[----:B------:R-:W-:-:S03]  /*0f00*/  IMAD R29, R18, UR4, RZ ;  /* 0x00000004121d7c24 */ /* 0x000fc6000f8e02ff */
[----:B------:R-:W-:Y:S02]  /*0f10*/  IADD3 R31, R31, -R51, R32 ;  /* 0x800000331f1f7210 */ /* 0x000fe40007ffe020 */
[C---:B------:R-:W-:Y:S02]  /*0f20*/  IADD3 R28, P0, R29.reuse, UR10, RZ ;  /* 0x0000000a1d1c7c10 */ /* 0x040fe4000ff1e0ff */
[----:B------:R-:W0:Y:S02]  /*0f30*/  I2F.U64 R30, R30 ;  /* 0x0000001e001e7312 */ /* 0x000e240000301000 */
[----:B------:R-:W-:Y:S02]  /*0f40*/  LEA.HI.X.SX32 R29, R29, UR11, 0x1, P0 ;  /* 0x0000000b1d1d7c11 */ /* 0x000fe400080f0eff */
[----:B0-----:R-:W-:-:S05]  /*0f50*/  F2FP.BF16.F32.PACK_AB R31, RZ, R30 ;  /* 0x0000001eff1f723e */ /* 0x001fca00000010ff */
[----:B------:R0:W-:Y:S02]  /*0f60*/  STG.E.U16 desc[UR8][R28.64], R31 ;  /* 0x0000001f1c007986 */ /* 0x0001e4000c101508 */
.L_x_102:
[----:B------:R-:W-:Y:S05]  /*0f70*/  BSYNC B0 ;  /* 0x0000000000007941 */ /* 0x000fea0003800000 */
.L_x_101:
[----:B------:R-:W-:Y:S05]  /*0f80*/  @P1 BRA `(.L_x_103) ;  /* 0x0000000000481947 */ /* 0x000fea0003800000 */
[----:B0-----:R-:W-:-:S04]  /*0f90*/  IMAD.WIDE.U32 R28, R47, -0xff00ff, RZ ;  /* 0xff00ff012f1c7825 */ /* 0x001fc800078e00ff */
[----:B------:R-:W-:-:S04]  /*0fa0*/  IMAD.WIDE.U32 R30, R46, -0xff00ff, RZ ;  /* 0xff00ff012e1e7825 */ /* 0x000fc800078e00ff */
[----:B------:R-:W-:-:S04]  /*0fb0*/  IMAD.WIDE.U32 R28, P0, R46, -0xff0100, R28 ;  /* 0xff00ff002e1c7825 */ /* 0x000fc8000780001c */
[----:B------:R-:W-:Y:S01]  /*0fc0*/  IMAD.X R33, RZ, RZ, RZ, P0 ;  /* 0x000000ffff217224 */ /* 0x000fe200000e06ff */
[----:B------:R-:W-:Y:S01]  /*0fd0*/  IADD3 RZ, P0, R31, R28, RZ ;  /* 0x0000001c1fff7210 */ /* 0x000fe20007f1e0ff */
[----:B------:R-:W-:Y:S02]  /*0fe0*/  IMAD.MOV.U32 R32, RZ, RZ, R29 ;  /* 0x000000ffff207224 */ /* 0x000fe400078e001d */
[----:B------:R-:W-:Y:S02]  /*0ff0*/  IMAD R45, R45, UR4, RZ ;  /* 0x000000042d2d7c24 */ /* 0x000fe4000f8e02ff */
[----:B------:R-:W-:-:S03]  /*1000*/  IMAD.WIDE.U32.X R32, R47, -0xff0100, R32, P0 ;  /* 0xff00ff002f207825 */ /* 0x000fc600000e0420 */
[----:B------:R-:W-:Y:S02]  /*1010*/  IADD3 R30, P0, R45, UR10, RZ ;  /* 0x0000000a2d1e7c10 */ /* 0x000fe4000ff1e0ff */
[--C-:B------:R-:W-:Y:S02]  /*1020*/  SHF.R.U64 R31, R32, 0x8, R33.reuse ;  /* 0x00000008201f7819 */ /* 0x100fe40000001221 */
[----:B------:R-:W-:-:S03]  /*1030*/  SHF.R.U32.HI R32, RZ, 0x8, R33 ;  /* 0x00000008ff207819 */ /* 0x000fc60000011621 */
[----:B------:R-:W-:-:S04]  /*1040*/  IMAD.WIDE.U32 R28, R31, -0x101, R46 ;  /* 0xfffffeff1f1c7825 */ /* 0x000fc800078e002e */
[----:B------:R-:W-:-:S05]  /*1050*/  IMAD R32, R32, -0x101, RZ ;  /* 0xfffffeff20207824 */ /* 0x000fca00078e02ff */
[----:B------:R-:W-:Y:S02]  /*1060*/  IADD3 R29, R29, -R31, R32 ;  /* 0x8000001f1d1d7210 */ /* 0x000fe40007ffe020 */
[----:B------:R-:W-:Y:S02]  /*1070*/  LEA.HI.X.SX32 R31, R45, UR11, 0x1, P0 ;  /* 0x0000000b2d1f7c11 */ /* 0x000fe400080f0eff */
[----:B------:R-:W0:Y:S02]  /*1080*/  I2F.U64 R28, R28 ;  /* 0x0000001c001c7312 */ /* 0x000e240000301000 */
[----:B0-----:R-:W-:-:S05]  /*1090*/  F2FP.BF16.F32.PACK_AB R29, RZ, R28 ;  /* 0x0000001cff1d723e */ /* 0x001fca00000010ff */
[----:B------:R1:W-:Y:S02]  /*10a0*/  STG.E.U16 desc[UR8][R30.64], R29 ;  /* 0x0000001d1e007986 */ /* 0x0003e4000c101508 */
.L_x_103:
[----:B------:R-:W-:Y:S01]  /*10b0*/  LEA R18, P0, R43, R18, 0x1 ;  /* 0x000000122b127211 */ /* 0x000fe200078008ff */
[----:B------:R-:W-:Y:S05]  /*10c0*/  WARPSYNC.ALL ;  /* 0x0000000000007948 */ /* 0x000fea0003800000 */
[----:B------:R-:W-:Y:S01]  /*10d0*/  IADD3.X R19, RZ, R19, RZ, P0, !PT ;  /* 0x00000013ff137210 */ /* 0x000fe200007fe4ff */
[----:B------:R-:W-:Y:S01]  /*10e0*/  BAR.SYNC.DEFER_BLOCKING 0x0 ;  /* 0x0000000000007b1d */ /* 0x000fe20000010000 */
[----:B------:R-:W-:Y:S01]  /*10f0*/  ISETP.GE.U32.AND P0, PT, R18, R37, PT ;  /* 0x000000251200720c */ /* 0x000fe20003f06070 */
[----:B------:R-:W-:Y:S01]  /*1100*/  IMAD.MOV.U32 R44, RZ, RZ, R26 ;  /* 0x000000ffff2c7224 */ /* 0x000fe200078e001a */
[----:B------:R-:W-:Y:S01]  /*1110*/  MOV R32, R42 ;  /* 0x0000002a00207202 */ /* 0x000fe20000000f00 */
[----:B------:R-:W-:Y:S01]  /*1120*/  IMAD.MOV.U32 R33, RZ, RZ, R41 ;  /* 0x000000ffff217224 */ /* 0x000fe200078e0029 */
[----:B------:R-:W-:-:S13]  /*1130*/  ISETP.GE.AND.EX P0, PT, R19, R36, PT, P0 ;  /* 0x000000241300720c */ /* 0x000fda0003f06300 */
[----:B------:R-:W-:Y:S05]  /*1140*/  @!P0 BRA `(.L_x_104) ;  /* 0xfffffff400d88947 */ /* 0x000fea000383ffff */
[----:B------:R-:W-:Y:S05]  /*1150*/  EXIT ;  /* 0x000000000000794d */ /* 0x000fea0003800000 */
        .weak           $__internal_7_$__cuda_sm20_div_s64
        .type           $__internal_7_$__cuda_sm20_div_s64,@function
        .size           $__internal_7_$__cuda_sm20_div_s64,(.L_x_1825 - $__internal_7_$__cuda_sm20_div_s64)
$__internal_7_$__cuda_sm20_div_s64:
        /* <DEDUP_REMOVED lines=34> */
[----:B------:R-:W-:-:S03]  /*1380*/  HFMA2.MMA R25, -RZ, RZ, 0, 0 ;  /* 0x00000000ff197435 */ /* 0x000fc600000001ff */
[----:B------:R-:W-:Y:S01]  /*1390*/  IADD3.X R29, RZ, RZ, R29, P3, P2 ;  /* 0x000000ffff1d7210 */ /* 0x000fe20001fe441d */
[----:B------:R-:W-:-:S04]  /*13a0*/  IMAD.HI.U32 R24, R26, R27, RZ ;  /* 0x0000001b1a187227 */ /* 0x000fc800078e00ff */
[-C--:B------:R-:W-:Y:S02]  /*13b0*/  IMAD R31, R29, R30.reuse, RZ ;  /* 0x0000001e1d1f7224 */ /* 0x080fe400078e02ff */
[----:B------:R-:W-:-:S04]  /*13c0*/  IMAD.WIDE.U32 R24, R26, R30, R24 ;  /* 0x0000001e1a187225 */ /* 0x000fc800078e0018 */
[----:B------:R-:W-:-:S04]  /*13d0*/  IMAD.HI.U32 R24, P0, R29, R27, R24 ;  /* 0x0000001b1d187227 */ /* 0x000fc80007800018 */
[----:B------:R-:W-:Y:S01]  /*13e0*/  IMAD.HI.U32 R29, R29, R30, RZ ;  /* 0x0000001e1d1d7227 */ /* 0x000fe200078e00ff */
[----:B------:R-:W-:-:S03]  /*13f0*/  IADD3 R26, P2, R31, R24, RZ ;  /* 0x000000181f1a7210 */ /* 0x000fc60007f5e0ff */
[----:B------:R-:W-:-:S05]  /*1400*/  IMAD.X R24, RZ, RZ, R29, P0 ;  /* 0x000000ffff187224 */ /* 0x000fca00000e061d */
[----:B------:R-:W-:Y:S01]  /*1410*/  IADD3.X R29, RZ, R24, RZ, P2, !PT ;  /* 0x00000018ff1d7210 */ /* 0x000fe200017fe4ff */
        /* <DEDUP_REMOVED lines=22> */
[-C--:B------:R-:W-:Y:S02]  /*1580*/  IADD3.X R24, RZ, ~R27.reuse, RZ, P2, !PT ;  /* 0x8000001bff187210 */ /* 0x080fe400017fe4ff */
[----:B------:R-:W-:Y:S02]  /*1590*/  SEL R26, R25, R26, !P1 ;  /* 0x0000001a191a7207 */ /* 0x000fe40004800000 */
[----:B------:R-:W-:Y:S01]  /*15a0*/  SEL R27, R24, R27, !P1 ;  /* 0x0000001b181b7207 */ /* 0x000fe20004800000 */
[----:B------:R-:W-:Y:S01]  /*15b0*/  IMAD.MOV.U32 R24, RZ, RZ, R28 ;  /* 0x000000ffff187224 */ /* 0x000fe200078e001c */
[----:B------:R-:W-:-:S02]  /*15c0*/  MOV R25, 0x0 ;  /* 0x0000000000197802 */ /* 0x000fc40000000f00 */
[----:B------:R-:W-:-:S04]  /*15d0*/  ISETP.NE.AND.EX P0, PT, RZ, RZ, PT, P0 ;  /* 0x000000ffff00720c */ /* 0x000fc80003f05300 */
[----:B------:R-:W-:Y:S02]  /*15e0*/  SEL R26, R26, 0xffffffff, P0 ;  /* 0xffffffff1a1a7807 */ /* 0x000fe40000000000 */
[----:B------:R-:W-:Y:S01]  /*15f0*/  SEL R27, R27, 0xffffffff, P0 ;  /* 0xffffffff1b1b7807 */ /* 0x000fe20000000000 */
[----:B------:R-:W-:Y:S06]  /*1600*/  RET.REL.NODEC R24 `(_ZN2at6native60_GLOBAL__N__fdc43544_27_DistributionRandomKernel_cu_f88cee4443distribution_elementwise_grid_stride_kernelImLi2EZZZNS0_9templates4cuda13random_kernelIPNS_17CUDAGeneratorImplEEEvRNS_18TensorIteratorBaseET_ENKUlvE_clEvENKUlvE7_clEvEUlP24curandStatePhilox4_32_10E_ZNS1_27distribution_nullary_kernelIN3c108BFloat16Em10ulonglong2S7_SF_ZZZS5_IS7_EvS9_SA_ENKSB_clEvENKSC_clEvEUlmE_EEvS9_T2_RKT3_T4_EUlimE_EEvlNS_15PhiloxCudaStateET1_SL_) ;  /* 0xffffffe8187c7950 */ /* 0x000fec0003c3ffff */
.L_x_105:
        /* <DEDUP_REMOVED lines=15> */
.L_x_1825:


//--------------------- .text._ZN2at6native60_GLOBAL__N__fdc43544_27_DistributionRandomKernel_cu_f88cee4443distribution_elementwise_grid_stride_kernelIjLi4EZZZNS0_9templates4cuda13random_kernelIPNS_17CUDAGeneratorImplEEEvRNS_18TensorIteratorBaseET_ENKUlvE_clEvENKUlvE6_clEvEUlP24curandStatePhilox4_32_10E0_ZNS1_27distribution_nullary_kernelIN3c104HalfEj5uint4S7_SF_ZZZS5_IS7_EvS9_SA_ENKSB_clEvENKSC_clEvEUljE_EEvS9_T2_RKT3_T4_EUlijE0_EEvlNS_15PhiloxCudaStateET1_SL_ --------------------------
	.section	.text._ZN2at6native60_GLOBAL__N__fdc43544_27_DistributionRandomKernel_cu_f88cee4443distribution_elementwise_grid_stride_kernelIjLi4EZZZNS0_9templates4cuda13random_kernelIPNS_17CUDAGeneratorImplEEEvRNS_18TensorIteratorBaseET_ENKUlvE_clEvENKUlvE6_clEvEUlP24curandStatePhilox4_32_10E0_ZNS1_27distribution_nullary_kernelIN3c104HalfEj5uint4S7_SF_ZZZS5_IS7_EvS9_SA_ENKSB_clEvENKSC_clEvEUljE_EEvS9_T2_RKT3_T4_EUlijE0_EEvlNS_15PhiloxCudaStateET1_SL_,"ax",@progbits
	.align	128
.text._ZN2at6native60_GLOBAL__N__fdc43544_27_DistributionRandomKernel_cu_f88cee4443distribution_elementwise_grid_stride_kernelIjLi4EZZZNS0_9templates4cuda13random_kernelIPNS_17CUDAGeneratorImplEEEvRNS_18TensorIteratorBaseET_ENKUlvE_clEvENKUlvE6_clEvEUlP24curandStatePhilox4_32_10E0_ZNS1_27distribution_nullary_kernelIN3c104HalfEj5uint4S7_SF_ZZZS5_IS7_EvS9_SA_ENKSB_clEvENKSC_clEvEUljE_EEvS9_T2_RKT3_T4_EUlijE0_EEvlNS_15PhiloxCudaStateET1_SL_:
        .type           _ZN2at6native60_GLOBAL__N__fdc43544_27_DistributionRandomKernel_cu_f88cee4443distribution_elementwise_grid_stride_kernelIjLi4EZZZNS0_9templates4cuda13random_kernelIPNS_17CUDAGeneratorImplEEEvRNS_18TensorIteratorBaseET_ENKUlvE_clEvENKUlvE6_clEvEUlP24curandStatePhilox4_32_10E0_ZNS1_27distribution_nullary_kernelIN3c104HalfEj5uint4S7_SF_ZZZS5_IS7_EvS9_SA_ENKSB_clEvENKSC_clEvEUljE_EEvS9_T2_RKT3_T4_EUlijE0_EEvlNS_15PhiloxCudaStateET1_SL_,@function
        .size           _ZN2at6native60_GLOBAL__N__fdc43544_27_DistributionRandomKernel_cu_f88cee4443distribution_elementwise_grid_stride_kernelIjLi4EZZZNS0_9templates4cuda13random_kernelIPNS_17CUDAGeneratorImplEEEvRNS_18TensorIteratorBaseET_ENKUlvE_clEvENKUlvE6_clEvEUlP24curandStatePhilox4_32_10E0_ZNS1_27distribution_nullary_kernelIN3c104HalfEj5uint4S7_SF_ZZZS5_IS7_EvS9_SA_ENKSB_clEvENKSC_clEvEUljE_EEvS9_T2_RKT3_T4_EUlijE0_EEvlNS_15PhiloxCudaStateET1_SL_,(.L_x_1827 - _ZN2at6native60_GLOBAL__N__fdc43544_27_DistributionRandomKernel_cu_f88cee4443distribution_elementwise_grid_stride_kernelIjLi4EZZZNS0_9templates4cuda13random_kernelIPNS_17CUDAGeneratorImplEEEvRNS_18TensorIteratorBaseET_ENKUlvE_clEvENKUlvE6_clEvEUlP24curandStatePhilox4_32_10E0_ZNS1_27distribution_nullary_kernelIN3c104HalfEj5uint4S7_SF_ZZZS5_IS7_EvS9_SA_ENKSB_clEvENKSC_clEvEUljE_EEvS9_T2_RKT3_T4_EUlijE0_EEvlNS_15PhiloxCudaStateET1_SL_)
        .other          _ZN2at6native60_GLOBAL__N__fdc43544_27_DistributionRandomKernel_cu_f88cee4443distribution_elementwise_grid_stride_kernelIjLi4EZZZNS0_9templates4cuda13random_kernelIPNS_17CUDAGeneratorImplEEEvRNS_18TensorIteratorBaseET_ENKUlvE_clEvENKUlvE6_clEvEUlP24curandStatePhilox4_32_10E0_ZNS1_27distribution_nullary_kernelIN3c104HalfEj5uint4S7_SF_ZZZS5_IS7_EvS9_SA_ENKSB_clEvENKSC_clEvEUljE_EEvS9_T2_RKT3_T4_EUlijE0_EEvlNS_15PhiloxCudaStateET1_SL_,@"STO_CUDA_ENTRY STV_DEFAULT"
_ZN2at6native60_GLOBAL__N__fdc43544_27_DistributionRandomKernel_cu_f88cee4443distribution_elementwise_grid_stride_kernelIjLi4EZZZNS0_9templates4cuda13random_kernelIPNS_17CUDAGeneratorImplEEEvRNS_18TensorIteratorBaseET_ENKUlvE_clEvENKUlvE6_clEvEUlP24curandStatePhilox4_32_10E0_ZNS1_27distribution_nullary_kernelIN3c104HalfEj5uint4S7_SF_ZZZS5_IS7_EvS9_SA_ENKSB_clEvENKSC_clEvEUljE_EEvS9_T2_RKT3_T4_EUlijE0_EEvlNS_15PhiloxCudaStateET1_SL_:
        /* <DEDUP_REMOVED lines=92> */
[----:B------:R-:W-:Y:S05]  /*05c0*/  CALL.REL.NOINC `($__internal_8_$__cuda_sm20_div_s64) ;  /* 0x0000004800d07944 */ /* 0x000fea0003c00000 */
[----:B------:R-:W-:Y:S05]  /*05d0*/  BRA `(.L_x_107) ;  /* 0x0000000000587947 */ /* 0x000fea0003800000 */
.L_x_106:
        /* <DEDUP_REMOVED lines=22> */
.L_x_107:
        /* <DEDUP_REMOVED lines=68> */
.L_x_123:
        /* <DEDUP_REMOVED lines=13> */
.L_x_109:
[----:B------:R-:W-:Y:S05]  /*0c50*/  BSYNC B0 ;  /* 0x0000000000007941 */ /* 0x000fea0003800000 */
.L_x_108:
        /* <DEDUP_REMOVED lines=69> */
.L_x_111:
[----:B------:R-:W-:Y:S01]  /*10b0*/  IMAD.MOV.U32 R2, RZ, RZ, R22 ;  /* 0x000000ffff027224 */ /* 0x000fe200078e0016 */
[----:B------:R-:W-:Y:S01]  /*10c0*/  MOV R3, R0 ;  /* 0x0000000000037202 */ /* 0x000fe20000000f00 */
[----:B------:R-:W-:Y:S01]  /*10d0*/  IMAD.MOV.U32 R6, RZ, RZ, R7 ;  /* 0x000000ffff067224 */ /* 0x000fe200078e0007 */
[----:B------:R-:W-:-:S07]  /*10e0*/  MOV R4, R20 ;  /* 0x0000001400047202 */ /* 0x000fce0000000f00 */
.L_x_110:
        /* <DEDUP_REMOVED lines=242> */
.L_x_114:
[----:B------:R-:W-:Y:S01]  /*2010*/  IMAD.WIDE.U32 R22, R2, 0x3ff801, RZ ;  /* 0x003ff80102167825 */ /* 0x000fe200078e00ff */
[----:B------:R-:W-:Y:S02]  /*2020*/  ULDC.64 UR34, c[0x0][0x3d0] ;  /* 0x0000f40000227ab9 */ /* 0x000fe40000000a00 */
[----:B------:R-:W-:Y:S02]  /*2030*/  IADD3 R22, P0, R0, UR34, RZ ;  /* 0x0000002200167c10 */ /* 0x000fe4000ff1e0ff */
[----:B------:R-:W-:-:S05]  /*2040*/  SHF.R.U32.HI R23, RZ, 0x1, R23 ;  /* 0x00000001ff177819 */ /* 0x000fca0000011617 */
[----:B------:R-:W-:Y:S02]  /*2050*/  IMAD R2, R23, -0x801, R2 ;  /* 0xfffff7ff17027824 */ /* 0x000fe400078e0202 */
[----:B------:R-:W-:-:S03]  /*2060*/  IMAD.X R23, RZ, RZ, UR35, P0 ;  /* 0x00000023ff177e24 */ /* 0x000fc600080e06ff */
[----:B------:R-:W-:-:S04]  /*2070*/  I2FP.F32.U32 R2, R2 ;  /* 0x0000000200027245 */ /* 0x000fc80000201000 */
[----:B------:R-:W-:-:S05]  /*2080*/  F2FP.F16.F32.PACK_AB R2, RZ, R2 ;  /* 0x00000002ff02723e */ /* 0x000fca00000000ff */
[----:B------:R0:W-:Y:S02]  /*2090*/  STG.E.U16 desc[UR58][R22.64], R2 ;  /* 0x0000000216007986 */ /* 0x0001e4000c10153a */
.L_x_113:
[----:B------:R-:W-:Y:S05]  /*20a0*/  BSYNC B0 ;  /* 0x0000000000007941 */ /* 0x000fea0003800000 */
.L_x_112:
        /* <DEDUP_REMOVED lines=247> */
.L_x_117:
[----:B------:R-:W-:Y:S01]  /*3020*/  IMAD.WIDE.U32 R22, R3, 0x3ff801, RZ ;  /* 0x003ff80103167825 */ /* 0x000fe200078e00ff */
[----:B------:R-:W-:-:S04]  /*3030*/  ULDC.64 UR34, c[0x0][0x3d0] ;  /* 0x0000f40000227ab9 */ /* 0x000fc80000000a00 */
[----:B------:R-:W-:-:S05]  /*3040*/  SHF.R.U32.HI R22, RZ, 0x1, R23 ;  /* 0x00000001ff167819 */ /* 0x000fca0000011617 */
[----:B------:R-:W-:Y:S01]  /*3050*/  IMAD R3, R22, -0x801, R3 ;  /* 0xfffff7ff16037824 */ /* 0x000fe200078e0203 */
[----:B------:R-:W-:-:S04]  /*3060*/  IADD3 R22, P0, R0, UR34, RZ ;  /* 0x0000002200167c10 */ /* 0x000fc8000ff1e0ff */
[----:B------:R-:W-:Y:S01]  /*3070*/  I2FP.F32.U32 R3, R3 ;  /* 0x0000000300037245 */ /* 0x000fe20000201000 */
[----:B------:R-:W-:-:S03]  /*3080*/  IMAD.X R23, RZ, RZ, UR35, P0 ;  /* 0x00000023ff177e24 */ /* 0x000fc600080e06ff */
[----:B------:R-:W-:-:S05]  /*3090*/  F2FP.F16.F32.PACK_AB R3, RZ, R3 ;  /* 0x00000003ff03723e */ /* 0x000fca00000000ff */
[----:B------:R0:W-:Y:S02]  /*30a0*/  STG.E.U16 desc[UR58][R22.64], R3 ;  /* 0x0000000316007986 */ /* 0x0001e4000c10153a */
.L_x_116:
[----:B------:R-:W-:Y:S05]  /*30b0*/  BSYNC B0 ;  /* 0x0000000000007941 */ /* 0x000fea0003800000 */
.L_x_115:
        /* <DEDUP_REMOVED lines=243> */
.L_x_120:
[----:B------:R-:W-:Y:S01]  /*3ff0*/  IMAD.WIDE.U32 R22, R6, 0x3ff801, RZ ;  /* 0x003ff80106167825 */ /* 0x000fe200078e00ff */
[----:B------:R-:W-:Y:S02]  /*4000*/  ULDC.64 UR34, c[0x0][0x3d0] ;  /* 0x0000f40000227ab9 */ /* 0x000fe40000000a00 */
[----:B------:R-:W-:Y:S02]  /*4010*/  IADD3 R22, P0, R0, UR34, RZ ;  /* 0x0000002200167c10 */ /* 0x000fe4000ff1e0ff */
[----:B------:R-:W-:Y:S02]  /*4020*/  SHF.R.U32.HI R3, RZ, 0x1, R23 ;  /* 0x00000001ff037819 */ /* 0x000fe40000011617 */
[----:B------:R-:W-:-:S03]  /*4030*/  IADD3.X R23, RZ, UR35, RZ, P0, !PT ;  /* 0x00000023ff177c10 */ /* 0x000fc600087fe4ff */
[----:B------:R-:W-:-:S05]  /*4040*/  IMAD R3, R3, -0x801, R6 ;  /* 0xfffff7ff03037824 */ /* 0x000fca00078e0206 */
[----:B------:R-:W-:-:S04]  /*4050*/  I2FP.F32.U32 R3, R3 ;  /* 0x0000000300037245 */ /* 0x000fc80000201000 */
[----:B------:R-:W-:-:S05]  /*4060*/  F2FP.F16.F32.PACK_AB R3, RZ, R3 ;  /* 0x00000003ff03723e */ /* 0x000fca00000000ff */
[----:B------:R0:W-:Y:S02]  /*4070*/  STG.E.U16 desc[UR58][R22.64], R3 ;  /* 0x0000000316007986 */ /* 0x0001e4000c10153a */
.L_x_119:
[----:B------:R-:W-:Y:S05]  /*4080*/  BSYNC B0 ;  /* 0x0000000000007941 */ /* 0x000fea0003800000 */
.L_x_118:
        /* <DEDUP_REMOVED lines=244> */
.L_x_122:
        /* <DEDUP_REMOVED lines=9> */
.L_x_121:
        /* <DEDUP_REMOVED lines=11> */
        .weak           $__internal_8_$__cuda_sm20_div_s64
        .type           $__internal_8_$__cuda_sm20_div_s64,@function
        .size           $__internal_8_$__cuda_sm20_div_s64,(.L_x_1827 - $__internal_8_$__cuda_sm20_div_s64)
$__internal_8_$__cuda_sm20_div_s64:
        /* <DEDUP_REMOVED lines=74> */
[----:B------:R-:W-:Y:S06]  /*55b0*/  RET.REL.NODEC R6 `(_ZN2at6native60_GLOBAL__N__fdc43544_27_DistributionRandomKernel_cu_f88cee4443distribution_elementwise_grid_stride_kernelIjLi4EZZZNS0_9templates4cuda13random_kernelIPNS_17CUDAGeneratorImplEEEvRNS_18TensorIteratorBaseET_ENKUlvE_clEvENKUlvE6_clEvEUlP24curandStatePhilox4_32_10E0_ZNS1_27distribution_nullary_kernelIN3c104HalfEj5uint4S7_SF_ZZZS5_IS7_EvS9_SA_ENKSB_clEvENKSC_clEvEUljE_EEvS9_T2_RKT3_T4_EUlijE0_EEvlNS_15PhiloxCudaStateET1_SL_) ;  /* 0xffffffa806907950 */ /* 0x000fec0003c3ffff */
.L_x_124:
        /* <DEDUP_REMOVED lines=12> */
.L_x_1827:


//--------------------- .text._ZN2at6native60_GLOBAL__N__fdc43544_27_DistributionRandomKernel_cu_f88cee4443distribution_elementwise_grid_stride_kernelIjLi4EZZZNS0_9templates4cuda13random_kernelIPNS_17CUDAGeneratorImplEEEvRNS_18TensorIteratorBaseET_ENKUlvE_clEvENKUlvE6_clEvEUlP24curandStatePhilox4_32_10E0_ZNS1_27distribution_nullary_kernelIN3c104HalfEj5uint4S7_SF_ZZZS5_IS7_EvS9_SA_ENKSB_clEvENKSC_clEvEUljE_EEvS9_T2_RKT3_T4_EUlijE_EEvlNS_15PhiloxCudaStateET1_SL_ --------------------------
	.section	.text._ZN2at6native60_GLOBAL__N__fdc43544_27_DistributionRandomKernel_cu_f88cee4443distribution_elementwise_grid_stride_kernelIjLi4EZZZNS0_9templates4cuda13random_kernelIPNS_17CUDAGeneratorImplEEEvRNS_18TensorIteratorBaseET_ENKUlvE_clEvENKUlvE6_clEvEUlP24curandStatePhilox4_32_10E0_ZNS1_27distribution_nullary_kernelIN3c104HalfEj5uint4S7_SF_ZZZS5_IS7_EvS9_SA_ENKSB_clEvENKSC_clEvEUljE_EEvS9_T2_RKT3_T4_EUlijE_EEvlNS_15PhiloxCudaStateET1_SL_,"ax",@progbits
	.align	128
.text._ZN2at6native60_GLOBAL__N__fdc43544_27_DistributionRandomKernel_cu_f88cee4443distribution_elementwise_grid_stride_kernelIjLi4EZZZNS0_9templates4cuda13random_kernelIPNS_17CUDAGeneratorImplEEEvRNS_18TensorIteratorBaseET_ENKUlvE_clEvENKUlvE6_clEvEUlP24curandStatePhilox4_32_10E0_ZNS1_27distribution_nullary_kernelIN3c104HalfEj5uint4S7_SF_ZZZS5_IS7_EvS9_SA_ENKSB_clEvENKSC_clEvEUljE_EEvS9_T2_RKT3_T4_EUlijE_EEvlNS_15PhiloxCudaStateET1_SL_:
        .type           _ZN2at6native60_GLOBAL__N__fdc43544_27_DistributionRandomKernel_cu_f88cee4443distribution_elementwise_grid_stride_kernelIjLi4EZZZNS0_9templates4cuda13random_kernelIPNS_17CUDAGeneratorImplEEEvRNS_18TensorIteratorBaseET_ENKUlvE_clEvENKUlvE6_clEvEUlP24curandStatePhilox4_32_10E0_ZNS1_27distribution_nullary_kernelIN3c104HalfEj5uint4S7_SF_ZZZS5_IS7_EvS9_SA_ENKSB_clEvENKSC_clEvEUljE_EEvS9_T2_RKT3_T4_EUlijE_EEvlNS_15PhiloxCudaStateET1_SL_,@function
        .size           _ZN2at6native60_GLOBAL__N__fdc43544_27_DistributionRandomKernel_cu_f88cee4443distribution_elementwise_grid_stride_kernelIjLi4EZZZNS0_9templates4cuda13random_kernelIPNS_17CUDAGeneratorImplEEEvRNS_18TensorIteratorBaseET_ENKUlvE_clEvENKUlvE6_clEvEUlP24curandStatePhilox4_32_10E0_ZNS1_27distribution_nullary_kernelIN3c104HalfEj5uint4S7_SF_ZZZS5_IS7_EvS9_SA_ENKSB_clEvENKSC_clEvEUljE_EEvS9_T2_RKT3_T4_EUlijE_EEvlNS_15PhiloxCudaStateET1_SL_,(.L_x_1829 - _ZN2at6native60_GLOBAL__N__fdc43544_27_DistributionRandomKernel_cu_f88cee4443distribution_elementwise_grid_stride_kernelIjLi4EZZZNS0_9templates4cuda13random_kernelIPNS_17CUDAGeneratorImplEEEvRNS_18TensorIteratorBaseET_ENKUlvE_clEvENKUlvE6_clEvEUlP24curandStatePhilox4_32_10E0_ZNS1_27distribution_nullary_kernelIN3c104HalfEj5uint4S7_SF_ZZZS5_IS7_EvS9_SA_ENKSB_clEvENKSC_clEvEUljE_EEvS9_T2_RKT3_T4_EUlijE_EEvlNS_15PhiloxCudaStateET1_SL_)
        .other          _ZN2at6native60_GLOBAL__N__fdc43544_27_DistributionRandomKernel_cu_f88cee4443distribution_elementwise_grid_stride_kernelIjLi4EZZZNS0_9templates4cuda13random_kernelIPNS_17CUDAGeneratorImplEEEvRNS_18TensorIteratorBaseET_ENKUlvE_clEvENKUlvE6_clEvEUlP24curandStatePhilox4_32_10E0_ZNS1_27distribution_nullary_kernelIN3c104HalfEj5uint4S7_SF_ZZZS5_IS7_EvS9_SA_ENKSB_clEvENKSC_clEvEUljE_EEvS9_T2_RKT3_T4_EUlijE_EEvlNS_15PhiloxCudaStateET1_SL_,@"STO_CUDA_ENTRY STV_DEFAULT"
_ZN2at6native60_GLOBAL__N__fdc43544_27_DistributionRandomKernel_cu_f88cee4443distribution_elementwise_grid_stride_kernelIjLi4EZZZNS0_9templates4cuda13random_kernelIPNS_17CUDAGeneratorImplEEEvRNS_18TensorIteratorBaseET_ENKUlvE_clEvENKUlvE6_clEvEUlP24curandStatePhilox4_32_10E0_ZNS1_27distribution_nullary_kernelIN3c104HalfEj5uint4S7_SF_ZZZS5_IS7_EvS9_SA_ENKSB_clEvENKSC_clEvEUljE_EEvS9_T2_RKT3_T4_EUlijE_EEvlNS_15PhiloxCudaStateET1_SL_:
        /* <DEDUP_REMOVED lines=93> */
[----:B------:R-:W-:Y:S05]  /*05d0*/  CALL.REL.NOINC `($__internal_9_$__cuda_sm20_div_s64) ;  /* 0x0000000c00207944 */ /* 0x000fea0003c00000 */
[----:B------:R-:W-:Y:S01]  /*05e0*/  IMAD.MOV.U32 R24, RZ, RZ, R26 ;  /* 0x000000ffff187224 */ /* 0x000fe200078e001a */
[----:B------:R-:W-:Y:S01]  /*05f0*/  MOV R25, R27 ;  /* 0x0000001b00197202 */ /* 0x000fe20000000f00 */
[----:B------:R-:W-:Y:S06]  /*0600*/  BRA `(.L_x_126) ;  /* 0x00000000005c7947 */ /* 0x000fec0003800000 */
.L_x_125:
        /* <DEDUP_REMOVED lines=23> */
.L_x_126:
        /* <DEDUP_REMOVED lines=21> */
.L_x_138:
        /* <DEDUP_REMOVED lines=13> */
.L_x_128:
[----:B------:R-:W-:Y:S05]  /*09a0*/  BSYNC B0 ;  /* 0x0000000000007941 */ /* 0x000fea0003800000 */
.L_x_127:
        /* <DEDUP_REMOVED lines=60> */
.L_x_130:
[----:B------:R-:W-:Y:S01]  /*0d70*/  MOV R46, R35 ;  /* 0x00000023002e7202 */ /* 0x000fe20000000f00 */
[----:B------:R-:W-:Y:S02]  /*0d80*/  IMAD.MOV.U32 R45, RZ, RZ, R44 ;  /* 0x000000ffff2d7224 */ /* 0x000fe400078e002c */
[----:B------:R-:W-:Y:S02]  /*0d90*/  IMAD.MOV.U32 R33, RZ, RZ, R28 ;  /* 0x000000ffff217224 */ /* 0x000fe400078e001c */
[----:B------:R-:W-:-:S07]  /*0da0*/  IMAD.MOV.U32 R32, RZ, RZ, R30 ;  /* 0x000000ffff207224 */ /* 0x000fce00078e001e */
.L_x_129:
[----:B0-----:R-:W-:Y:S01]  /*0db0*/  ISETP.GE.U32.AND P0, PT, R17, R24, PT ;  /* 0x000000181100720c */ /* 0x001fe20003f06070 */
[----:B------:R-:W-:Y:S03]  /*0dc0*/  BSSY B0, `(.L_x_131) ;  /* 0x000000c000007945 */ /* 0x000fe60003800000 */
[----:B------:R-:W-:-:S13]  /*0dd0*/  ISETP.GE.AND.EX P0, PT, R18, R25, PT, P0 ;  /* 0x000000191200720c */ /* 0x000fda0003f06300 */
[----:B------:R-:W-:Y:S05]  /*0de0*/  @P0 BRA `(.L_x_132) ;  /* 0x0000000000240947 */ /* 0x000fea0003800000 */
[----:B------:R-:W-:-:S05]  /*0df0*/  IMAD.WIDE.U32 R26, R46, 0x3ff801, RZ ;  /* 0x003ff8012e1a7825 */ /* 0x000fca00078e00ff */
[----:B------:R-:W-:-:S05]  /*0e00*/  SHF.R.U32.HI R27, RZ, 0x1, R27 ;  /* 0x00000001ff1b7819 */ /* 0x000fca000001161b */
[----:B------:R-:W-:Y:S02]  /*0e10*/  IMAD R46, R27, -0x801, R46 ;  /* 0xfffff7ff1b2e7824 */ /* 0x000fe400078e022e */
[----:B------:R-:W-:-:S03]  /*0e20*/  IMAD R27, R17, UR5, RZ ;  /* 0x00000005111b7c24 */ /* 0x000fc6000f8e02ff */
[----:B------:R-:W-:Y:S02]  /*0e30*/  I2FP.F32.U32 R46, R46 ;  /* 0x0000002e002e7245 */ /* 0x000fe40000201000 */
[C---:B------:R-:W-:Y:S02]  /*0e40*/  IADD3 R26, P0, R27.reuse, UR6, RZ ;  /* 0x000000061b1a7c10 */ /* 0x040fe4000ff1e0ff */
[----:B------:R-:W-:Y:S02]  /*0e50*/  F2FP.F16.F32.PACK_AB R46, RZ, R46 ;  /* 0x0000002eff2e723e */ /* 0x000fe400000000ff */
[----:B------:R-:W-:-:S05]  /*0e60*/  LEA.HI.X.SX32 R27, R27, UR7, 0x1, P0 ;  /* 0x000000071b1b7c11 */ /* 0x000fca00080f0eff */
[----:B------:R0:W-:Y:S04]  /*0e70*/  STG.E.U16 desc[UR8][R26.64], R46 ;  /* 0x0000002e1a007986 */ /* 0x0001e8000c101508 */
.L_x_132:
[----:B------:R-:W-:Y:S05]  /*0e80*/  BSYNC B0 ;  /* 0x0000000000007941 */ /* 0x000fea0003800000 */
.L_x_131:
        /* <DEDUP_REMOVED lines=18> */
[----:B------:R-:W-:-:S05]  /*0fb0*/  IMAD.WIDE.U32 R26, R45, 0x3ff801, RZ ;  /* 0x003ff8012d1a7825 */ /* 0x000fca00078e00ff */
[----:B------:R-:W-:Y:S01]  /*0fc0*/  SHF.R.U32.HI R26, RZ, 0x1, R27 ;  /* 0x00000001ff1a7819 */ /* 0x000fe2000001161b */
[----:B------:R-:W-:-:S04]  /*0fd0*/  IMAD R27, R49, UR5, RZ ;  /* 0x00000005311b7c24 */ /* 0x000fc8000f8e02ff */
[----:B------:R-:W-:-:S05]  /*0fe0*/  IMAD R26, R26, -0x801, R45 ;  /* 0xfffff7ff1a1a7824 */ /* 0x000fca00078e022d */
[----:B------:R-:W-:Y:S02]  /*0ff0*/  I2FP.F32.U32 R40, R26 ;  /* 0x0000001a00287245 */ /* 0x000fe40000201000 */
[C---:B------:R-:W-:Y:S02]  /*1000*/  IADD3 R26, P2, R27.reuse, UR6, RZ ;  /* 0x000000061b1a7c10 */ /* 0x040fe4000ff5e0ff */
[----:B------:R-:W-:Y:S02]  /*1010*/  F2FP.F16.F32.PACK_AB R40, RZ, R40 ;  /* 0x00000028ff28723e */ /* 0x000fe400000000ff */
[----:B------:R-:W-:-:S05]  /*1020*/  LEA.HI.X.SX32 R27, R27, UR7, 0x1, P2 ;  /* 0x000000071b1b7c11 */ /* 0x000fca00090f0eff */
[----:B------:R0:W-:Y:S04]  /*1030*/  STG.E.U16 desc[UR8][R26.64], R40 ;  /* 0x000000281a007986 */ /* 0x0001e8000c101508 */
.L_x_134:
[----:B------:R-:W-:Y:S05]  /*1040*/  BSYNC B0 ;  /* 0x0000000000007941 */ /* 0x000fea0003800000 */
.L_x_133:
[----:B------:R-:W-:Y:S04]  /*1050*/  BSSY B0, `(.L_x_135) ;  /* 0x000000b000007945 */ /* 0x000fe80003800000 */
[----:B------:R-:W-:Y:S05]  /*1060*/  @P1 BRA `(.L_x_136) ;  /* 0x0000000000241947 */ /* 0x000fea0003800000 */
[----:B0-----:R-:W-:-:S04]  /*1070*/  IMAD.WIDE.U32 R26, R33, 0x3ff801, RZ ;  /* 0x003ff801211a7825 */ /* 0x001fc800078e00ff */
[----:B------:R-:W-:Y:S01]  /*1080*/  IMAD R47, R47, UR5, RZ ;  /* 0x000000052f2f7c24 */ /* 0x000fe2000f8e02ff */
[----:B------:R-:W-:-:S05]  /*1090*/  SHF.R.U32.HI R26, RZ, 0x1, R27 ;  /* 0x00000001ff1a7819 */ /* 0x000fca000001161b */
[----:B------:R-:W-:-:S05]  /*10a0*/  IMAD R26, R26, -0x801, R33 ;  /* 0xfffff7ff1a1a7824 */ /* 0x000fca00078e0221 */
[----:B------:R-:W-:Y:S02]  /*10b0*/  I2FP.F32.U32 R27, R26 ;  /* 0x0000001a001b7245 */ /* 0x000fe40000201000 */
[C---:B------:R-:W-:Y:S02]  /*10c0*/  IADD3 R26, P1, R47.reuse, UR6, RZ ;  /* 0x000000062f1a7c10 */ /* 0x040fe4000ff3e0ff */
[----:B------:R-:W-:Y:S02]  /*10d0*/  F2FP.F16.F32.PACK_AB R33, RZ, R27 ;  /* 0x0000001bff21723e */ /* 0x000fe400000000ff */
[----:B------:R-:W-:-:S05]  /*10e0*/  LEA.HI.X.SX32 R27, R47, UR7, 0x1, P1 ;  /* 0x000000072f1b7c11 */ /* 0x000fca00088f0eff */
[----:B------:R1:W-:Y:S04]  /*10f0*/  STG.E.U16 desc[UR8][R26.64], R33 ;  /* 0x000000211a007986 */ /* 0x0003e8000c101508 */
.L_x_136:
[----:B------:R-:W-:Y:S05]  /*1100*/  BSYNC B0 ;  /* 0x0000000000007941 */ /* 0x000fea0003800000 */
.L_x_135:
[----:B------:R-:W-:Y:S05]  /*1110*/  @P0 BRA `(.L_x_137) ;  /* 0x0000000000240947 */ /* 0x000fea0003800000 */
[----:B01----:R-:W-:-:S04]  /*1120*/  IMAD.WIDE.U32 R26, R32, 0x3ff801, RZ ;  /* 0x003ff801201a7825 */ /* 0x003fc800078e00ff */
        /* <DEDUP_REMOVED lines=8> */
.L_x_137:
        /* <DEDUP_REMOVED lines=11> */
        .weak           $__internal_9_$__cuda_sm20_div_s64
        .type           $__internal_9_$__cuda_sm20_div_s64,@function
        .size           $__internal_9_$__cuda_sm20_div_s64,(.L_x_1829 - $__internal_9_$__cuda_sm20_div_s64)
$__internal_9_$__cuda_sm20_div_s64:
        /* <DEDUP_REMOVED lines=74> */
[----:B------:R-:W-:Y:S06]  /*1700*/  RET.REL.NODEC R24 `(_ZN2at6native60_GLOBAL__N__fdc43544_27_DistributionRandomKernel_cu_f88cee4443distribution_elementwise_grid_stride_kernelIjLi4EZZZNS0_9templates4cuda13random_kernelIPNS_17CUDAGeneratorImplEEEvRNS_18TensorIteratorBaseET_ENKUlvE_clEvENKUlvE6_clEvEUlP24curandStatePhilox4_32_10E0_ZNS1_27distribution_nullary_kernelIN3c104HalfEj5uint4S7_SF_ZZZS5_IS7_EvS9_SA_ENKSB_clEvENKSC_clEvEUljE_EEvS9_T2_RKT3_T4_EUlijE_EEvlNS_15PhiloxCudaStateET1_SL_) ;  /* 0xffffffe8183c7950 */ /* 0x000fec0003c3ffff */
.L_x_139:
        /* <DEDUP_REMOVED lines=15> */
.L_x_1829:


//--------------------- .text._ZN2at6native60_GLOBAL__N__fdc43544_27_DistributionRandomKernel_cu_f88cee4443distribution_elementwise_grid_stride_kernelImLi2EZZZNS0_9templates4cuda13random_kernelIPNS_17CUDAGeneratorImplEEEvRNS_18TensorIteratorBaseET_ENKUlvE_clEvENKUlvE6_clEvEUlP24curandStatePhilox4_32_10E_ZNS1_27distribution_nullary_kernelIN3c104HalfEm10ulonglong2S7_SF_ZZZS5_IS7_EvS9_SA_ENKSB_clEvENKSC_clEvEUlmE_EEvS9_T2_RKT3_T4_EUlimE0_EEvlNS_15PhiloxCudaStateET1_SL_ --------------------------
	.section	.text._ZN2at6native60_GLOBAL__N__fdc43544_27_DistributionRandomKernel_cu_f88cee4443distribution_elementwise_grid_stride_kernelImLi2EZZZNS0_9templates4cuda13random_kernelIPNS_17CUDAGeneratorImplEEEvRNS_18TensorIteratorBaseET_ENKUlvE_clEvENKUlvE6_clEvEUlP24curandStatePhilox4_32_10E_ZNS1_27distribution_nullary_kernelIN3c104HalfEm10ulonglong2S7_SF_ZZZS5_IS7_EvS9_SA_ENKSB_clEvENKSC_clEvEUlmE_EEvS9_T2_RKT3_T4_EUlimE0_EEvlNS_15PhiloxCudaStateET1_SL_,"ax",@progbits
	.align	128
.text._ZN2at6native60_GLOBAL__N__fdc43544_27_DistributionRandomKernel_cu_f88cee4443distribution_elementwise_grid_stride_kernelImLi2EZZZNS0_9templates4cuda13random_kernelIPNS_17CUDAGeneratorImplEEEvRNS_18TensorIteratorBaseET_ENKUlvE_clEvENKUlvE6_clEvEUlP24curandStatePhilox4_32_10E_ZNS1_27distribution_nullary_kernelIN3c104HalfEm10ulonglong2S7_SF_ZZZS5_IS7_EvS9_SA_ENKSB_clEvENKSC_clEvEUlmE_EEvS9_T2_RKT3_T4_EUlimE0_EEvlNS_15PhiloxCudaStateET1_SL_:
        .type           _ZN2at6native60_GLOBAL__N__fdc43544_27_DistributionRandomKernel_cu_f88cee4443distribution_elementwise_grid_stride_kernelImLi2EZZZNS0_9templates4cuda13random_kernelIPNS_17CUDAGeneratorImplEEEvRNS_18TensorIteratorBaseET_ENKUlvE_clEvENKUlvE6_clEvEUlP24curandStatePhilox4_32_10E_ZNS1_27distribution_nullary_kernelIN3c104HalfEm10ulonglong2S7_SF_ZZZS5_IS7_EvS9_SA_ENKSB_clEvENKSC_clEvEUlmE_EEvS9_T2_RKT3_T4_EUlimE0_EEvlNS_15PhiloxCudaStateET1_SL_,@function
        .size           _ZN2at6native60_GLOBAL__N__fdc43544_27_DistributionRandomKernel_cu_f88cee4443distribution_elementwise_grid_stride_kernelImLi2EZZZNS0_9templates4cuda13random_kernelIPNS_17CUDAGeneratorImplEEEvRNS_18TensorIteratorBaseET_ENKUlvE_clEvENKUlvE6_clEvEUlP24curandStatePhilox4_32_10E_ZNS1_27distribution_nullary_kernelIN3c104HalfEm10ulonglong2S7_SF_ZZZS5_IS7_EvS9_SA_ENKSB_clEvENKSC_clEvEUlmE_EEvS9_T2_RKT3_T4_EUlimE0_EEvlNS_15PhiloxCudaStateET1_SL_,(.L_x_1831 - _ZN2at6native60_GLOBAL__N__fdc43544_27_DistributionRandomKernel_cu_f88cee4443distribution_elementwise_grid_stride_kernelImLi2EZZZNS0_9templates4cuda13random_kernelIPNS_17CUDAGeneratorImplEEEvRNS_18TensorIteratorBaseET_ENKUlvE_clEvENKUlvE6_clEvEUlP24curandStatePhilox4_32_10E_ZNS1_27distribution_nullary_kernelIN3c104HalfEm10ulonglong2S7_SF_ZZZS5_IS7_EvS9_SA_ENKSB_clEvENKSC_clEvEUlmE_EEvS9_T2_RKT3_T4_EUlimE0_EEvlNS_15PhiloxCudaStateET1_SL_)
        .other          _ZN2at6native60_GLOBAL__N__fdc43544_27_DistributionRandomKernel_cu_f88cee4443distribution_elementwise_grid_stride_kernelImLi2EZZZNS0_9templates4cuda13random_kernelIPNS_17CUDAGeneratorImplEEEvRNS_18TensorIteratorBaseET_ENKUlvE_clEvENKUlvE6_clEvEUlP24curandStatePhilox4_32_10E_ZNS1_27distribution_nullary_kernelIN3c104HalfEm10ulonglong2S7_SF_ZZZS5_IS7_EvS9_SA_ENKSB_clEvENKSC_clEvEUlmE_EEvS9_T2_RKT3_T4_EUlimE0_EEvlNS_15PhiloxCudaStateET1_SL_,@"STO_CUDA_ENTRY STV_DEFAULT"
_ZN2at6native60_GLOBAL__N__fdc43544_27_DistributionRandomKernel_cu_f88cee4443distribution_elementwise_grid_stride_kernelImLi2EZZZNS0_9templates4cuda13random_kernelIPNS_17CUDAGeneratorImplEEEvRNS_18TensorIteratorBaseET_ENKUlvE_clEvENKUlvE6_clEvEUlP24curandStatePhilox4_32_10E_ZNS1_27distribution_nullary_kernelIN3c104HalfEm10ulonglong2S7_SF_ZZZS5_IS7_EvS9_SA_ENKSB_clEvENKSC_clEvEUlmE_EEvS9_T2_RKT3_T4_EUlimE0_EEvlNS_15PhiloxCudaStateET1_SL_:
        /* <DEDUP_REMOVED lines=92> */
[----:B------:R-:W-:Y:S05]  /*05c0*/  CALL.REL.NOINC `($__internal_10_$__cuda_sm20_div_s64) ;  /* 0x0000002c00587944 */ /* 0x000fea0003c00000 */
[----:B------:R-:W-:Y:S05]  /*05d0*/  BRA `(.L_x_141) ;  /* 0x0000000000587947 */ /* 0x000fea0003800000 */
.L_x_140:
        /* <DEDUP_REMOVED lines=22> */
.L_x_141:
        /* <DEDUP_REMOVED lines=68> */
.L_x_151:
        /* <DEDUP_REMOVED lines=13> */
.L_x_143:
[----:B------:R-:W-:Y:S05]  /*0c50*/  BSYNC B0 ;  /* 0x0000000000007941 */ /* 0x000fea0003800000 */
.L_x_142:
        /* <DEDUP_REMOVED lines=69> */
.L_x_145:
[----:B------:R-:W-:Y:S01]  /*10b0*/  IMAD.MOV.U32 R37, RZ, RZ, R28 ;  /* 0x000000ffff257224 */ /* 0x000fe200078e001c */
[----:B------:R-:W-:Y:S01]  /*10c0*/  MOV R36, R25 ;  /* 0x0000001900247202 */ /* 0x000fe20000000f00 */
[----:B------:R-:W-:Y:S01]  /*10d0*/  IMAD.MOV.U32 R39, RZ, RZ, R34 ;  /* 0x000000ffff277224 */ /* 0x000fe200078e0022 */
[----:B------:R-:W-:-:S07]  /*10e0*/  MOV R38, R22 ;  /* 0x0000001600267202 */ /* 0x000fce0000000f00 */
.L_x_144:
        /* <DEDUP_REMOVED lines=254> */
.L_x_148:
        /* <DEDUP_REMOVED lines=16> */
[----:B0-----:R-:W-:-:S05]  /*21d0*/  F2FP.F16.F32.PACK_AB R25, RZ, R24 ;  /* 0x00000018ff19723e */ /* 0x001fca00000000ff */
[----:B------:R0:W-:Y:S02]  /*21e0*/  STG.E.U16 desc[UR58][R40.64], R25 ;  /* 0x0000001928007986 */ /* 0x0001e4000c10153a */
.L_x_147:
[----:B------:R-:W-:Y:S05]  /*21f0*/  BSYNC B0 ;  /* 0x0000000000007941 */ /* 0x000fea0003800000 */
.L_x_146:
        /* <DEDUP_REMOVED lines=246> */
.L_x_150:
        /* <DEDUP_REMOVED lines=16> */
[----:B0-----:R-:W-:-:S05]  /*3260*/  F2FP.F16.F32.PACK_AB R25, RZ, R24 ;  /* 0x00000018ff19723e */ /* 0x001fca00000000ff */
[----:B------:R0:W-:Y:S02]  /*3270*/  STG.E.U16 desc[UR58][R26.64], R25 ;  /* 0x000000191a007986 */ /* 0x0001e4000c10153a */
.L_x_149:
        /* <DEDUP_REMOVED lines=11> */
        .weak           $__internal_10_$__cuda_sm20_div_s64
        .type           $__internal_10_$__cuda_sm20_div_s64,@function
        .size           $__internal_10_$__cuda_sm20_div_s64,(.L_x_1831 - $__internal_10_$__cuda_sm20_div_s64)
$__internal_10_$__cuda_sm20_div_s64:
        /* <DEDUP_REMOVED lines=74> */
[----:B------:R-:W-:Y:S06]  /*37d0*/  RET.REL.NODEC R26 `(_ZN2at6native60_GLOBAL__N__fdc43544_27_DistributionRandomKernel_cu_f88cee4443distribution_elementwise_grid_stride_kernelImLi2EZZZNS0_9templates4cuda13random_kernelIPNS_17CUDAGeneratorImplEEEvRNS_18TensorIteratorBaseET_ENKUlvE_clEvENKUlvE6_clEvEUlP24curandStatePhilox4_32_10E_ZNS1_27distribution_nullary_kernelIN3c104HalfEm10ulonglong2S7_SF_ZZZS5_IS7_EvS9_SA_ENKSB_clEvENKSC_clEvEUlmE_EEvS9_T2_RKT3_T4_EUlimE0_EEvlNS_15PhiloxCudaStateET1_SL_) ;  /* 0xffffffc81a087950 */ /* 0x000fec0003c3ffff */
.L_x_152:
        /* <DEDUP_REMOVED lines=10> */
.L_x_1831:


//--------------------- .text._ZN2at6native60_GLOBAL__N__fdc43544_27_DistributionRandomKernel_cu_f88cee4443distribution_elementwise_grid_stride_kernelImLi2EZZZNS0_9templates4cuda13random_kernelIPNS_17CUDAGeneratorImplEEEvRNS_18TensorIteratorBaseET_ENKUlvE_clEvENKUlvE6_clEvEUlP24curandStatePhilox4_32_10E_ZNS1_27distribution_nullary_kernelIN3c104HalfEm10ulonglong2S7_SF_ZZZS5_IS7_EvS9_SA_ENKSB_clEvENKSC_clEvEUlmE_EEvS9_T2_RKT3_T4_EUlimE_EEvlNS_15PhiloxCudaStateET1_SL_ --------------------------
	.section	.text._ZN2at6native60_GLOBAL__N__fdc43544_27_DistributionRandomKernel_cu_f88cee4443distribution_elementwise_grid_stride_kernelImLi2EZZZNS0_9templates4cuda13random_kernelIPNS_17CUDAGeneratorImplEEEvRNS_18TensorIteratorBaseET_ENKUlvE_clEvENKUlvE6_clEvEUlP24curandStatePhilox4_32_10E_ZNS1_27distribution_nullary_kernelIN3c104HalfEm10ulonglong2S7_SF_ZZZS5_IS7_EvS9_SA_ENKSB_clEvENKSC_clEvEUlmE_EEvS9_T2_RKT3_T4_EUlimE_EEvlNS_15PhiloxCudaStateET1_SL_,"ax",@progbits
	.align	128
.text._ZN2at6native60_GLOBAL__N__fdc43544_27_DistributionRandomKernel_cu_f88cee4443distribution_elementwise_grid_stride_kernelImLi2EZZZNS0_9templates4cuda13random_kernelIPNS_17CUDAGeneratorImplEEEvRNS_18TensorIteratorBaseET_ENKUlvE_clEvENKUlvE6_clEvEUlP24curandStatePhilox4_32_10E_ZNS1_27distribution_nullary_kernelIN3c104HalfEm10ulonglong2S7_SF_ZZZS5_IS7_EvS9_SA_ENKSB_clEvENKSC_clEvEUlmE_EEvS9_T2_RKT3_T4_EUlimE_EEvlNS_15PhiloxCudaStateET1_SL_:
        .type           _ZN2at6native60_GLOBAL__N__fdc43544_27_DistributionRandomKernel_cu_f88cee4443distribution_elementwise_grid_stride_kernelImLi2EZZZNS0_9templates4cuda13random_kernelIPNS_17CUDAGeneratorImplEEEvRNS_18TensorIteratorBaseET_ENKUlvE_clEvENKUlvE6_clEvEUlP24curandStatePhilox4_32_10E_ZNS1_27distribution_nullary_kernelIN3c104HalfEm10ulonglong2S7_SF_ZZZS5_IS7_EvS9_SA_ENKSB_clEvENKSC_clEvEUlmE_EEvS9_T2_RKT3_T4_EUlimE_EEvlNS_15PhiloxCudaStateET1_SL_,@function
        .size           _ZN2at6native60_GLOBAL__N__fdc43544_27_DistributionRandomKernel_cu_f88cee4443distribution_elementwise_grid_stride_kernelImLi2EZZZNS0_9templates4cuda13random_kernelIPNS_17CUDAGeneratorImplEEEvRNS_18TensorIteratorBaseET_ENKUlvE_clEvENKUlvE6_clEvEUlP24curandStatePhilox4_32_10E_ZNS1_27distribution_nullary_kernelIN3c104HalfEm10ulonglong2S7_SF_ZZZS5_IS7_EvS9_SA_ENKSB_clEvENKSC_clEvEUlmE_EEvS9_T2_RKT3_T4_EUlimE_EEvlNS_15PhiloxCudaStateET1_SL_,(.L_x_1833 - _ZN2at6native60_GLOBAL__N__fdc43544_27_DistributionRandomKernel_cu_f88cee4443distribution_elementwise_grid_stride_kernelImLi2EZZZNS0_9templates4cuda13random_kernelIPNS_17CUDAGeneratorImplEEEvRNS_18TensorIteratorBaseET_ENKUlvE_clEvENKUlvE6_clEvEUlP24curandStatePhilox4_32_10E_ZNS1_27distribution_nullary_kernelIN3c104HalfEm10ulonglong2S7_SF_ZZZS5_IS7_EvS9_SA_ENKSB_clEvENKSC_clEvEUlmE_EEvS9_T2_RKT3_T4_EUlimE_EEvlNS_15PhiloxCudaStateET1_SL_)
        .other          _ZN2at6native60_GLOBAL__N__fdc43544_27_DistributionRandomKernel_cu_f88cee4443distribution_elementwise_grid_stride_kernelImLi2EZZZNS0_9templates4cuda13random_kernelIPNS_17CUDAGeneratorImplEEEvRNS_18TensorIteratorBaseET_ENKUlvE_clEvENKUlvE6_clEvEUlP24curandStatePhilox4_32_10E_ZNS1_27distribution_nullary_kernelIN3c104HalfEm10ulonglong2S7_SF_ZZZS5_IS7_EvS9_SA_ENKSB_clEvENKSC_clEvEUlmE_EEvS9_T2_RKT3_T4_EUlimE_EEvlNS_15PhiloxCudaStateET1_SL_,@"STO_CUDA_ENTRY STV_DEFAULT"
_ZN2at6native60_GLOBAL__N__fdc43544_27_DistributionRandomKernel_cu_f88cee4443distribution_elementwise_grid_stride_kernelImLi2EZZZNS0_9templates4cuda13random_kernelIPNS_17CUDAGeneratorImplEEEvRNS_18TensorIteratorBaseET_ENKUlvE_clEvENKUlvE6_clEvEUlP24curandStatePhilox4_32_10E_ZNS1_27distribution_nullary_kernelIN3c104HalfEm10ulonglong2S7_SF_ZZZS5_IS7_EvS9_SA_ENKSB_clEvENKSC_clEvEUlmE_EEvS9_T2_RKT3_T4_EUlimE_EEvlNS_15PhiloxCudaStateET1_SL_:
        /* <DEDUP_REMOVED lines=91> */
[----:B------:R-:W-:Y:S05]  /*05b0*/  CALL.REL.NOINC `($__internal_11_$__cuda_sm20_div_s64) ;  /* 0x0000000800e87944 */ /* 0x000fea0003c00000 */
[----:B------:R-:W-:Y:S02]  /*05c0*/  IMAD.MOV.U32 R24, RZ, RZ, R26 ;  /* 0x000000ffff187224 */ /* 0x000fe400078e001a */
[----:B------:R-:W-:Y:S01]  /*05d0*/  IMAD.MOV.U32 R25, RZ, RZ, R27 ;  /* 0x000000ffff197224 */ /* 0x000fe200078e001b */
[----:B------:R-:W-:Y:S06]  /*05e0*/  BRA `(.L_x_154) ;  /* 0x00000000005c7947 */ /* 0x000fec0003800000 */
.L_x_153:
        /* <DEDUP_REMOVED lines=23> */
.L_x_154:
        /* <DEDUP_REMOVED lines=21> */
.L_x_162:
        /* <DEDUP_REMOVED lines=13> */
.L_x_156:
[----:B------:R-:W-:Y:S05]  /*0980*/  BSYNC B0 ;  /* 0x0000000000007941 */ /* 0x000fea0003800000 */
.L_x_155:
        /* <DEDUP_REMOVED lines=60> */
.L_x_158:
[----:B------:R-:W-:Y:S01]  /*0d50*/  IMAD.MOV.U32 R49, RZ, RZ, R32 ;  /* 0x000000ffff317224 */ /* 0x000fe200078e0020 */
[----:B------:R-:W-:Y:S01]  /*0d60*/  MOV R47, R41 ;  /* 0x00000029002f7202 */ /* 0x000fe20000000f00 */
[----:B------:R-:W-:Y:S02]  /*0d70*/  IMAD.MOV.U32 R48, RZ, RZ, R31 ;  /* 0x000000ffff307224 */ /* 0x000fe400078e001f */
[----:B------:R-:W-:-:S07]  /*0d80*/  IMAD.MOV.U32 R46, RZ, RZ, R26 ;  /* 0x000000ffff2e7224 */ /* 0x000fce00078e001a */
.L_x_157:
        /* <DEDUP_REMOVED lines=28> */
[----:B0-----:R-:W-:-:S05]  /*0f50*/  F2FP.F16.F32.PACK_AB R31, RZ, R30 ;  /* 0x0000001eff1f723e */ /* 0x001fca00000000ff */
[----:B------:R0:W-:Y:S02]  /*0f60*/  STG.E.U16 desc[UR8][R28.64], R31 ;  /* 0x0000001f1c007986 */ /* 0x0001e4000c101508 */
.L_x_160:
[----:B------:R-:W-:Y:S05]  /*0f70*/  BSYNC B0 ;  /* 0x0000000000007941 */ /* 0x000fea0003800000 */
.L_x_159:
        /* <DEDUP_REMOVED lines=17> */
[----:B0-----:R-:W-:-:S05]  /*1090*/  F2FP.F16.F32.PACK_AB R29, RZ, R28 ;  /* 0x0000001cff1d723e */ /* 0x001fca00000000ff */
[----:B------:R1:W-:Y:S02]  /*10a0*/  STG.E.U16 desc[UR8][R30.64], R29 ;  /* 0x0000001d1e007986 */ /* 0x0003e4000c101508 */
.L_x_161:
        /* <DEDUP_REMOVED lines=11> */
        .weak           $__internal_11_$__cuda_sm20_div_s64
        .type           $__internal_11_$__cuda_sm20_div_s64,@function
        .size           $__internal_11_$__cuda_sm20_div_s64,(.L_x_1833 - $__internal_11_$__cuda_sm20_div_s64)
$__internal_11_$__cuda_sm20_div_s64:
        /* <DEDUP_REMOVED lines=74> */
[----:B------:R-:W-:Y:S06]  /*1600*/  RET.REL.NODEC R24 `(_ZN2at6native60_GLOBAL__N__fdc43544_27_DistributionRandomKernel_cu_f88cee4443distribution_elementwise_grid_stride_kernelImLi2EZZZNS0_9templates4cuda13random_kernelIPNS_17CUDAGeneratorImplEEEvRNS_18TensorIteratorBaseET_ENKUlvE_clEvENKUlvE6_clEvEUlP24curandStatePhilox4_32_10E_ZNS1_27distribution_nullary_kernelIN3c104HalfEm10ulonglong2S7_SF_ZZZS5_IS7_EvS9_SA_ENKSB_clEvENKSC_clEvEUlmE_EEvS9_T2_RKT3_T4_EUlimE_EEvlNS_15PhiloxCudaStateET1_SL_) ;  /* 0xffffffe8187c7950 */ /* 0x000fec0003c3ffff */
.L_x_163:
        /* <DEDUP_REMOVED lines=15> */
.L_x_1833:


//--------------------- .text._ZN2at6native60_GLOBAL__N__fdc43544_27_DistributionRandomKernel_cu_f88cee4443distribution_elementwise_grid_stride_kernelIjLi4EZZZNS0_9templates4cuda13random_kernelIPNS_17CUDAGeneratorImplEEEvRNS_18TensorIteratorBaseET_ENKUlvE_clEvENKUlvE5_clEvEUlP24curandStatePhilox4_32_10E0_ZNS1_27distribution_nullary_kernelIfj5uint4S7_SF_ZZZS5_IS7_EvS9_SA_ENKSB_clEvENKSC_clEvEUljE_EEvS9_T2_RKT3_T4_EUlijE0_EEvlNS_15PhiloxCudaStateET1_SJ_ --------------------------
	.section	.text._ZN2at6native60_GLOBAL__N__fdc43544_27_DistributionRandomKernel_cu_f88cee4443distribution_elementwise_grid_stride_kernelIjLi4EZZZNS0_9templates4cuda13random_kernelIPNS_17CUDAGeneratorImplEEEvRNS_18TensorIteratorBaseET_ENKUlvE_clEvENKUlvE5_clEvEUlP24curandStatePhilox4_32_10E0_ZNS1_27distribution_nullary_kernelIfj5uint4S7_SF_ZZZS5_IS7_EvS9_SA_ENKSB_clEvENKSC_clEvEUljE_EEvS9_T2_RKT3_T4_EUlijE0_EEvlNS_15PhiloxCudaStateET1_SJ_,"ax",@progbits
	.align	128
.text._ZN2at6native60_GLOBAL__N__fdc43544_27_DistributionRandomKernel_cu_f88cee4443distribution_elementwise_grid_stride_kernelIjLi4EZZZNS0_9templates4cuda13random_kernelIPNS_17CUDAGeneratorImplEEEvRNS_18TensorIteratorBaseET_ENKUlvE_clEvENKUlvE5_clEvEUlP24curandStatePhilox4_32_10E0_ZNS1_27distribution_nullary_kernelIfj5uint4S7_SF_ZZZS5_IS7_EvS9_SA_ENKSB_clEvENKSC_clEvEUljE_EEvS9_T2_RKT3_T4_EUlijE0_EEvlNS_15PhiloxCudaStateET1_SJ_:
        .type           _ZN2at6native60_GLOBAL__N__fdc43544_27_DistributionRandomKernel_cu_f88cee4443distribution_elementwise_grid_stride_kernelIjLi4EZZZNS0_9templates4cuda13random_kernelIPNS_17CUDAGeneratorImplEEEvRNS_18TensorIteratorBaseET_ENKUlvE_clEvENKUlvE5_clEvEUlP24curandStatePhilox4_32_10E0_ZNS1_27distribution_nullary_kernelIfj5uint4S7_SF_ZZZS5_IS7_EvS9_SA_ENKSB_clEvENKSC_clEvEUljE_EEvS9_T2_RKT3_T4_EUlijE0_EEvlNS_15PhiloxCudaStateET1_SJ_,@function
        .size           _ZN2at6native60_GLOBAL__N__fdc43544_27_DistributionRandomKernel_cu_f88cee4443distribution_elementwise_grid_stride_kernelIjLi4EZZZNS0_9templates4cuda13random_kernelIPNS_17CUDAGeneratorImplEEEvRNS_18TensorIteratorBaseET_ENKUlvE_clEvENKUlvE5_clEvEUlP24curandStatePhilox4_32_10E0_ZNS1_27distribution_nullary_kernelIfj5uint4S7_SF_ZZZS5_IS7_EvS9_SA_ENKSB_clEvENKSC_clEvEUljE_EEvS9_T2_RKT3_T4_EUlijE0_EEvlNS_15PhiloxCudaStateET1_SJ_,(.L_x_1835 - _ZN2at6native60_GLOBAL__N__fdc43544_27_DistributionRandomKernel_cu_f88cee4443distribution_elementwise_grid_stride_kernelIjLi4EZZZNS0_9templates4cuda13random_kernelIPNS_17CUDAGeneratorImplEEEvRNS_18TensorIteratorBaseET_ENKUlvE_clEvENKUlvE5_clEvEUlP24curandStatePhilox4_32_10E0_ZNS1_27distribution_nullary_kernelIfj5uint4S7_SF_ZZZS5_IS7_EvS9_SA_ENKSB_clEvENKSC_clEvEUljE_EEvS9_T2_RKT3_T4_EUlijE0_EEvlNS_15PhiloxCudaStateET1_SJ_)
        .other          _ZN2at6native60_GLOBAL__N__fdc43544_27_DistributionRandomKernel_cu_f88cee4443distribution_elementwise_grid_stride_kernelIjLi4EZZZNS0_9templates4cuda13random_kernelIPNS_17CUDAGeneratorImplEEEvRNS_18TensorIteratorBaseET_ENKUlvE_clEvENKUlvE5_clEvEUlP24curandStatePhilox4_32_10E0_ZNS1_27distribution_nullary_kernelIfj5uint4S7_SF_ZZZS5_IS7_EvS9_SA_ENKSB_clEvENKSC_clEvEUljE_EEvS9_T2_RKT3_T4_EUlijE0_EEvlNS_15PhiloxCudaStateET1_SJ_,@"STO_CUDA_ENTRY STV_DEFAULT"
_ZN2at6native60_GLOBAL__N__fdc43544_27_DistributionRandomKernel_cu_f88cee4443distribution_elementwise_grid_stride_kernelIjLi4EZZZNS0_9templates4cuda13random_kernelIPNS_17CUDAGeneratorImplEEEvRNS_18TensorIteratorBaseET_ENKUlvE_clEvENKUlvE5_clEvEUlP24curandStatePhilox4_32_10E0_ZNS1_27distribution_nullary_kernelIfj5uint4S7_SF_ZZZS5_IS7_EvS9_SA_ENKSB_clEvENKSC_clEvEUljE_EEvS9_T2_RKT3_T4_EUlijE0_EEvlNS_15PhiloxCudaStateET1_SJ_:
        /* <DEDUP_REMOVED lines=92> */
[----:B------:R-:W-:Y:S05]  /*05c0*/  CALL.REL.NOINC `($__internal_12_$__cuda_sm20_div_s64) ;  /* 0x0000004800c07944 */ /* 0x000fea0003c00000 */
[----:B------:R-:W-:Y:S05]  /*05d0*/  BRA `(.L_x_165) ;  /* 0x0000000000587947 */ /* 0x000fea0003800000 */
.L_x_164:
        /* <DEDUP_REMOVED lines=22> */
.L_x_165:
        /* <DEDUP_REMOVED lines=68> */
.L_x_181:
        /* <DEDUP_REMOVED lines=13> */
.L_x_167:
[----:B------:R-:W-:Y:S05]  /*0c50*/  BSYNC B0 ;  /* 0x0000000000007941 */ /* 0x000fea0003800000 */
.L_x_166:
        /* <DEDUP_REMOVED lines=69> */
.L_x_169:
[----:B------:R-:W-:Y:S01]  /*10b0*/  IMAD.MOV.U32 R2, RZ, RZ, R22 ;  /* 0x000000ffff027224 */ /* 0x000fe200078e0016 */
[----:B------:R-:W-:Y:S01]  /*10c0*/  MOV R3, R0 ;  /* 0x0000000000037202 */ /* 0x000fe20000000f00 */
[----:B------:R-:W-:Y:S01]  /*10d0*/  IMAD.MOV.U32 R6, RZ, RZ, R7 ;  /* 0x000000ffff067224 */ /* 0x000fe200078e0007 */
[----:B------:R-:W-:-:S07]  /*10e0*/  MOV R4, R20 ;  /* 0x0000001400047202 */ /* 0x000fce0000000f00 */
.L_x_168:
        /* <DEDUP_REMOVED lines=242> */
.L_x_172:
[----:B------:R-:W-:Y:S01]  /*2010*/  IMAD.WIDE.U32 R22, R2, -0xff, RZ ;  /* 0xffffff0102167825 */ /* 0x000fe200078e00ff */
[----:B------:R-:W-:Y:S02]  /*2020*/  ULDC.64 UR34, c[0x0][0x3d0] ;  /* 0x0000f40000227ab9 */ /* 0x000fe40000000a00 */
[----:B------:R-:W-:Y:S02]  /*2030*/  IADD3 R22, P0, R0, UR34, RZ ;  /* 0x0000002200167c10 */ /* 0x000fe4000ff1e0ff */
[----:B------:R-:W-:-:S05]  /*2040*/  SHF.R.U32.HI R23, RZ, 0x18, R23 ;  /* 0x00000018ff177819 */ /* 0x000fca0000011617 */
[----:B------:R-:W-:Y:S02]  /*2050*/  IMAD R2, R23, -0x1000001, R2 ;  /* 0xfeffffff17027824 */ /* 0x000fe400078e0202 */
[----:B------:R-:W-:-:S03]  /*2060*/  IMAD.X R23, RZ, RZ, UR35, P0 ;  /* 0x00000023ff177e24 */ /* 0x000fc600080e06ff */
[----:B------:R-:W-:-:S05]  /*2070*/  I2FP.F32.U32 R37, R2 ;  /* 0x0000000200257245 */ /* 0x000fca0000201000 */
[----:B------:R0:W-:Y:S02]  /*2080*/  STG.E desc[UR58][R22.64], R37 ;  /* 0x0000002516007986 */ /* 0x0001e4000c10193a */
.L_x_171:
[----:B------:R-:W-:Y:S05]  /*2090*/  BSYNC B0 ;  /* 0x0000000000007941 */ /* 0x000fea0003800000 */
.L_x_170:
        /* <DEDUP_REMOVED lines=247> */
.L_x_175:
        /* <DEDUP_REMOVED lines=8> */
.L_x_174:
[----:B------:R-:W-:Y:S05]  /*3090*/  BSYNC B0 ;  /* 0x0000000000007941 */ /* 0x000fea0003800000 */
.L_x_173:
        /* <DEDUP_REMOVED lines=243> */
.L_x_178:
[----:B------:R-:W-:Y:S01]  /*3fd0*/  IMAD.WIDE.U32 R22, R6, -0xff, RZ ;  /* 0xffffff0106167825 */ /* 0x000fe200078e00ff */
[----:B------:R-:W-:Y:S02]  /*3fe0*/  ULDC.64 UR34, c[0x0][0x3d0] ;  /* 0x0000f40000227ab9 */ /* 0x000fe40000000a00 */
[----:B------:R-:W-:Y:S02]  /*3ff0*/  IADD3 R22, P0, R0, UR34, RZ ;  /* 0x0000002200167c10 */ /* 0x000fe4000ff1e0ff */
[----:B------:R-:W-:-:S05]  /*4000*/  SHF.R.U32.HI R23, RZ, 0x18, R23 ;  /* 0x00000018ff177819 */ /* 0x000fca0000011617 */
[----:B------:R-:W-:Y:S01]  /*4010*/  IMAD R0, R23, -0x1000001, R6 ;  /* 0xfeffffff17007824 */ /* 0x000fe200078e0206 */
[----:B------:R-:W-:-:S04]  /*4020*/  IADD3.X R23, RZ, UR35, RZ, P0, !PT ;  /* 0x00000023ff177c10 */ /* 0x000fc800087fe4ff */
[----:B------:R-:W-:-:S05]  /*4030*/  I2FP.F32.U32 R3, R0 ;  /* 0x0000000000037245 */ /* 0x000fca0000201000 */
[----:B------:R0:W-:Y:S02]  /*4040*/  STG.E desc[UR58][R22.64], R3 ;  /* 0x0000000316007986 */ /* 0x0001e4000c10193a */
.L_x_177:
[----:B------:R-:W-:Y:S05]  /*4050*/  BSYNC B0 ;  /* 0x0000000000007941 */ /* 0x000fea0003800000 */
.L_x_176:
        /* <DEDUP_REMOVED lines=244> */
.L_x_180:
        /* <DEDUP_REMOVED lines=8> */
.L_x_179:
        /* <DEDUP_REMOVED lines=11> */
        .weak           $__internal_12_$__cuda_sm20_div_s64
        .type           $__internal_12_$__cuda_sm20_div_s64,@function
        .size           $__internal_12_$__cuda_sm20_div_s64,(.L_x_1835 - $__internal_12_$__cuda_sm20_div_s64)
$__internal_12_$__cuda_sm20_div_s64:
        /* <DEDUP_REMOVED lines=74> */
[----:B------:R-:W-:Y:S06]  /*5570*/  RET.REL.NODEC R6 `(_ZN2at6native60_GLOBAL__N__fdc43544_27_DistributionRandomKernel_cu_f88cee4443distribution_elementwise_grid_stride_kernelIjLi4EZZZNS0_9templates4cuda13random_kernelIPNS_17CUDAGeneratorImplEEEvRNS_18TensorIteratorBaseET_ENKUlvE_clEvENKUlvE5_clEvEUlP24curandStatePhilox4_32_10E0_ZNS1_27distribution_nullary_kernelIfj5uint4S7_SF_ZZZS5_IS7_EvS9_SA_ENKSB_clEvENKSC_clEvEUljE_EEvS9_T2_RKT3_T4_EUlijE0_EEvlNS_15PhiloxCudaStateET1_SJ_) ;  /* 0xffffffa806a07950 */ /* 0x000fec0003c3ffff */
.L_x_182:
        /* <DEDUP_REMOVED lines=16> */
.L_x_1835:


//--------------------- .text._ZN2at6native60_GLOBAL__N__fdc43544_27_DistributionRandomKernel_cu_f88cee4443distribution_elementwise_grid_stride_kernelIjLi4EZZZNS0_9templates4cuda13random_kernelIPNS_17CUDAGeneratorImplEEEvRNS_18TensorIteratorBaseET_ENKUlvE_clEvENKUlvE5_clEvEUlP24curandStatePhilox4_32_10E0_ZNS1_27distribution_nullary_kernelIfj5uint4S7_SF_ZZZS5_IS7_EvS9_SA_ENKSB_clEvENKSC_clEvEUljE_EEvS9_T2_RKT3_T4_EUlijE_EEvlNS_15PhiloxCudaStateET1_SJ_ --------------------------
	.section	.text._ZN2at6native60_GLOBAL__N__fdc43544_27_DistributionRandomKernel_cu_f88cee4443distribution_elementwise_grid_stride_kernelIjLi4EZZZNS0_9templates4cuda13random_kernelIPNS_17CUDAGeneratorImplEEEvRNS_18TensorIteratorBaseET_ENKUlvE_clEvENKUlvE5_clEvEUlP24curandStatePhilox4_32_10E0_ZNS1_27distribution_nullary_kernelIfj5uint4S7_SF_ZZZS5_IS7_EvS9_SA_ENKSB_clEvENKSC_clEvEUljE_EEvS9_T2_RKT3_T4_EUlijE_EEvlNS_15PhiloxCudaStateET1_SJ_,"ax",@progbits
	.align	128
.text._ZN2at6native60_GLOBAL__N__fdc43544_27_DistributionRandomKernel_cu_f88cee4443distribution_elementwise_grid_stride_kernelIjLi4EZZZNS0_9templates4cuda13random_kernelIPNS_17CUDAGeneratorImplEEEvRNS_18TensorIteratorBaseET_ENKUlvE_clEvENKUlvE5_clEvEUlP24curandStatePhilox4_32_10E0_ZNS1_27distribution_nullary_kernelIfj5uint4S7_SF_ZZZS5_IS7_EvS9_SA_ENKSB_clEvENKSC_clEvEUljE_EEvS9_T2_RKT3_T4_EUlijE_EEvlNS_15PhiloxCudaStateET1_SJ_:
        .type           _ZN2at6native60_GLOBAL__N__fdc43544_27_DistributionRandomKernel_cu_f88cee4443distribution_elementwise_grid_stride_kernelIjLi4EZZZNS0_9templates4cuda13random_kernelIPNS_17CUDAGeneratorImplEEEvRNS_18TensorIteratorBaseET_ENKUlvE_clEvENKUlvE5_clEvEUlP24curandStatePhilox4_32_10E0_ZNS1_27distribution_nullary_kernelIfj5uint4S7_SF_ZZZS5_IS7_EvS9_SA_ENKSB_clEvENKSC_clEvEUljE_EEvS9_T2_RKT3_T4_EUlijE_EEvlNS_15PhiloxCudaStateET1_SJ_,@function
        .size           _ZN2at6native60_GLOBAL__N__fdc43544_27_DistributionRandomKernel_cu_f88cee4443distribution_elementwise_grid_stride_kernelIjLi4EZZZNS0_9templates4cuda13random_kernelIPNS_17CUDAGeneratorImplEEEvRNS_18TensorIteratorBaseET_ENKUlvE_clEvENKUlvE5_clEvEUlP24curandStatePhilox4_32_10E0_ZNS1_27distribution_nullary_kernelIfj5uint4S7_SF_ZZZS5_IS7_EvS9_SA_ENKSB_clEvENKSC_clEvEUljE_EEvS9_T2_RKT3_T4_EUlijE_EEvlNS_15PhiloxCudaStateET1_SJ_,(.L_x_1837 - _ZN2at6native60_GLOBAL__N__fdc43544_27_DistributionRandomKernel_cu_f88cee4443distribution_elementwise_grid_stride_kernelIjLi4EZZZNS0_9templates4cuda13random_kernelIPNS_17CUDAGeneratorImplEEEvRNS_18TensorIteratorBaseET_ENKUlvE_clEvENKUlvE5_clEvEUlP24curandStatePhilox4_32_10E0_ZNS1_27distribution_nullary_kernelIfj5uint4S7_SF_ZZZS5_IS7_EvS9_SA_ENKSB_clEvENKSC_clEvEUljE_EEvS9_T2_RKT3_T4_EUlijE_EEvlNS_15PhiloxCudaStateET1_SJ_)
        .other          _ZN2at6native60_GLOBAL__N__fdc43544_27_DistributionRandomKernel_cu_f88cee4443distribution_elementwise_grid_stride_kernelIjLi4EZZZNS0_9templates4cuda13random_kernelIPNS_17CUDAGeneratorImplEEEvRNS_18TensorIteratorBaseET_ENKUlvE_clEvENKUlvE5_clEvEUlP24curandStatePhilox4_32_10E0_ZNS1_27distribution_nullary_kernelIfj5uint4S7_SF_ZZZS5_IS7_EvS9_SA_ENKSB_clEvENKSC_clEvEUljE_EEvS9_T2_RKT3_T4_EUlijE_EEvlNS_15PhiloxCudaStateET1_SJ_,@"STO_CUDA_ENTRY STV_DEFAULT"
_ZN2at6native60_GLOBAL__N__fdc43544_27_DistributionRandomKernel_cu_f88cee4443distribution_elementwise_grid_stride_kernelIjLi4EZZZNS0_9templates4cuda13random_kernelIPNS_17CUDAGeneratorImplEEEvRNS_18TensorIteratorBaseET_ENKUlvE_clEvENKUlvE5_clEvEUlP24curandStatePhilox4_32_10E0_ZNS1_27distribution_nullary_kernelIfj5uint4S7_SF_ZZZS5_IS7_EvS9_SA_ENKSB_clEvENKSC_clEvEUljE_EEvS9_T2_RKT3_T4_EUlijE_EEvlNS_15PhiloxCudaStateET1_SJ_:
        /* <DEDUP_REMOVED lines=93> */
[----:B------:R-:W-:Y:S05]  /*05d0*/  CALL.REL.NOINC `($__internal_13_$__cuda_sm20_div_s64) ;  /* 0x0000000c00107944 */ /* 0x000fea0003c00000 */
[----:B------:R-:W-:Y:S01]  /*05e0*/  IMAD.MOV.U32 R24, RZ, RZ, R26 ;  /* 0x000000ffff187224 */ /* 0x000fe200078e001a */
[----:B------:R-:W-:Y:S01]  /*05f0*/  MOV R25, R27 ;  /* 0x0000001b00197202 */ /* 0x000fe20000000f00 */
[----:B------:R-:W-:Y:S06]  /*0600*/  BRA `(.L_x_184) ;  /* 0x00000000005c7947 */ /* 0x000fec0003800000 */
.L_x_183:
        /* <DEDUP_REMOVED lines=23> */
.L_x_184:
        /* <DEDUP_REMOVED lines=21> */
.L_x_196:
[----:B------:R-:W-:Y:S01]  /*08d0*/  VIADD R41, R41, 0x1 ;  /* 0x0000000129297836 */ /* 0x000fe20000000000 */
[----:B------:R-:W-:Y:S03]  /*08e0*/  BSSY B0, `(.L_x_185) ;  /* 0x000000c000007945 */ /* 0x000fe60003800000 */
[C---:B012---:R-:W-:Y:S01]  /*08f0*/  IMAD.HI.U32 R27, R41.reuse, -0x2daee0ad, RZ ;  /* 0xd2511f53291b7827 */ /* 0x047fe200078e00ff */
[----:B------:R-:W-:-:S13]  /*0900*/  ISETP.NE.AND P0, PT, R41, RZ, PT ;  /* 0x000000ff2900720c */ /* 0x000fda0003f05270 */
[----:B------:R-:W-:Y:S05]  /*0910*/  @P0 BRA `(.L_x_186) ;  /* 0x0000000000200947 */ /* 0x000fea0003800000 */
[----:B------:R-:W-:-:S05]  /*0920*/  VIADD R39, R39, 0x1 ;  /* 0x0000000127277836 */ /* 0x000fca0000000000 */
[----:B------:R-:W-:-:S13]  /*0930*/  ISETP.NE.AND P0, PT, R39, RZ, PT ;  /* 0x000000ff2700720c */ /* 0x000fda0003f05270 */
[----:B------:R-:W-:Y:S01]  /*0940*/  @!P0 IADD3 R34, R34, 0x1, RZ ;  /* 0x0000000122228810 */ /* 0x000fe20007ffe0ff */
[----:B------:R-:W-:Y:S01]  /*0950*/  @!P0 VIADD R26, R21, 0x1 ;  /* 0x00000001151a8836 */ /* 0x000fe20000000000 */
[----:B------:R-:W-:Y:S02]  /*0960*/  @!P0 MOV R39, RZ ;  /* 0x000000ff00278202 */ /* 0x000fe40000000f00 */
[----:B------:R-:W-:-:S13]  /*0970*/  ISETP.NE.AND P1, PT, R34, RZ, !P0 ;  /* 0x000000ff2200720c */ /* 0x000fda0004725270 */
[----:B------:R-:W-:-:S04]  /*0980*/  @P1 IMAD.MOV R26, RZ, RZ, R21 ;  /* 0x000000ffff1a1224 */ /* 0x000fc800078e0215 */
[----:B------:R-:W-:-:S07]  /*0990*/  @!P0 IMAD.MOV.U32 R21, RZ, RZ, R26 ;  /* 0x000000ffff158224 */ /* 0x000fce00078e001a */
.L_x_186:
[----:B------:R-:W-:Y:S05]  /*09a0*/  BSYNC B0 ;  /* 0x0000000000007941 */ /* 0x000fea0003800000 */
.L_x_185:
        /* <DEDUP_REMOVED lines=57> */
[----:B------:R-:W-:Y:S02]  /*0d40*/  @P0 IMAD.MOV.U32 R44, RZ, RZ, R40 ;  /* 0x000000ffff2c0224 */ /* 0x000fe400078e0028 */
[----:B------:R-:W-:Y:S01]  /*0d50*/  @P0 IMAD.MOV.U32 R32, RZ, RZ, R45 ;  /* 0x000000ffff200224 */ /* 0x000fe200078e002d */
[----:B------:R-:W-:Y:S06]  /*0d60*/  BRA `(.L_x_187) ;  /* 0x0000000000107947 */ /* 0x000fec0003800000 */
.L_x_188:
[----:B------:R-:W-:Y:S01]  /*0d70*/  IMAD.MOV.U32 R46, RZ, RZ, R35 ;  /* 0x000000ffff2e7224 */ /* 0x000fe200078e0023 */
[----:B------:R-:W-:Y:S01]  /*0d80*/  MOV R44, R45 ;  /* 0x0000002d002c7202 */ /* 0x000fe20000000f00 */
[----:B------:R-:W-:Y:S02]  /*0d90*/  IMAD.MOV.U32 R33, RZ, RZ, R28 ;  /* 0x000000ffff217224 */ /* 0x000fe400078e001c */
[----:B------:R-:W-:-:S07]  /*0da0*/  IMAD.MOV.U32 R32, RZ, RZ, R30 ;  /* 0x000000ffff207224 */ /* 0x000fce00078e001e */
.L_x_187:
[----:B0-----:R-:W-:Y:S01]  /*0db0*/  ISETP.GE.U32.AND P0, PT, R17, R24, PT ;  /* 0x000000181100720c */ /* 0x001fe20003f06070 */
[----:B------:R-:W-:Y:S03]  /*0dc0*/  BSSY B0, `(.L_x_189) ;  /* 0x000000b000007945 */ /* 0x000fe60003800000 */
[----:B------:R-:W-:-:S13]  /*0dd0*/  ISETP.GE.AND.EX P0, PT, R18, R25, PT, P0 ;  /* 0x000000191200720c */ /* 0x000fda0003f06300 */
[----:B------:R-:W-:Y:S05]  /*0de0*/  @P0 BRA `(.L_x_190) ;  /* 0x0000000000200947 */ /* 0x000fea0003800000 */
[----:B------:R-:W-:-:S04]  /*0df0*/  IMAD.WIDE.U32 R26, R46, -0xff, RZ ;  /* 0xffffff012e1a7825 */ /* 0x000fc800078e00ff */
[----:B------:R-:W-:Y:S01]  /*0e00*/  IMAD R35, R17, UR5, RZ ;  /* 0x0000000511237c24 */ /* 0x000fe2000f8e02ff */
[----:B------:R-:W-:-:S04]  /*0e10*/  SHF.R.U32.HI R27, RZ, 0x18, R27 ;  /* 0x00000018ff1b7819 */ /* 0x000fc8000001161b */
[----:B------:R-:W-:Y:S01]  /*0e20*/  IADD3 R26, P0, R35, UR6, RZ ;  /* 0x00000006231a7c10 */ /* 0x000fe2000ff1e0ff */
[----:B------:R-:W-:-:S03]  /*0e30*/  IMAD R46, R27, -0x1000001, R46 ;  /* 0xfeffffff1b2e7824 */ /* 0x000fc600078e022e */
[----:B------:R-:W-:Y:S02]  /*0e40*/  LEA.HI.X.SX32 R27, R35, UR7, 0x1, P0 ;  /* 0x00000007231b7c11 */ /* 0x000fe400080f0eff */
[----:B------:R-:W-:-:S05]  /*0e50*/  I2FP.F32.U32 R35, R46 ;  /* 0x0000002e00237245 */ /* 0x000fca0000201000 */
[----:B------:R0:W-:Y:S02]  /*0e60*/  STG.E desc[UR8][R26.64], R35 ;  /* 0x000000231a007986 */ /* 0x0001e4000c101908 */
.L_x_190:
[----:B------:R-:W-:Y:S05]  /*0e70*/  BSYNC B0 ;  /* 0x0000000000007941 */ /* 0x000fea0003800000 */
.L_x_189:
        /* <DEDUP_REMOVED lines=26> */
.L_x_192:
[----:B------:R-:W-:Y:S05]  /*1020*/  BSYNC B0 ;  /* 0x0000000000007941 */ /* 0x000fea0003800000 */
.L_x_191:
[----:B------:R-:W-:Y:S04]  /*1030*/  BSSY B0, `(.L_x_193) ;  /* 0x000000a000007945 */ /* 0x000fe80003800000 */
[----:B------:R-:W-:Y:S05]  /*1040*/  @P1 BRA `(.L_x_194) ;  /* 0x0000000000201947 */ /* 0x000fea0003800000 */
[----:B0-----:R-:W-:-:S04]  /*1050*/  IMAD.WIDE.U32 R26, R33, -0xff, RZ ;  /* 0xffffff01211a7825 */ /* 0x001fc800078e00ff */
[----:B------:R-:W-:Y:S01]  /*1060*/  IMAD R45, R45, UR5, RZ ;  /* 0x000000052d2d7c24 */ /* 0x000fe2000f8e02ff */
[----:B------:R-:W-:-:S04]  /*1070*/  SHF.R.U32.HI R40, RZ, 0x18, R27 ;  /* 0x00000018ff287819 */ /* 0x000fc8000001161b */
[----:B------:R-:W-:Y:S01]  /*1080*/  IADD3 R26, P1, R45, UR6, RZ ;  /* 0x000000062d1a7c10 */ /* 0x000fe2000ff3e0ff */
[----:B------:R-:W-:-:S03]  /*1090*/  IMAD R33, R40, -0x1000001, R33 ;  /* 0xfeffffff28217824 */ /* 0x000fc600078e0221 */
[----:B------:R-:W-:Y:S02]  /*10a0*/  LEA.HI.X.SX32 R27, R45, UR7, 0x1, P1 ;  /* 0x000000072d1b7c11 */ /* 0x000fe400088f0eff */
[----:B------:R-:W-:-:S05]  /*10b0*/  I2FP.F32.U32 R33, R33 ;  /* 0x0000002100217245 */ /* 0x000fca0000201000 */
[----:B------:R1:W-:Y:S02]  /*10c0*/  STG.E desc[UR8][R26.64], R33 ;  /* 0x000000211a007986 */ /* 0x0003e4000c101908 */
.L_x_194:
[----:B------:R-:W-:Y:S05]  /*10d0*/  BSYNC B0 ;  /* 0x0000000000007941 */ /* 0x000fea0003800000 */
.L_x_193:
[----:B------:R-:W-:Y:S05]  /*10e0*/  @P0 BRA `(.L_x_195) ;  /* 0x0000000000200947 */ /* 0x000fea0003800000 */
[----:B01----:R-:W-:-:S04]  /*10f0*/  IMAD.WIDE.U32 R26, R32, -0xff, RZ ;  /* 0xffffff01201a7825 */ /* 0x003fc800078e00ff */
[----:B------:R-:W-:Y:S01]  /*1100*/  IMAD R35, R35, UR5, RZ ;  /* 0x0000000523237c24 */ /* 0x000fe2000f8e02ff */
[----:B------:R-:W-:-:S04]  /*1110*/  SHF.R.U32.HI R27, RZ, 0x18, R27 ;  /* 0x00000018ff1b7819 */ /* 0x000fc8000001161b */
[----:B------:R-:W-:Y:S01]  /*1120*/  IADD3 R26, P0, R35, UR6, RZ ;  /* 0x00000006231a7c10 */ /* 0x000fe2000ff1e0ff */
[----:B------:R-:W-:-:S03]  /*1130*/  IMAD R32, R27, -0x1000001, R32 ;  /* 0xfeffffff1b207824 */ /* 0x000fc600078e0220 */
[----:B------:R-:W-:Y:S02]  /*1140*/  LEA.HI.X.SX32 R27, R35, UR7, 0x1, P0 ;  /* 0x00000007231b7c11 */ /* 0x000fe400080f0eff */
[----:B------:R-:W-:-:S05]  /*1150*/  I2FP.F32.U32 R33, R32 ;  /* 0x0000002000217245 */ /* 0x000fca0000201000 */
[----:B------:R2:W-:Y:S02]  /*1160*/  STG.E desc[UR8][R26.64], R33 ;  /* 0x000000211a007986 */ /* 0x0005e4000c101908 */
.L_x_195:
        /* <DEDUP_REMOVED lines=11> */
        .weak           $__internal_13_$__cuda_sm20_div_s64
        .type           $__internal_13_$__cuda_sm20_div_s64,@function
        .size           $__internal_13_$__cuda_sm20_div_s64,(.L_x_1837 - $__internal_13_$__cuda_sm20_div_s64)
$__internal_13_$__cuda_sm20_div_s64:
        /* <DEDUP_REMOVED lines=74> */
[----:B------:R-:W-:Y:S06]  /*16c0*/  RET.REL.NODEC R24 `(_ZN2at6native60_GLOBAL__N__fdc43544_27_DistributionRandomKernel_cu_f88cee4443distribution_elementwise_grid_stride_kernelIjLi4EZZZNS0_9templates4cuda13random_kernelIPNS_17CUDAGeneratorImplEEEvRNS_18TensorIteratorBaseET_ENKUlvE_clEvENKUlvE5_clEvEUlP24curandStatePhilox4_32_10E0_ZNS1_27distribution_nullary_kernelIfj5uint4S7_SF_ZZZS5_IS7_EvS9_SA_ENKSB_clEvENKSC_clEvEUljE_EEvS9_T2_RKT3_T4_EUlijE_EEvlNS_15PhiloxCudaStateET1_SJ_) ;  /* 0xffffffe8184c7950 */ /* 0x000fec0003c3ffff */
.L_x_197:
        /* <DEDUP_REMOVED lines=11> */
.L_x_1837:


//--------------------- .text._ZN2at6native60_GLOBAL__N__fdc43544_27_DistributionRandomKernel_cu_f88cee4443distribution_elementwise_grid_stride_kernelImLi2EZZZNS0_9templates4cuda13random_kernelIPNS_17CUDAGeneratorImplEEEvRNS_18TensorIteratorBaseET_ENKUlvE_clEvENKUlvE5_clEvEUlP24curandStatePhilox4_32_10E_ZNS1_27distribution_nullary_kernelIfm10ulonglong2S7_SF_ZZZS5_IS7_EvS9_SA_ENKSB_clEvENKSC_clEvEUlmE_EEvS9_T2_RKT3_T4_EUlimE0_EEvlNS_15PhiloxCudaStateET1_SJ_ --------------------------
	.section	.text._ZN2at6native60_GLOBAL__N__fdc43544_27_DistributionRandomKernel_cu_f88cee4443distribution_elementwise_grid_stride_kernelImLi2EZZZNS0_9templates4cuda13random_kernelIPNS_17CUDAGeneratorImplEEEvRNS_18TensorIteratorBaseET_ENKUlvE_clEvENKUlvE5_clEvEUlP24curandStatePhilox4_32_10E_ZNS1_27distribution_nullary_kernelIfm10ulonglong2S7_SF_ZZZS5_IS7_EvS9_SA_ENKSB_clEvENKSC_clEvEUlmE_EEvS9_T2_RKT3_T4_EUlimE0_EEvlNS_15PhiloxCudaStateET1_SJ_,"ax",@progbits
	.align	128
.text._ZN2at6native60_GLOBAL__N__fdc43544_27_DistributionRandomKernel_cu_f88cee4443distribution_elementwise_grid_stride_kernelImLi2EZZZNS0_9templates4cuda13random_kernelIPNS_17CUDAGeneratorImplEEEvRNS_18TensorIteratorBaseET_ENKUlvE_clEvENKUlvE5_clEvEUlP24curandStatePhilox4_32_10E_ZNS1_27distribution_nullary_kernelIfm10ulonglong2S7_SF_ZZZS5_IS7_EvS9_SA_ENKSB_clEvENKSC_clEvEUlmE_EEvS9_T2_RKT3_T4_EUlimE0_EEvlNS_15PhiloxCudaStateET1_SJ_:
        .type           _ZN2at6native60_GLOBAL__N__fdc43544_27_DistributionRandomKernel_cu_f88cee4443distribution_elementwise_grid_stride_kernelImLi2EZZZNS0_9templates4cuda13random_kernelIPNS_17CUDAGeneratorImplEEEvRNS_18TensorIteratorBaseET_ENKUlvE_clEvENKUlvE5_clEvEUlP24curandStatePhilox4_32_10E_ZNS1_27distribution_nullary_kernelIfm10ulonglong2S7_SF_ZZZS5_IS7_EvS9_SA_ENKSB_clEvENKSC_clEvEUlmE_EEvS9_T2_RKT3_T4_EUlimE0_EEvlNS_15PhiloxCudaStateET1_SJ_,@function
        .size           _ZN2at6native60_GLOBAL__N__fdc43544_27_DistributionRandomKernel_cu_f88cee4443distribution_elementwise_grid_stride_kernelImLi2EZZZNS0_9templates4cuda13random_kernelIPNS_17CUDAGeneratorImplEEEvRNS_18TensorIteratorBaseET_ENKUlvE_clEvENKUlvE5_clEvEUlP24curandStatePhilox4_32_10E_ZNS1_27distribution_nullary_kernelIfm10ulonglong2S7_SF_ZZZS5_IS7_EvS9_SA_ENKSB_clEvENKSC_clEvEUlmE_EEvS9_T2_RKT3_T4_EUlimE0_EEvlNS_15PhiloxCudaStateET1_SJ_,(.L_x_1839 - _ZN2at6native60_GLOBAL__N__fdc43544_27_DistributionRandomKernel_cu_f88cee4443distribution_elementwise_grid_stride_kernelImLi2EZZZNS0_9templates4cuda13random_kernelIPNS_17CUDAGeneratorImplEEEvRNS_18TensorIteratorBaseET_ENKUlvE_clEvENKUlvE5_clEvEUlP24curandStatePhilox4_32_10E_ZNS1_27distribution_nullary_kernelIfm10ulonglong2S7_SF_ZZZS5_IS7_EvS9_SA_ENKSB_clEvENKSC_clEvEUlmE_EEvS9_T2_RKT3_T4_EUlimE0_EEvlNS_15PhiloxCudaStateET1_SJ_)
        .other          _ZN2at6native60_GLOBAL__N__fdc43544_27_DistributionRandomKernel_cu_f88cee4443distribution_elementwise_grid_stride_kernelImLi2EZZZNS0_9templates4cuda13random_kernelIPNS_17CUDAGeneratorImplEEEvRNS_18TensorIteratorBaseET_ENKUlvE_clEvENKUlvE5_clEvEUlP24curandStatePhilox4_32_10E_ZNS1_27distribution_nullary_kernelIfm10ulonglong2S7_SF_ZZZS5_IS7_EvS9_SA_ENKSB_clEvENKSC_clEvEUlmE_EEvS9_T2_RKT3_T4_EUlimE0_EEvlNS_15PhiloxCudaStateET1_SJ_,@"STO_CUDA_ENTRY STV_DEFAULT"
_ZN2at6native60_GLOBAL__N__fdc43544_27_DistributionRandomKernel_cu_f88cee4443distribution_elementwise_grid_stride_kernelImLi2EZZZNS0_9templates4cuda13random_kernelIPNS_17CUDAGeneratorImplEEEvRNS_18TensorIteratorBaseET_ENKUlvE_clEvENKUlvE5_clEvEUlP24curandStatePhilox4_32_10E_ZNS1_27distribution_nullary_kernelIfm10ulonglong2S7_SF_ZZZS5_IS7_EvS9_SA_ENKSB_clEvENKSC_clEvEUlmE_EEvS9_T2_RKT3_T4_EUlimE0_EEvlNS_15PhiloxCudaStateET1_SJ_:
        /* <DEDUP_REMOVED lines=92> */
[----:B------:R-:W-:Y:S05]  /*05c0*/  CALL.REL.NOINC `($__internal_14_$__cuda_sm20_div_s64) ;  /* 0x0000002c00507944 */ /* 0x000fea0003c00000 */
[----:B------:R-:W-:Y:S05]  /*05d0*/  BRA `(.L_x_199) ;  /* 0x0000000000587947 */ /* 0x000fea0003800000 */
.L_x_198:
        /* <DEDUP_REMOVED lines=22> */
.L_x_199:
        /* <DEDUP_REMOVED lines=68> */
.L_x_209:
        /* <DEDUP_REMOVED lines=13> */
.L_x_201:
[----:B------:R-:W-:Y:S05]  /*0c50*/  BSYNC B0 ;  /* 0x0000000000007941 */ /* 0x000fea0003800000 */
.L_x_200:
        /* <DEDUP_REMOVED lines=69> */
.L_x_203:
[----:B------:R-:W-:Y:S01]  /*10b0*/  IMAD.MOV.U32 R37, RZ, RZ, R28 ;  /* 0x000000ffff257224 */ /* 0x000fe200078e001c */
[----:B------:R-:W-:Y:S01]  /*10c0*/  MOV R36, R25 ;  /* 0x0000001900247202 */ /* 0x000fe20000000f00 */
[----:B------:R-:W-:Y:S01]  /*10d0*/  IMAD.MOV.U32 R39, RZ, RZ, R34 ;  /* 0x000000ffff277224 */ /* 0x000fe200078e0022 */
[----:B------:R-:W-:-:S07]  /*10e0*/  MOV R38, R22 ;  /* 0x0000001600267202 */ /* 0x000fce0000000f00 */
.L_x_202:
        /* <DEDUP_REMOVED lines=254> */
.L_x_206:
[----:B------:R-:W-:Y:S01]  /*20d0*/  IMAD.WIDE.U32 R24, R37, -0xffffff, RZ ;  /* 0xff00000125187825 */ /* 0x000fe200078e00ff */
[----:B------:R-:W-:-:S03]  /*20e0*/  ULDC.64 UR34, c[0x0][0x3d0] ;  /* 0x0000f40000227ab9 */ /* 0x000fc60000000a00 */
[----:B------:R-:W-:-:S04]  /*20f0*/  IMAD.WIDE.U32 R26, R36, -0xffffff, RZ ;  /* 0xff000001241a7825 */ /* 0x000fc800078e00ff */
[----:B------:R-:W-:-:S04]  /*2100*/  IMAD.WIDE.U32 R24, P0, R36, 0xffff, R24 ;  /* 0x0000ffff24187825 */ /* 0x000fc80007800018 */
[----:B------:R-:W-:Y:S01]  /*2110*/  IMAD.X R29, RZ, RZ, RZ, P0 ;  /* 0x000000ffff1d7224 */ /* 0x000fe200000e06ff */
[----:B------:R-:W-:Y:S02]  /*2120*/  IADD3 RZ, P0, R27, R24, RZ ;  /* 0x000000181bff7210 */ /* 0x000fe40007f1e0ff */
[----:B------:R-:W-:-:S05]  /*2130*/  MOV R28, R25 ;  /* 0x00000019001c7202 */ /* 0x000fca0000000f00 */
[----:B------:R-:W-:Y:S01]  /*2140*/  IMAD.WIDE.U32.X R28, R37, 0xffff, R28, P0 ;  /* 0x0000ffff251c7825 */ /* 0x000fe200000e041c */
[----:B------:R-:W-:-:S04]  /*2150*/  IADD3 R40, P0, R40, UR34, RZ ;  /* 0x0000002228287c10 */ /* 0x000fc8000ff1e0ff */
[--C-:B------:R-:W-:Y:S01]  /*2160*/  SHF.R.U64 R27, R28, 0x8, R29.reuse ;  /* 0x000000081c1b7819 */ /* 0x100fe2000000121d */
[----:B------:R-:W-:Y:S01]  /*2170*/  IMAD.X R41, RZ, RZ, UR35, P0 ;  /* 0x00000023ff297e24 */ /* 0x000fe200080e06ff */
[----:B------:R-:W-:-:S03]  /*2180*/  SHF.R.U32.HI R28, RZ, 0x8, R29 ;  /* 0x00000008ff1c7819 */ /* 0x000fc6000001161d */
[----:B------:R-:W-:-:S04]  /*2190*/  IMAD.WIDE.U32 R24, R27, -0x1000001, R36 ;  /* 0xfeffffff1b187825 */ /* 0x000fc800078e0024 */
[----:B------:R-:W-:-:S05]  /*21a0*/  IMAD R28, R28, -0x1000001, RZ ;  /* 0xfeffffff1c1c7824 */ /* 0x000fca00078e02ff */
[----:B------:R-:W-:-:S06]  /*21b0*/  IADD3 R25, R25, -R27, R28 ;  /* 0x8000001b19197210 */ /* 0x000fcc0007ffe01c */
[----:B------:R-:W0:Y:S02]  /*21c0*/  I2F.U64 R25, R24 ;  /* 0x0000001800197312 */ /* 0x000e240000301000 */
[----:B0-----:R0:W-:Y:S02]  /*21d0*/  STG.E desc[UR58][R40.64], R25 ;  /* 0x0000001928007986 */ /* 0x0011e4000c10193a */
.L_x_205:
[----:B------:R-:W-:Y:S05]  /*21e0*/  BSYNC B0 ;  /* 0x0000000000007941 */ /* 0x000fea0003800000 */
.L_x_204:
        /* <DEDUP_REMOVED lines=246> */
.L_x_208:
[----:B------:R-:W-:Y:S01]  /*3150*/  IMAD.WIDE.U32 R26, R39, -0xffffff, RZ ;  /* 0xff000001271a7825 */ /* 0x000fe200078e00ff */
[----:B------:R-:W-:-:S03]  /*3160*/  ULDC.64 UR34, c[0x0][0x3d0] ;  /* 0x0000f40000227ab9 */ /* 0x000fc60000000a00 */
[----:B------:R-:W-:-:S04]  /*3170*/  IMAD.WIDE.U32 R28, R38, -0xffffff, RZ ;  /* 0xff000001261c7825 */ /* 0x000fc800078e00ff */
[----:B------:R-:W-:-:S04]  /*3180*/  IMAD.WIDE.U32 R26, P0, R38, 0xffff, R26 ;  /* 0x0000ffff261a7825 */ /* 0x000fc8000780001a */
[----:B------:R-:W-:Y:S01]  /*3190*/  IMAD.X R25, RZ, RZ, RZ, P0 ;  /* 0x000000ffff197224 */ /* 0x000fe200000e06ff */
[----:B------:R-:W-:Y:S02]  /*31a0*/  IADD3 RZ, P0, R29, R26, RZ ;  /* 0x0000001a1dff7210 */ /* 0x000fe40007f1e0ff */
[----:B------:R-:W-:-:S05]  /*31b0*/  MOV R24, R27 ;  /* 0x0000001b00187202 */ /* 0x000fca0000000f00 */
[----:B------:R-:W-:-:S05]  /*31c0*/  IMAD.WIDE.U32.X R24, R39, 0xffff, R24, P0 ;  /* 0x0000ffff27187825 */ /* 0x000fca00000e0418 */
[--C-:B------:R-:W-:Y:S02]  /*31d0*/  SHF.R.U64 R27, R24, 0x8, R25.reuse ;  /* 0x00000008181b7819 */ /* 0x100fe40000001219 */
[----:B------:R-:W-:-:S03]  /*31e0*/  SHF.R.U32.HI R26, RZ, 0x8, R25 ;  /* 0x00000008ff1a7819 */ /* 0x000fc60000011619 */
[----:B------:R-:W-:-:S04]  /*31f0*/  IMAD.WIDE.U32 R24, R27, -0x1000001, R38 ;  /* 0xfeffffff1b187825 */ /* 0x000fc800078e0026 */
[----:B------:R-:W-:-:S05]  /*3200*/  IMAD R26, R26, -0x1000001, RZ ;  /* 0xfeffffff1a1a7824 */ /* 0x000fca00078e02ff */
[----:B------:R-:W-:Y:S02]  /*3210*/  IADD3 R25, R25, -R27, R26 ;  /* 0x8000001b19197210 */ /* 0x000fe40007ffe01a */
[----:B------:R-:W-:-:S04]  /*3220*/  IADD3 R26, P0, R37, UR34, RZ ;  /* 0x00000022251a7c10 */ /* 0x000fc8000ff1e0ff */
[----:B------:R-:W0:Y:S01]  /*3230*/  I2F.U64 R25, R24 ;  /* 0x0000001800197312 */ /* 0x000e220000301000 */
[----:B------:R-:W-:-:S05]  /*3240*/  IADD3.X R27, RZ, UR35, RZ, P0, !PT ;  /* 0x00000023ff1b7c10 */ /* 0x000fca00087fe4ff */
[----:B0-----:R0:W-:Y:S03]  /*3250*/  STG.E desc[UR58][R26.64], R25 ;  /* 0x000000191a007986 */ /* 0x0011e6000c10193a */
.L_x_207:
        /* <DEDUP_REMOVED lines=11> */
        .weak           $__internal_14_$__cuda_sm20_div_s64
        .type           $__internal_14_$__cuda_sm20_div_s64,@function
        .size           $__internal_14_$__cuda_sm20_div_s64,(.L_x_1839 - $__internal_14_$__cuda_sm20_div_s64)
$__internal_14_$__cuda_sm20_div_s64:
        /* <DEDUP_REMOVED lines=74> */
[----:B------:R-:W-:Y:S06]  /*37b0*/  RET.REL.NODEC R26 `(_ZN2at6native60_GLOBAL__N__fdc43544_27_DistributionRandomKernel_cu_f88cee4443distribution_elementwise_grid_stride_kernelImLi2EZZZNS0_9templates4cuda13random_kernelIPNS_17CUDAGeneratorImplEEEvRNS_18TensorIteratorBaseET_ENKUlvE_clEvENKUlvE5_clEvEUlP24curandStatePhilox4_32_10E_ZNS1_27distribution_nullary_kernelIfm10ulonglong2S7_SF_ZZZS5_IS7_EvS9_SA_ENKSB_clEvENKSC_clEvEUlmE_EEvS9_T2_RKT3_T4_EUlimE0_EEvlNS_15PhiloxCudaStateET1_SJ_) ;  /* 0xffffffc81a107950 */ /* 0x000fec0003c3ffff */
.L_x_210:
        /* <DEDUP_REMOVED lines=12> */
.L_x_1839:


//--------------------- .text._ZN2at6native60_GLOBAL__N__fdc43544_27_DistributionRandomKernel_cu_f88cee4443distribution_elementwise_grid_stride_kernelImLi2EZZZNS0_9templates4cuda13random_kernelIPNS_17CUDAGeneratorImplEEEvRNS_18TensorIteratorBaseET_ENKUlvE_clEvENKUlvE5_clEvEUlP24curandStatePhilox4_32_10E_ZNS1_27distribution_nullary_kernelIfm10ulonglong2S7_SF_ZZZS5_IS7_EvS9_SA_ENKSB_clEvENKSC_clEvEUlmE_EEvS9_T2_RKT3_T4_EUlimE_EEvlNS_15PhiloxCudaStateET1_SJ_ --------------------------
	.section	.text._ZN2at6native60_GLOBAL__N__fdc43544_27_DistributionRandomKernel_cu_f88cee4443distribution_elementwise_grid_stride_kernelImLi2EZZZNS0_9templates4cuda13random_kernelIPNS_17CUDAGeneratorImplEEEvRNS_18TensorIteratorBaseET_ENKUlvE_clEvENKUlvE5_clEvEUlP24curandStatePhilox4_32_10E_ZNS1_27distribution_nullary_kernelIfm10ulonglong2S7_SF_ZZZS5_IS7_EvS9_SA_ENKSB_clEvENKSC_clEvEUlmE_EEvS9_T2_RKT3_T4_EUlimE_EEvlNS_15PhiloxCudaStateET1_SJ_,"ax",@progbits
	.align	128
.text._ZN2at6native60_GLOBAL__N__fdc43544_27_DistributionRandomKernel_cu_f88cee4443distribution_elementwise_grid_stride_kernelImLi2EZZZNS0_9templates4cuda13random_kernelIPNS_17CUDAGeneratorImplEEEvRNS_18TensorIteratorBaseET_ENKUlvE_clEvENKUlvE5_clEvEUlP24curandStatePhilox4_32_10E_ZNS1_27distribution_nullary_kernelIfm10ulonglong2S7_SF_ZZZS5_IS7_EvS9_SA_ENKSB_clEvENKSC_clEvEUlmE_EEvS9_T2_RKT3_T4_EUlimE_EEvlNS_15PhiloxCudaStateET1_SJ_:
        .type           _ZN2at6native60_GLOBAL__N__fdc43544_27_DistributionRandomKernel_cu_f88cee4443distribution_elementwise_grid_stride_kernelImLi2EZZZNS0_9templates4cuda13random_kernelIPNS_17CUDAGeneratorImplEEEvRNS_18TensorIteratorBaseET_ENKUlvE_clEvENKUlvE5_clEvEUlP24curandStatePhilox4_32_10E_ZNS1_27distribution_nullary_kernelIfm10ulonglong2S7_SF_ZZZS5_IS7_EvS9_SA_ENKSB_clEvENKSC_clEvEUlmE_EEvS9_T2_RKT3_T4_EUlimE_EEvlNS_15PhiloxCudaStateET1_SJ_,@function
        .size           _ZN2at6native60_GLOBAL__N__fdc43544_27_DistributionRandomKernel_cu_f88cee4443distribution_elementwise_grid_stride_kernelImLi2EZZZNS0_9templates4cuda13random_kernelIPNS_17CUDAGeneratorImplEEEvRNS_18TensorIteratorBaseET_ENKUlvE_clEvENKUlvE5_clEvEUlP24curandStatePhilox4_32_10E_ZNS1_27distribution_nullary_kernelIfm10ulonglong2S7_SF_ZZZS5_IS7_EvS9_SA_ENKSB_clEvENKSC_clEvEUlmE_EEvS9_T2_RKT3_T4_EUlimE_EEvlNS_15PhiloxCudaStateET1_SJ_,(.L_x_1841 - _ZN2at6native60_GLOBAL__N__fdc43544_27_DistributionRandomKernel_cu_f88cee4443distribution_elementwise_grid_stride_kernelImLi2EZZZNS0_9templates4cuda13random_kernelIPNS_17CUDAGeneratorImplEEEvRNS_18TensorIteratorBaseET_ENKUlvE_clEvENKUlvE5_clEvEUlP24curandStatePhilox4_32_10E_ZNS1_27distribution_nullary_kernelIfm10ulonglong2S7_SF_ZZZS5_IS7_EvS9_SA_ENKSB_clEvENKSC_clEvEUlmE_EEvS9_T2_RKT3_T4_EUlimE_EEvlNS_15PhiloxCudaStateET1_SJ_)
        .other          _ZN2at6native60_GLOBAL__N__fdc43544_27_DistributionRandomKernel_cu_f88cee4443distribution_elementwise_grid_stride_kernelImLi2EZZZNS0_9templates4cuda13random_kernelIPNS_17CUDAGeneratorImplEEEvRNS_18TensorIteratorBaseET_ENKUlvE_clEvENKUlvE5_clEvEUlP24curandStatePhilox4_32_10E_ZNS1_27distribution_nullary_kernelIfm10ulonglong2S7_SF_ZZZS5_IS7_EvS9_SA_ENKSB_clEvENKSC_clEvEUlmE_EEvS9_T2_RKT3_T4_EUlimE_EEvlNS_15PhiloxCudaStateET1_SJ_,@"STO_CUDA_ENTRY STV_DEFAULT"
_ZN2at6native60_GLOBAL__N__fdc43544_27_DistributionRandomKernel_cu_f88cee4443distribution_elementwise_grid_stride_kernelImLi2EZZZNS0_9templates4cuda13random_kernelIPNS_17CUDAGeneratorImplEEEvRNS_18TensorIteratorBaseET_ENKUlvE_clEvENKUlvE5_clEvEUlP24curandStatePhilox4_32_10E_ZNS1_27distribution_nullary_kernelIfm10ulonglong2S7_SF_ZZZS5_IS7_EvS9_SA_ENKSB_clEvENKSC_clEvEUlmE_EEvS9_T2_RKT3_T4_EUlimE_EEvlNS_15PhiloxCudaStateET1_SJ_:
        /* <DEDUP_REMOVED lines=91> */
[----:B------:R-:W-:Y:S05]  /*05b0*/  CALL.REL.NOINC `($__internal_15_$__cuda_sm20_div_s64) ;  /* 0x0000000800e07944 */ /* 0x000fea0003c00000 */
[----:B------:R-:W-:Y:S02]  /*05c0*/  IMAD.MOV.U32 R24, RZ, RZ, R26 ;  /* 0x000000ffff187224 */ /* 0x000fe400078e001a */
[----:B------:R-:W-:Y:S01]  /*05d0*/  IMAD.MOV.U32 R25, RZ, RZ, R27 ;  /* 0x000000ffff197224 */ /* 0x000fe200078e001b */
[----:B------:R-:W-:Y:S06]  /*05e0*/  BRA `(.L_x_212) ;  /* 0x00000000005c7947 */ /* 0x000fec0003800000 */
.L_x_211:
        /* <DEDUP_REMOVED lines=23> */
.L_x_212:
        /* <DEDUP_REMOVED lines=21> */
.L_x_220:
        /* <DEDUP_REMOVED lines=13> */
.L_x_214:
[----:B------:R-:W-:Y:S05]  /*0980*/  BSYNC B0 ;  /* 0x0000000000007941 */ /* 0x000fea0003800000 */
.L_x_213:
        /* <DEDUP_REMOVED lines=60> */
.L_x_216:
[----:B------:R-:W-:Y:S01]  /*0d50*/  IMAD.MOV.U32 R49, RZ, RZ, R32 ;  /* 0x000000ffff317224 */ /* 0x000fe200078e0020 */
[----:B------:R-:W-:Y:S01]  /*0d60*/  MOV R47, R41 ;  /* 0x00000029002f7202 */ /* 0x000fe20000000f00 */
[----:B------:R-:W-:Y:S02]  /*0d70*/  IMAD.MOV.U32 R48, RZ, RZ, R31 ;  /* 0x000000ffff307224 */ /* 0x000fe400078e001f */
[----:B------:R-:W-:-:S07]  /*0d80*/  IMAD.MOV.U32 R46, RZ, RZ, R26 ;  /* 0x000000ffff2e7224 */ /* 0x000fce00078e001a */
.L_x_215:
        /* <DEDUP_REMOVED lines=12> */
[----:B------:R-:W-:-:S04]  /*0e50*/  IMAD.WIDE.U32 R28, P0, R48, 0xffff, R28 ;  /* 0x0000ffff301c7825 */ /* 0x000fc8000780001c */
[----:B------:R-:W-:Y:S01]  /*0e60*/  IMAD.MOV.U32 R32, RZ, RZ, R29 ;  /* 0x000000ffff207224 */ /* 0x000fe200078e001d */
[----:B------:R-:W-:Y:S02]  /*0e70*/  IADD3.X R33, RZ, RZ, RZ, P0, !PT ;  /* 0x000000ffff217210 */ /* 0x000fe400007fe4ff */
[----:B------:R-:W-:Y:S01]  /*0e80*/  IADD3 RZ, P0, R31, R28, RZ ;  /* 0x0000001c1fff7210 */ /* 0x000fe20007f1e0ff */
[----:B------:R-:W-:Y:S01]  /*0e90*/  IMAD.MOV.U32 R28, RZ, RZ, R48 ;  /* 0x000000ffff1c7224 */ /* 0x000fe200078e0030 */
[----:B------:R-:W-:-:S03]  /*0ea0*/  MOV R29, R49 ;  /* 0x00000031001d7202 */ /* 0x000fc60000000f00 */
[----:B------:R-:W-:-:S05]  /*0eb0*/  IMAD.WIDE.U32.X R32, R49, 0xffff, R32, P0 ;  /* 0x0000ffff31207825 */ /* 0x000fca00000e0420 */
[--C-:B------:R-:W-:Y:S02]  /*0ec0*/  SHF.R.U64 R51, R32, 0x8, R33.reuse ;  /* 0x0000000820337819 */ /* 0x100fe40000001221 */
[----:B------:R-:W-:-:S03]  /*0ed0*/  SHF.R.U32.HI R32, RZ, 0x8, R33 ;  /* 0x00000008ff207819 */ /* 0x000fc60000011621 */
[----:B------:R-:W-:-:S04]  /*0ee0*/  IMAD.WIDE.U32 R30, R51, -0x1000001, R28 ;  /* 0xfeffffff331e7825 */ /* 0x000fc800078e001c */
[----:B------:R-:W-:Y:S02]  /*0ef0*/  IMAD R32, R32, -0x1000001, RZ ;  /* 0xfeffffff20207824 */ /* 0x000fe400078e02ff */
[----:B------:R-:W-:-:S03]  /*0f00*/  IMAD R29, R18, UR4, RZ ;  /* 0x00000004121d7c24 */ /* 0x000fc6000f8e02ff */
[----:B------:R-:W-:Y:S02]  /*0f10*/  IADD3 R31, R31, -R51, R32 ;  /* 0x800000331f1f7210 */ /* 0x000fe40007ffe020 */
[----:B------:R-:W-:-:S04]  /*0f20*/  IADD3 R28, P0, R29, UR10, RZ ;  /* 0x0000000a1d1c7c10 */ /* 0x000fc8000ff1e0ff */
[----:B------:R-:W0:Y:S01]  /*0f30*/  I2F.U64 R31, R30 ;  /* 0x0000001e001f7312 */ /* 0x000e220000301000 */
[----:B------:R-:W-:-:S05]  /*0f40*/  LEA.HI.X.SX32 R29, R29, UR11, 0x1, P0 ;  /* 0x0000000b1d1d7c11 */ /* 0x000fca00080f0eff */
[----:B0-----:R0:W-:Y:S03]  /*0f50*/  STG.E desc[UR8][R28.64], R31 ;  /* 0x0000001f1c007986 */ /* 0x0011e6000c101908 */
.L_x_218:
[----:B------:R-:W-:Y:S05]  /*0f60*/  BSYNC B0 ;  /* 0x0000000000007941 */ /* 0x000fea0003800000 */
.L_x_217:
[----:B------:R-:W-:Y:S05]  /*0f70*/  @P1 BRA `(.L_x_219) ;  /* 0x0000000000441947 */ /* 0x000fea0003800000 */
[----:B0-----:R-:W-:-:S04]  /*0f80*/  IMAD.WIDE.U32 R28, R47, -0xffffff, RZ ;  /* 0xff0000012f1c7825 */ /* 0x001fc800078e00ff */
[----:B------:R-:W-:-:S04]  /*0f90*/  IMAD.WIDE.U32 R30, R46, -0xffffff, RZ ;  /* 0xff0000012e1e7825 */ /* 0x000fc800078e00ff */
[----:B------:R-:W-:-:S04]  /*0fa0*/  IMAD.WIDE.U32 R28, P0, R46, 0xffff, R28 ;  /* 0x0000ffff2e1c7825 */ /* 0x000fc8000780001c */
[----:B------:R-:W-:Y:S01]  /*0fb0*/  IMAD.X R33, RZ, RZ, RZ, P0 ;  /* 0x000000ffff217224 */ /* 0x000fe200000e06ff */
[----:B------:R-:W-:Y:S01]  /*0fc0*/  IADD3 RZ, P0, R31, R28, RZ ;  /* 0x0000001c1fff7210 */ /* 0x000fe20007f1e0ff */
[----:B------:R-:W-:Y:S02]  /*0fd0*/  IMAD.MOV.U32 R32, RZ, RZ, R29 ;  /* 0x000000ffff207224 */ /* 0x000fe400078e001d */
[----:B------:R-:W-:Y:S02]  /*0fe0*/  IMAD R45, R45, UR4, RZ ;  /* 0x000000042d2d7c24 */ /* 0x000fe4000f8e02ff */
[----:B------:R-:W-:-:S03]  /*0ff0*/  IMAD.WIDE.U32.X R32, R47, 0xffff, R32, P0 ;  /* 0x0000ffff2f207825 */ /* 0x000fc600000e0420 */
[----:B------:R-:W-:Y:S02]  /*1000*/  IADD3 R30, P0, R45, UR10, RZ ;  /* 0x0000000a2d1e7c10 */ /* 0x000fe4000ff1e0ff */
[--C-:B------:R-:W-:Y:S02]  /*1010*/  SHF.R.U64 R31, R32, 0x8, R33.reuse ;  /* 0x00000008201f7819 */ /* 0x100fe40000001221 */
[----:B------:R-:W-:-:S03]  /*1020*/  SHF.R.U32.HI R32, RZ, 0x8, R33 ;  /* 0x00000008ff207819 */ /* 0x000fc60000011621 */
[----:B------:R-:W-:-:S04]  /*1030*/  IMAD.WIDE.U32 R28, R31, -0x1000001, R46 ;  /* 0xfeffffff1f1c7825 */ /* 0x000fc800078e002e */
[----:B------:R-:W-:-:S05]  /*1040*/  IMAD R32, R32, -0x1000001, RZ ;  /* 0xfeffffff20207824 */ /* 0x000fca00078e02ff */
[----:B------:R-:W-:Y:S02]  /*1050*/  IADD3 R29, R29, -R31, R32 ;  /* 0x8000001f1d1d7210 */ /* 0x000fe40007ffe020 */
[----:B------:R-:W-:-:S04]  /*1060*/  LEA.HI.X.SX32 R31, R45, UR11, 0x1, P0 ;  /* 0x0000000b2d1f7c11 */ /* 0x000fc800080f0eff */
[----:B------:R-:W0:Y:S02]  /*1070*/  I2F.U64 R29, R28 ;  /* 0x0000001c001d7312 */ /* 0x000e240000301000 */
[----:B0-----:R1:W-:Y:S02]  /*1080*/  STG.E desc[UR8][R30.64], R29 ;  /* 0x0000001d1e007986 */ /* 0x0013e4000c101908 */
.L_x_219:
        /* <DEDUP_REMOVED lines=11> */
        .weak           $__internal_15_$__cuda_sm20_div_s64
        .type           $__internal_15_$__cuda_sm20_div_s64,@function
        .size           $__internal_15_$__cuda_sm20_div_s64,(.L_x_1841 - $__internal_15_$__cuda_sm20_div_s64)
$__internal_15_$__cuda_sm20_div_s64:
[----:B------:R-:W-:Y:S02]  /*1140*/  UMOV UR5, URZ ;  /* 0x0000003f00057c82 */ /* 0x000fe40008000000 */
[----:B------:R-:W0:Y:S08]  /*1150*/  I2F.U64.RP R29, UR4 ;  /* 0x00000004001d7d12 */ /* 0x000e300008309000 */
[----:B0-----:R-:W0:Y:S02]  /*1160*/  MUFU.RCP R29, R29 ;  /* 0x0000001d001d7308 */ /* 0x001e240000001000 */
[----:B0-----:R-:W-:-:S06]  /*1170*/  VIADD R26, R29, 0x1ffffffe ;  /* 0x1ffffffe1d1a7836 */ /* 0x001fcc0000000000 */
[----:B------:R-:W0:Y:S02]  /*1180*/  F2I.U64.TRUNC R26, R26 ;  /* 0x0000001a001a7311 */ /* 0x000e24000020d800 */
[----:B0-----:R-:W-:-:S04]  /*1190*/  IMAD.WIDE.U32 R24, R26, UR4, RZ ;  /* 0x000000041a187c25 */ /* 0x001fc8000f8e00ff */
[----:B------:R-:W-:Y:S01]  /*11a0*/  IMAD R25, R27, UR4, R25 ;  /* 0x000000041b197c24 */ /* 0x000fe2000f8e0219 */
[----:B------:R-:W-:-:S04]  /*11b0*/  IADD3 R31, P0, RZ, -R24, RZ ;  /* 0x80000018ff1f7210 */ /* 0x000fc80007f1e0ff */
[----:B------:R-:W-:Y:S01]  /*11c0*/  IADD3.X R37, RZ, ~R25, RZ, P0, !PT ;  /* 0x80000019ff257210 */ /* 0x000fe200007fe4ff */
[----:B------:R-:W-:-:S04]  /*11d0*/  IMAD.HI.U32 R24, R26, R31, RZ ;  /* 0x0000001f1a187227 */ /* 0x000fc800078e00ff */
[----:B------:R-:W-:Y:S02]  /*11e0*/  IMAD.MOV.U32 R25, RZ, RZ, R26 ;  /* 0x000000ffff197224 */ /* 0x000fe400078e001a */
[-C--:B------:R-:W-:Y:S02]  /*11f0*/  IMAD R39, R27, R37.reuse, RZ ;  /* 0x000000251b277224 */ /* 0x080fe400078e02ff */
[----:B------:R-:W-:-:S04]  /*1200*/  IMAD.WIDE.U32 R24, P0, R26, R37, R24 ;  /* 0x000000251a187225 */ /* 0x000fc80007800018 */
[----:B------:R-:W-:-:S04]  /*1210*/  IMAD.HI.U32 R37, R27, R37, RZ ;  /* 0x000000251b257227 */ /* 0x000fc800078e00ff */
[----:B------:R-:W-:-:S05]  /*1220*/  IMAD.HI.U32 R24, P1, R27, R31, R24 ;  /* 0x0000001f1b187227 */ /* 0x000fca0007820018 */
[----:B------:R-:W-:Y:S02]  /*1230*/  IADD3 R25, P2, R39, R24, RZ ;  /* 0x0000001827197210 */ /* 0x000fe40007f5e0ff */
[----:B------:R-:W-:-:S03]  /*1240*/  IADD3.X R24, R37, R27, RZ, P0, !PT ;  /* 0x0000001b25187210 */ /* 0x000fc600007fe4ff */
        /* <DEDUP_REMOVED lines=57> */
[----:B------:R-:W-:Y:S06]  /*15e0*/  RET.REL.NODEC R24 `(_ZN2at6native60_GLOBAL__N__fdc43544_27_DistributionRandomKernel_cu_f88cee4443distribution_elementwise_grid_stride_kernelImLi2EZZZNS0_9templates4cuda13random_kernelIPNS_17CUDAGeneratorImplEEEvRNS_18TensorIteratorBaseET_ENKUlvE_clEvENKUlvE5_clEvEUlP24curandStatePhilox4_32_10E_ZNS1_27distribution_nullary_kernelIfm10ulonglong2S7_SF_ZZZS5_IS7_EvS9_SA_ENKSB_clEvENKSC_clEvEUlmE_EEvS9_T2_RKT3_T4_EUlimE_EEvlNS_15PhiloxCudaStateET1_SJ_) ;  /* 0xffffffe818847950 */ /* 0x000fec0003c3ffff */
.L_x_221:
        /* <DEDUP_REMOVED lines=9> */
.L_x_1841:


//--------------------- .text._ZN2at6native60_GLOBAL__N__fdc43544_27_DistributionRandomKernel_cu_f88cee4443distribution_elementwise_grid_stride_kernelIjLi4EZZZNS0_9templates4cuda13random_kernelIPNS_17CUDAGeneratorImplEEEvRNS_18TensorIteratorBaseET_ENKUlvE_clEvENKUlvE4_clEvEUlP24curandStatePhilox4_32_10E0_ZNS1_27distribution_nullary_kernelIdj5uint4S7_SF_ZZZS5_IS7_EvS9_SA_ENKSB_clEvENKSC_clEvEUljE_EEvS9_T2_RKT3_T4_EUlijE0_EEvlNS_15PhiloxCudaStateET1_SJ_ --------------------------
	.section	.text._ZN2at6native60_GLOBAL__N__fdc43544_27_DistributionRandomKernel_cu_f88cee4443distribution_elementwise_grid_stride_kernelIjLi4EZZZNS0_9templates4cuda13random_kernelIPNS_17CUDAGeneratorImplEEEvRNS_18TensorIteratorBaseET_ENKUlvE_clEvENKUlvE4_clEvEUlP24curandStatePhilox4_32_10E0_ZNS1_27distribution_nullary_kernelIdj5uint4S7_SF_ZZZS5_IS7_EvS9_SA_ENKSB_clEvENKSC_clEvEUljE_EEvS9_T2_RKT3_T4_EUlijE0_EEvlNS_15PhiloxCudaStateET1_SJ_,"ax",@progbits
	.align	128
.text._ZN2at6native60_GLOBAL__N__fdc43544_27_DistributionRandomKernel_cu_f88cee4443distribution_elementwise_grid_stride_kernelIjLi4EZZZNS0_9templates4cuda13random_kernelIPNS_17CUDAGeneratorImplEEEvRNS_18TensorIteratorBaseET_ENKUlvE_clEvENKUlvE4_clEvEUlP24curandStatePhilox4_32_10E0_ZNS1_27distribution_nullary_kernelIdj5uint4S7_SF_ZZZS5_IS7_EvS9_SA_ENKSB_clEvENKSC_clEvEUljE_EEvS9_T2_RKT3_T4_EUlijE0_EEvlNS_15PhiloxCudaStateET1_SJ_:
        .type           _ZN2at6native60_GLOBAL__N__fdc43544_27_DistributionRandomKernel_cu_f88cee4443distribution_elementwise_grid_stride_kernelIjLi4EZZZNS0_9templates4cuda13random_kernelIPNS_17CUDAGeneratorImplEEEvRNS_18TensorIteratorBaseET_ENKUlvE_clEvENKUlvE4_clEvEUlP24curandStatePhilox4_32_10E0_ZNS1_27distribution_nullary_kernelIdj5uint4S7_SF_ZZZS5_IS7_EvS9_SA_ENKSB_clEvENKSC_clEvEUljE_EEvS9_T2_RKT3_T4_EUlijE0_EEvlNS_15PhiloxCudaStateET1_SJ_,@function
        .size           _ZN2at6native60_GLOBAL__N__fdc43544_27_DistributionRandomKernel_cu_f88cee4443distribution_elementwise_grid_stride_kernelIjLi4EZZZNS0_9templates4cuda13random_kernelIPNS_17CUDAGeneratorImplEEEvRNS_18TensorIteratorBaseET_ENKUlvE_clEvENKUlvE4_clEvEUlP24curandStatePhilox4_32_10E0_ZNS1_27distribution_nullary_kernelIdj5uint4S7_SF_ZZZS5_IS7_EvS9_SA_ENKSB_clEvENKSC_clEvEUljE_EEvS9_T2_RKT3_T4_EUlijE0_EEvlNS_15PhiloxCudaStateET1_SJ_,(.L_x_1843 - _ZN2at6native60_GLOBAL__N__fdc43544_27_DistributionRandomKernel_cu_f88cee4443distribution_elementwise_grid_stride_kernelIjLi4EZZZNS0_9templates4cuda13random_kernelIPNS_17CUDAGeneratorImplEEEvRNS_18TensorIteratorBaseET_ENKUlvE_clEvENKUlvE4_clEvEUlP24curandStatePhilox4_32_10E0_ZNS1_27distribution_nullary_kernelIdj5uint4S7_SF_ZZZS5_IS7_EvS9_SA_ENKSB_clEvENKSC_clEvEUljE_EEvS9_T2_RKT3_T4_EUlijE0_EEvlNS_15PhiloxCudaStateET1_SJ_)
        .other          _ZN2at6native60_GLOBAL__N__fdc43544_27_DistributionRandomKernel_cu_f88cee4443distribution_elementwise_grid_stride_kernelIjLi4EZZZNS0_9templates4cuda13random_kernelIPNS_17CUDAGeneratorImplEEEvRNS_18TensorIteratorBaseET_ENKUlvE_clEvENKUlvE4_clEvEUlP24curandStatePhilox4_32_10E0_ZNS1_27distribution_nullary_kernelIdj5uint4S7_SF_ZZZS5_IS7_EvS9_SA_ENKSB_clEvENKSC_clEvEUljE_EEvS9_T2_RKT3_T4_EUlijE0_EEvlNS_15PhiloxCudaStateET1_SJ_,@"STO_CUDA_ENTRY STV_DEFAULT"
_ZN2at6native60_GLOBAL__N__fdc43544_27_DistributionRandomKernel_cu_f88cee4443distribution_elementwise_grid_stride_kernelIjLi4EZZZNS0_9templates4cuda13random_kernelIPNS_17CUDAGeneratorImplEEEvRNS_18TensorIteratorBaseET_ENKUlvE_clEvENKUlvE4_clEvEUlP24curandStatePhilox4_32_10E0_ZNS1_27distribution_nullary_kernelIdj5uint4S7_SF_ZZZS5_IS7_EvS9_SA_ENKSB_clEvENKSC_clEvEUljE_EEvS9_T2_RKT3_T4_EUlijE0_EEvlNS_15PhiloxCudaStateET1_SJ_:
        /* <DEDUP_REMOVED lines=15> */
[----:B------:R-:W2:Y:S08]  /*00f0*/  S2UR UR4, SR_CTAID.X ;  /* 0x00000000000479c3 */ /* 0x000eb00000002500 */
[----:B------:R-:W2:Y:S01]  /*0100*/  LDC R36, c[0x0][RZ] ;  /* 0x00000000ff247b82 */ /* 0x000ea20000000800 */
[----:B---3--:R-:W-:Y:S01]  /*0110*/  @P0 IADD3 R9, P1, R2, R5, RZ ;  /* 0x0000000502090210 */ /* 0x008fe20007f3e0ff */
[----:B------:R-:W-:-:S04]  /*0120*/  HFMA2.MMA R5, -RZ, RZ, 0, 0 ;  /* 0x00000000ff057435 */ /* 0x000fc800000001ff */
[----:B------:R-:W-:Y:S01]  /*0130*/  @P0 IMAD.X R34, RZ, RZ, R3, P1 ;  /* 0x000000ffff220224 */ /* 0x000fe200008e0603 */
[C---:B----4-:R-:W-:Y:S01]  /*0140*/  IADD3 R33, R17.reuse, -0x4498517b, RZ ;  /* 0xbb67ae8511217810 */ /* 0x050fe20007ffe0ff */
[----:B------:R-:W-:-:S03]  /*0150*/  VIADD R32, R17, 0x76cf5d0a ;  /* 0x76cf5d0a11207836 */ /* 0x000fc60000000000 */
[----:B------:R-:W-:Y:S01]  /*0160*/  SHF.R.U64 R35, R9, 0x2, R34 ;  /* 0x0000000209237819 */ /* 0x000fe20000001222 */
[----:B--2---:R-:W-:Y:S01]  /*0170*/  IMAD.WIDE.U32 R4, R36, UR4, R4 ;  /* 0x0000000424047c25 */ /* 0x004fe2000f8e0004 */
[----:B------:R-:W-:Y:S01]  /*0180*/  SHF.R.U32.HI R34, RZ, 0x2, R34 ;  /* 0x00000002ff227819 */ /* 0x000fe20000011622 */
[----:B------:R-:W-:Y:S01]  /*0190*/  ULDC.64 UR4, c[0x0][0x210] ;  /* 0x0000840000047ab9 */ /* 0x000fe20000000a00 */
[----:B------:R-:W-:Y:S01]  /*01a0*/  IADD3 R31, R17, 0x32370b8f, RZ ;  /* 0x32370b8f111f7810 */ /* 0x000fe20007ffe0ff */
[----:B------:R-:W-:Y:S01]  /*01b0*/  IMAD.WIDE.U32 R6, R35, -0x2daee0ad, RZ ;  /* 0xd2511f5323067825 */ /* 0x000fe200078e00ff */
[C---:B------:R-:W-:Y:S01]  /*01c0*/  IADD3 R29, R17.reuse, -0x56f99767, RZ ;  /* 0xa9066899111d7810 */ /* 0x040fe20007ffe0ff */
[----:B------:R-:W-:Y:S01]  /*01d0*/  UIADD3 UR4, UP0, UR4, -0x1, URZ ;  /* 0xffffffff04047890 */ /* 0x000fe2000ff1e03f */
[C---:B------:R-:W-:Y:S01]  /*01e0*/  IADD3 R27, R17.reuse, 0x1fd5c5a3, RZ ;  /* 0x1fd5c5a3111b7810 */ /* 0x040fe20007ffe0ff */
[----:B------:R-:W-:Y:S01]  /*01f0*/  IMAD.WIDE.U32 R10, R4, -0x326172a9, RZ ;  /* 0xcd9e8d57040a7825 */ /* 0x000fe200078e00ff */
[----:B------:R-:W-:Y:S01]  /*0200*/  LOP3.LUT R12, R17, R7, R5, 0x96, !PT ;  /* 0x00000007110c7212 */ /* 0x000fe200078e9605 */
[----:B------:R-:W-:Y:S01]  /*0210*/  UIADD3.X UR5, UR5, -0x1, URZ, UP0, !UPT ;  /* 0xffffffff05057890 */ /* 0x000fe200087fe43f */
[C---:B------:R-:W-:Y:S01]  /*0220*/  IADD3 R25, R16.reuse, -0xe443238, RZ ;  /* 0xf1bbcdc810197810 */ /* 0x040fe20007ffe0ff */
[----:B------:R-:W-:Y:S01]  /*0230*/  VIADD R7, R16, 0x9e3779b9 ;  /* 0x9e3779b910077836 */ /* 0x000fe20000000000 */
[----:B------:R-:W-:Y:S01]  /*0240*/  LOP3.LUT R2, R11, R34, R16, 0x96, !PT ;  /* 0x000000220b027212 */ /* 0x000fe200078e9610 */
[----:B------:R-:W-:Y:S01]  /*0250*/  IMAD.WIDE.U32 R12, R12, -0x326172a9, RZ ;  /* 0xcd9e8d570c0c7825 */ /* 0x000fe200078e00ff */
[----:B------:R-:W-:-:S02]  /*0260*/  MOV R24, R4 ;  /* 0x0000000400187202 */ /* 0x000fc40000000f00 */
[----:B------:R-:W-:Y:S01]  /*0270*/  ISETP.NE.U32.AND P0, PT, RZ, UR5, PT ;  /* 0x00000005ff007c0c */ /* 0x000fe2000bf05070 */
[----:B------:R-:W-:Y:S01]  /*0280*/  IMAD.WIDE.U32 R2, R2, -0x2daee0ad, RZ ;  /* 0xd2511f5302027825 */ /* 0x000fe200078e00ff */
[----:B------:R-:W-:-:S03]  /*0290*/  LOP3.LUT R10, R13, R7, R10, 0x96, !PT ;  /* 0x000000070d0a7212 */ /* 0x000fc600078e960a */
[----:B------:R-:W-:Y:S01]  /*02a0*/  VIADD R30, R17, 0xed9eba14 ;  /* 0xed9eba14111e7836 */ /* 0x000fe20000000000 */
[----:B------:R-:W-:Y:S01]  /*02b0*/  LOP3.LUT R6, R3, R6, R33, 0x96, !PT ;  /* 0x0000000603067212 */ /* 0x000fe200078e9621 */
[----:B------:R-:W-:Y:S01]  /*02c0*/  IMAD.WIDE.U32 R10, R10, -0x2daee0ad, RZ ;  /* 0xd2511f530a0a7825 */ /* 0x000fe200078e00ff */
[----:B------:R-:W-:-:S03]  /*02d0*/  IADD3 R3, R16, 0x3c6ef372, RZ ;  /* 0x3c6ef37210037810 */ /* 0x000fc60007ffe0ff */
[----:B------:R-:W-:-:S04]  /*02e0*/  IMAD.WIDE.U32 R6, R6, -0x326172a9, RZ ;  /* 0xcd9e8d5706067825 */ /* 0x000fc800078e00ff */
[----:B------:R-:W-:Y:S01]  /*02f0*/  VIADD R28, R17, 0x646e171e ;  /* 0x646e171e111c7836 */ /* 0x000fe20000000000 */
[----:B------:R-:W-:Y:S01]  /*0300*/  LOP3.LUT R3, R7, R12, R3, 0x96, !PT ;  /* 0x0000000c07037212 */ /* 0x000fe200078e9603 */
[----:B------:R-:W-:Y:S01]  /*0310*/  VIADD R7, R16, 0xdaa66d2b ;  /* 0xdaa66d2b10077836 */ /* 0x000fe20000000000 */
[----:B------:R-:W-:Y:S01]  /*0320*/  LOP3.LUT R12, R11, R2, R32, 0x96, !PT ;  /* 0x000000020b0c7212 */ /* 0x000fe200078e9620 */
[----:B------:R-:W-:Y:S02]  /*0330*/  VIADD R26, R17, 0xdb3d7428 ;  /* 0xdb3d7428111a7836 */ /* 0x000fe40000000000 */
        /* <DEDUP_REMOVED lines=14> */
[----:B------:R-:W-:-:S03]  /*0420*/  IMAD.MOV.U32 R15, RZ, RZ, R5 ;  /* 0x000000ffff0f7224 */ /* 0x000fc600078e0005 */
[----:B------:R-:W-:Y:S01]  /*0430*/  LOP3.LUT R12, R19, R6, R3, 0x96, !PT ;  /* 0x00000006130c7212 */ /* 0x000fe200078e9603 */
[----:B------:R-:W-:-:S04]  /*0440*/  IMAD.WIDE.U32 R2, R2, -0x326172a9, RZ ;  /* 0xcd9e8d5702027825 */ /* 0x000fc800078e00ff */
[----:B------:R-:W-:Y:S01]  /*0450*/  IMAD.WIDE.U32 R12, R12, -0x2daee0ad, RZ ;  /* 0xd2511f530c0c7825 */ /* 0x000fe200078e00ff */
[----:B------:R-:W-:-:S03]  /*0460*/  LOP3.LUT R7, R3, R18, R7, 0x96, !PT ;  /* 0x0000001203077212 */ /* 0x000fc600078e9607 */
[----:B------:R-:W-:Y:S01]  /*0470*/  VIADD R3, R16, 0x5384540f ;  /* 0x5384540f10037836 */ /* 0x000fe20000000000 */
[----:B------:R-:W-:Y:S01]  /*0480*/  LOP3.LUT R10, R13, R14, R28, 0x96, !PT ;  /* 0x0000000e0d0a7212 */ /* 0x000fe200078e961c */
[----:B------:R-:W-:Y:S01]  /*0490*/  IMAD.WIDE.U32 R6, R7, -0x2daee0ad, RZ ;  /* 0xd2511f5307067825 */ /* 0x000fe200078e00ff */
[----:B------:R-:W-:Y:S02]  /*04a0*/  IADD3 R14, R17, -0x695add53, RZ ;  /* 0x96a522ad110e7810 */ /* 0x000fe40007ffe0ff */
[----:B------:R-:W-:Y:S01]  /*04b0*/  MOV R13, R4 ;  /* 0x00000004000d7202 */ /* 0x000fe20000000f00 */
        /* <DEDUP_REMOVED lines=18> */
[----:B------:R-:W-:Y:S05]  /*05e0*/  CALL.REL.NOINC `($__internal_16_$__cuda_sm20_div_s64) ;  /* 0x0000004800907944 */ /* 0x000fea0003c00000 */
[----:B------:R-:W-:Y:S05]  /*05f0*/  BRA `(.L_x_223) ;  /* 0x0000000000587947 */ /* 0x000fea0003800000 */
.L_x_222:
        /* <DEDUP_REMOVED lines=22> */
.L_x_223:
        /* <DEDUP_REMOVED lines=68> */
.L_x_239:
        /* <DEDUP_REMOVED lines=13> */
.L_x_225:
[----:B------:R-:W-:Y:S05]  /*0c70*/  BSYNC B0 ;  /* 0x0000000000007941 */ /* 0x000fea0003800000 */
.L_x_224:
        /* <DEDUP_REMOVED lines=69> */
.L_x_227:
[----:B------:R-:W-:Y:S01]  /*10d0*/  IMAD.MOV.U32 R2, RZ, RZ, R22 ;  /* 0x000000ffff027224 */ /* 0x000fe200078e0016 */
[----:B------:R-:W-:Y:S01]  /*10e0*/  MOV R5, R0 ;  /* 0x0000000000057202 */ /* 0x000fe20000000f00 */
[----:B------:R-:W-:Y:S01]  /*10f0*/  IMAD.MOV.U32 R4, RZ, RZ, R7 ;  /* 0x000000ffff047224 */ /* 0x000fe200078e0007 */
[----:B------:R-:W-:-:S07]  /*1100*/  MOV R3, R20 ;  /* 0x0000001400037202 */ /* 0x000fce0000000f00 */
.L_x_226:
        /* <DEDUP_REMOVED lines=242> */
.L_x_230:
[----:B------:R-:W0:Y:S01]  /*2030*/  I2F.F64.U32 R22, R2 ;  /* 0x0000000200167312 */ /* 0x000e220000201800 */
[----:B------:R-:W-:Y:S02]  /*2040*/  ULDC.64 UR34, c[0x0][0x3d0] ;  /* 0x0000f40000227ab9 */ /* 0x000fe40000000a00 */
[----:B------:R-:W-:-:S05]  /*2050*/  IADD3 R38, P0, R0, UR34, RZ ;  /* 0x0000002200267c10 */ /* 0x000fca000ff1e0ff */
[----:B------:R-:W-:-:S05]  /*2060*/  IMAD.X R39, RZ, RZ, UR35, P0 ;  /* 0x00000023ff277e24 */ /* 0x000fca00080e06ff */
[----:B0-----:R0:W-:Y:S03]  /*2070*/  STG.E.64 desc[UR58][R38.64], R22 ;  /* 0x0000001626007986 */ /* 0x0011e6000c101b3a */
.L_x_229:
[----:B------:R-:W-:Y:S05]  /*2080*/  BSYNC B0 ;  /* 0x0000000000007941 */ /* 0x000fea0003800000 */
.L_x_228:
        /* <DEDUP_REMOVED lines=247> */
.L_x_233:
[----:B------:R-:W0:Y:S01]  /*3000*/  I2F.F64.U32 R22, R5 ;  /* 0x0000000500167312 */ /* 0x000e220000201800 */
[----:B------:R-:W-:Y:S02]  /*3010*/  ULDC.64 UR34, c[0x0][0x3d0] ;  /* 0x0000f40000227ab9 */ /* 0x000fe40000000a00 */
[----:B------:R-:W-:-:S05]  /*3020*/  IADD3 R38, P0, R0, UR34, RZ ;  /* 0x0000002200267c10 */ /* 0x000fca000ff1e0ff */
[----:B------:R-:W-:-:S05]  /*3030*/  IMAD.X R39, RZ, RZ, UR35, P0 ;  /* 0x00000023ff277e24 */ /* 0x000fca00080e06ff */
[----:B0-----:R0:W-:Y:S03]  /*3040*/  STG.E.64 desc[UR58][R38.64], R22 ;  /* 0x0000001626007986 */ /* 0x0011e6000c101b3a */
.L_x_232:
[----:B------:R-:W-:Y:S05]  /*3050*/  BSYNC B0 ;  /* 0x0000000000007941 */ /* 0x000fea0003800000 */
.L_x_231:
        /* <DEDUP_REMOVED lines=243> */
.L_x_236:
[----:B------:R-:W0:Y:S01]  /*3f90*/  I2F.F64.U32 R4, R4 ;  /* 0x0000000400047312 */ /* 0x000e220000201800 */
[----:B------:R-:W-:Y:S02]  /*3fa0*/  ULDC.64 UR34, c[0x0][0x3d0] ;  /* 0x0000f40000227ab9 */ /* 0x000fe40000000a00 */
[----:B------:R-:W-:-:S04]  /*3fb0*/  IADD3 R22, P0, R0, UR34, RZ ;  /* 0x0000002200167c10 */ /* 0x000fc8000ff1e0ff */
[----:B------:R-:W-:-:S05]  /*3fc0*/  IADD3.X R23, RZ, UR35, RZ, P0, !PT ;  /* 0x00000023ff177c10 */ /* 0x000fca00087fe4ff */
[----:B0-----:R0:W-:Y:S04]  /*3fd0*/  STG.E.64 desc[UR58][R22.64], R4 ;  /* 0x0000000416007986 */ /* 0x0011e8000c101b3a */
.L_x_235:
[----:B------:R-:W-:Y:S05]  /*3fe0*/  BSYNC B0 ;  /* 0x0000000000007941 */ /* 0x000fea0003800000 */
.L_x_234:
[----:B0-----:R-:W-:-:S05]  /*3ff0*/  IMAD R23, R2, 0x3, RZ ;  /* 0x0000000302177824 */ /* 0x001fca00078e02ff */
[----:B------:R-:W-:-:S04]  /*4000*/  IADD3 R23, P1, R23, R24, RZ ;  /* 0x0000001817177210 */ /* 0x000fc80007f3e0ff */
        /* <DEDUP_REMOVED lines=242> */
.L_x_238:
[----:B------:R-:W0:Y:S01]  /*4f30*/  I2F.F64.U32 R4, R3 ;  /* 0x0000000300047312 */ /* 0x000e220000201800 */
[----:B------:R-:W-:Y:S02]  /*4f40*/  ULDC.64 UR34, c[0x0][0x3d0] ;  /* 0x0000f40000227ab9 */ /* 0x000fe40000000a00 */
[----:B------:R-:W-:-:S04]  /*4f50*/  IADD3 R22, P0, R0, UR34, RZ ;  /* 0x0000002200167c10 */ /* 0x000fc8000ff1e0ff */
[----:B------:R-:W-:-:S05]  /*4f60*/  IADD3.X R23, RZ, UR35, RZ, P0, !PT ;  /* 0x00000023ff177c10 */ /* 0x000fca00087fe4ff */
[----:B0-----:R0:W-:Y:S04]  /*4f70*/  STG.E.64 desc[UR58][R22.64], R4 ;  /* 0x0000000416007986 */ /* 0x0011e8000c101b3a */
.L_x_237:
        /* <DEDUP_REMOVED lines=11> */
        .weak           $__internal_16_$__cuda_sm20_div_s64
        .type           $__internal_16_$__cuda_sm20_div_s64,@function
        .size           $__internal_16_$__cuda_sm20_div_s64,(.L_x_1843 - $__internal_16_$__cuda_sm20_div_s64)
$__internal_16_$__cuda_sm20_div_s64:
[----:B------:R-:W-:Y:S01]  /*5030*/  HFMA2.MMA R3, -RZ, RZ, 0, 0 ;  /* 0x00000000ff037435 */ /* 0x000fe200000001ff */
[----:B------:R-:W-:-:S05]  /*5040*/  MOV R2, R0 ;  /* 0x0000000000027202 */ /* 0x000fca0000000f00 */
[----:B------:R-:W0:Y:S08]  /*5050*/  I2F.U64.RP R7, R2 ;  /* 0x0000000200077312 */ /* 0x000e300000309000 */
[----:B0-----:R-:W0:Y:S02]  /*5060*/  MUFU.RCP R7, R7 ;  /* 0x0000000700077308 */ /* 0x001e240000001000 */
[----:B0-----:R-:W-:-:S06]  /*5070*/  VIADD R4, R7, 0x1ffffffe ;  /* 0x1ffffffe07047836 */ /* 0x001fcc0000000000 */
[----:B------:R-:W0:Y:S02]  /*5080*/  F2I.U64.TRUNC R4, R4 ;  /* 0x0000000400047311 */ /* 0x000e24000020d800 */
[----:B0-----:R-:W-:-:S04]  /*5090*/  IMAD.WIDE.U32 R2, R4, R0, RZ ;  /* 0x0000000004027225 */ /* 0x001fc800078e00ff */
[----:B------:R-:W-:Y:S01]  /*50a0*/  IMAD R8, R0, R5, R3 ;  /* 0x0000000500087224 */ /* 0x000fe200078e0203 */
[----:B------:R-:W-:Y:S02]  /*50b0*/  IADD3 R11, P0, RZ, -R2, RZ ;  /* 0x80000002ff0b7210 */ /* 0x000fe40007f1e0ff */
[----:B------:R-:W-:Y:S02]  /*50c0*/  MOV R3, R4 ;  /* 0x0000000400037202 */ /* 0x000fe40000000f00 */
[----:B------:R-:W-:Y:S01]  /*50d0*/  IADD3.X R19, RZ, ~R8, RZ, P0, !PT ;  /* 0x80000008ff137210 */ /* 0x000fe200007fe4ff */
[----:B------:R-:W-:-:S04]  /*50e0*/  IMAD.HI.U32 R2, R4, R11, RZ ;  /* 0x0000000b04027227 */ /* 0x000fc800078e00ff */
        /* <DEDUP_REMOVED lines=26> */
[CC--:B------:R-:W-:Y:S02]  /*5290*/  IMAD R11, R8.reuse, R7.reuse, RZ ;  /* 0x00000007080b7224 */ /* 0x0c0fe400078e02ff */
[----:B------:R-:W-:-:S04]  /*52a0*/  IMAD.HI.U32 R19, R8, R7, RZ ;  /* 0x0000000708137227 */ /* 0x000fc800078e00ff */
[----:B------:R-:W-:-:S04]  /*52b0*/  IMAD.WIDE.U32 R2, R4, R7, R2 ;  /* 0x0000000704027225 */ /* 0x000fc800078e0002 */
[----:B------:R-:W-:-:S05]  /*52c0*/  IMAD.HI.U32 R2, P0, R8, R5, R2 ;  /* 0x0000000508027227 */ /* 0x000fca0007800002 */
[----:B------:R-:W-:Y:S02]  /*52d0*/  IADD3 R11, P2, R11, R2, RZ ;  /* 0x000000020b0b7210 */ /* 0x000fe40007f5e0ff */
[----:B------:R-:W-:-:S03]  /*52e0*/  IADD3.X R19, R19, RZ, RZ, P0, !PT ;  /* 0x000000ff13137210 */ /* 0x000fc600007fe4ff */
[----:B------:R-:W-:-:S04]  /*52f0*/  IMAD.WIDE.U32 R2, R11, R0, RZ ;  /* 0x000000000b027225 */ /* 0x000fc800078e00ff */
[----:B------:R-:W-:Y:S01]  /*5300*/  IMAD.X R19, RZ, RZ, R19, P2 ;  /* 0x000000ffff137224 */ /* 0x000fe200010e0613 */
[----:B------:R-:W-:Y:S02]  /*5310*/  IADD3 R21, P0, -R2, R5, RZ ;  /* 0x0000000502157210 */ /* 0x000fe40007f1e1ff */
[----:B------:R-:W-:Y:S01]  /*5320*/  IADD3 R2, P3, R11, 0x1, RZ ;  /* 0x000000010b027810 */ /* 0x000fe20007f7e0ff */
[C---:B------:R-:W-:Y:S01]  /*5330*/  IMAD R4, R0.reuse, R19, R3 ;  /* 0x0000001300047224 */ /* 0x040fe200078e0203 */
[----:B------:R-:W-:-:S04]  /*5340*/  IADD3 R3, P2, -R0, R21, RZ ;  /* 0x0000001500037210 */ /* 0x000fc80007f5e1ff */
[----:B------:R-:W-:Y:S02]  /*5350*/  IADD3.X R8, ~R4, R7, RZ, P0, !PT ;  /* 0x0000000704087210 */ /* 0x000fe400007fe5ff */
[----:B------:R-:W-:Y:S02]  /*5360*/  ISETP.GE.U32.AND P0, PT, R21, R0, PT ;  /* 0x000000001500720c */ /* 0x000fe40003f06070 */
[C---:B------:R-:W-:Y:S02]  /*5370*/  IADD3.X R5, R8.reuse, -0x1, RZ, P2, !PT ;  /* 0xffffffff08057810 */ /* 0x040fe400017fe4ff */
[----:B------:R-:W-:Y:S02]  /*5380*/  ISETP.GE.U32.AND.EX P0, PT, R8, RZ, PT, P0 ;  /* 0x000000ff0800720c */ /* 0x000fe40003f06100 */
[----:B------:R-:W-:Y:S02]  /*5390*/  IADD3.X R4, RZ, R19, RZ, P3, !PT ;  /* 0x00000013ff047210 */ /* 0x000fe40001ffe4ff */
[----:B------:R-:W-:-:S02]  /*53a0*/  SEL R3, R3, R21, P0 ;  /* 0x0000001503037207 */ /* 0x000fc40000000000 */
[----:B------:R-:W-:Y:S02]  /*53b0*/  SEL R11, R2, R11, P0 ;  /* 0x0000000b020b7207 */ /* 0x000fe40000000000 */
[----:B------:R-:W-:Y:S02]  /*53c0*/  SEL R5, R5, R8, P0 ;  /* 0x0000000805057207 */ /* 0x000fe40000000000 */
[----:B------:R-:W-:Y:S02]  /*53d0*/  ISETP.GE.U32.AND P2, PT, R3, R0, PT ;  /* 0x000000000300720c */ /* 0x000fe40003f46070 */
[----:B------:R-:W-:Y:S02]  /*53e0*/  SEL R4, R4, R19, P0 ;  /* 0x0000001304047207 */ /* 0x000fe40000000000 */
[----:B------:R-:W-:Y:S02]  /*53f0*/  IADD3 R2, P3, R11, 0x1, RZ ;  /* 0x000000010b027810 */ /* 0x000fe40007f7e0ff */
[----:B------:R-:W-:-:S02]  /*5400*/  ISETP.GE.U32.AND.EX P0, PT, R5, RZ, PT, P2 ;  /* 0x000000ff0500720c */ /* 0x000fc40003f06120 */
[----:B------:R-:W-:Y:S01]  /*5410*/  MOV R7, 0x0 ;  /* 0x0000000000077802 */ /* 0x000fe20000000f00 */
[----:B------:R-:W-:Y:S01]  /*5420*/  IMAD.X R3, RZ, RZ, R4, P3 ;  /* 0x000000ffff037224 */ /* 0x000fe200018e0604 */
[----:B------:R-:W-:-:S04]  /*5430*/  SEL R2, R2, R11, P0 ;  /* 0x0000000b02027207 */ /* 0x000fc80000000000 */
[----:B------:R-:W-:Y:S02]  /*5440*/  SEL R3, R3, R4, P0 ;  /* 0x0000000403037207 */ /* 0x000fe40000000000 */
[-C--:B------:R-:W-:Y:S02]  /*5450*/  IADD3 R5, P2, RZ, -R2.reuse, RZ ;  /* 0x80000002ff057210 */ /* 0x080fe40007f5e0ff */
[----:B------:R-:W-:Y:S02]  /*5460*/  ISETP.NE.U32.AND P0, PT, R0, RZ, PT ;  /* 0x000000ff0000720c */ /* 0x000fe40003f05070 */
[----:B------:R-:W-:Y:S02]  /*5470*/  IADD3.X R0, RZ, ~R3, RZ, P2, !PT ;  /* 0x80000003ff007210 */ /* 0x000fe400017fe4ff */
[----:B------:R-:W-:Y:S02]  /*5480*/  ISETP.NE.AND.EX P0, PT, RZ, RZ, PT, P0 ;  /* 0x000000ffff00720c */ /* 0x000fe40003f05300 */
[----:B------:R-:W-:-:S02]  /*5490*/  SEL R2, R5, R2, !P1 ;  /* 0x0000000205027207 */ /* 0x000fc40004800000 */
[----:B------:R-:W-:Y:S02]  /*54a0*/  SEL R3, R0, R3, !P1 ;  /* 0x0000000300037207 */ /* 0x000fe40004800000 */
[----:B------:R-:W-:Y:S02]  /*54b0*/  SEL R2, R2, 0xffffffff, P0 ;  /* 0xffffffff02027807 */ /* 0x000fe40000000000 */
[----:B------:R-:W-:Y:S01]  /*54c0*/  SEL R3, R3, 0xffffffff, P0 ;  /* 0xffffffff03037807 */ /* 0x000fe20000000000 */
[----:B------:R-:W-:Y:S06]  /*54d0*/  RET.REL.NODEC R6 `(_ZN2at6native60_GLOBAL__N__fdc43544_27_DistributionRandomKernel_cu_f88cee4443distribution_elementwise_grid_stride_kernelIjLi4EZZZNS0_9templates4cuda13random_kernelIPNS_17CUDAGeneratorImplEEEvRNS_18TensorIteratorBaseET_ENKUlvE_clEvENKUlvE4_clEvEUlP24curandStatePhilox4_32_10E0_ZNS1_27distribution_nullary_kernelIdj5uint4S7_SF_ZZZS5_IS7_EvS9_SA_ENKSB_clEvENKSC_clEvEUljE_EEvS9_T2_RKT3_T4_EUlijE0_EEvlNS_15PhiloxCudaStateET1_SJ_) ;  /* 0xffffffa806c87950 */ /* 0x000fec0003c3ffff */
.L_x_240:
        /* <DEDUP_REMOVED lines=10> */
.L_x_1843:


//--------------------- .text._ZN2at6native60_GLOBAL__N__fdc43544_27_DistributionRandomKernel_cu_f88cee4443distribution_elementwise_grid_stride_kernelIjLi4EZZZNS0_9templates4cuda13random_kernelIPNS_17CUDAGeneratorImplEEEvRNS_18TensorIteratorBaseET_ENKUlvE_clEvENKUlvE4_clEvEUlP24curandStatePhilox4_32_10E0_ZNS1_27distribution_nullary_kernelIdj5uint4S7_SF_ZZZS5_IS7_EvS9_SA_ENKSB_clEvENKSC_clEvEUljE_EEvS9_T2_RKT3_T4_EUlijE_EEvlNS_15PhiloxCudaStateET1_SJ_ --------------------------
	.section	.text._ZN2at6native60_GLOBAL__N__fdc43544_27_DistributionRandomKernel_cu_f88cee4443distribution_elementwise_grid_stride_kernelIjLi4EZZZNS0_9templates4cuda13random_kernelIPNS_17CUDAGeneratorImplEEEvRNS_18TensorIteratorBaseET_ENKUlvE_clEvENKUlvE4_clEvEUlP24curandStatePhilox4_32_10E0_ZNS1_27distribution_nullary_kernelIdj5uint4S7_SF_ZZZS5_IS7_EvS9_SA_ENKSB_clEvENKSC_clEvEUljE_EEvS9_T2_RKT3_T4_EUlijE_EEvlNS_15PhiloxCudaStateET1_SJ_,"ax",@progbits
	.align	128
.text._ZN2at6native60_GLOBAL__N__fdc43544_27_DistributionRandomKernel_cu_f88cee4443distribution_elementwise_grid_stride_kernelIjLi4EZZZNS0_9templates4cuda13random_kernelIPNS_17CUDAGeneratorImplEEEvRNS_18TensorIteratorBaseET_ENKUlvE_clEvENKUlvE4_clEvEUlP24curandStatePhilox4_32_10E0_ZNS1_27distribution_nullary_kernelIdj5uint4S7_SF_ZZZS5_IS7_EvS9_SA_ENKSB_clEvENKSC_clEvEUljE_EEvS9_T2_RKT3_T4_EUlijE_EEvlNS_15PhiloxCudaStateET1_SJ_:
        .type           _ZN2at6native60_GLOBAL__N__fdc43544_27_DistributionRandomKernel_cu_f88cee4443distribution_elementwise_grid_stride_kernelIjLi4EZZZNS0_9templates4cuda13random_kernelIPNS_17CUDAGeneratorImplEEEvRNS_18TensorIteratorBaseET_ENKUlvE_clEvENKUlvE4_clEvEUlP24curandStatePhilox4_32_10E0_ZNS1_27distribution_nullary_kernelIdj5uint4S7_SF_ZZZS5_IS7_EvS9_SA_ENKSB_clEvENKSC_clEvEUljE_EEvS9_T2_RKT3_T4_EUlijE_EEvlNS_15PhiloxCudaStateET1_SJ_,@function
        .size           _ZN2at6native60_GLOBAL__N__fdc43544_27_DistributionRandomKernel_cu_f88cee4443distribution_elementwise_grid_stride_kernelIjLi4EZZZNS0_9templates4cuda13random_kernelIPNS_17CUDAGeneratorImplEEEvRNS_18TensorIteratorBaseET_ENKUlvE_clEvENKUlvE4_clEvEUlP24curandStatePhilox4_32_10E0_ZNS1_27distribution_nullary_kernelIdj5uint4S7_SF_ZZZS5_IS7_EvS9_SA_ENKSB_clEvENKSC_clEvEUljE_EEvS9_T2_RKT3_T4_EUlijE_EEvlNS_15PhiloxCudaStateET1_SJ_,(.L_x_1845 - _ZN2at6native60_GLOBAL__N__fdc43544_27_DistributionRandomKernel_cu_f88cee4443distribution_elementwise_grid_stride_kernelIjLi4EZZZNS0_9templates4cuda13random_kernelIPNS_17CUDAGeneratorImplEEEvRNS_18TensorIteratorBaseET_ENKUlvE_clEvENKUlvE4_clEvEUlP24curandStatePhilox4_32_10E0_ZNS1_27distribution_nullary_kernelIdj5uint4S7_SF_ZZZS5_IS7_EvS9_SA_ENKSB_clEvENKSC_clEvEUljE_EEvS9_T2_RKT3_T4_EUlijE_EEvlNS_15PhiloxCudaStateET1_SJ_)
        .other          _ZN2at6native60_GLOBAL__N__fdc43544_27_DistributionRandomKernel_cu_f88cee4443distribution_elementwise_grid_stride_kernelIjLi4EZZZNS0_9templates4cuda13random_kernelIPNS_17CUDAGeneratorImplEEEvRNS_18TensorIteratorBaseET_ENKUlvE_clEvENKUlvE4_clEvEUlP24curandStatePhilox4_32_10E0_ZNS1_27distribution_nullary_kernelIdj5uint4S7_SF_ZZZS5_IS7_EvS9_SA_ENKSB_clEvENKSC_clEvEUljE_EEvS9_T2_RKT3_T4_EUlijE_EEvlNS_15PhiloxCudaStateET1_SJ_,@"STO_CUDA_ENTRY STV_DEFAULT"
_ZN2at6native60_GLOBAL__N__fdc43544_27_DistributionRandomKernel_cu_f88cee4443distribution_elementwise_grid_stride_kernelIjLi4EZZZNS0_9templates4cuda13random_kernelIPNS_17CUDAGeneratorImplEEEvRNS_18TensorIteratorBaseET_ENKUlvE_clEvENKUlvE4_clEvEUlP24curandStatePhilox4_32_10E0_ZNS1_27distribution_nullary_kernelIdj5uint4S7_SF_ZZZS5_IS7_EvS9_SA_ENKSB_clEvENKSC_clEvEUljE_EEvS9_T2_RKT3_T4_EUlijE_EEvlNS_15PhiloxCudaStateET1_SJ_:
        /* <DEDUP_REMOVED lines=20> */
[----:B--2---:R-:W-:-:S04]  /*0140*/  IMAD.WIDE.U32 R42, R5, UR4, R42 ;  /* 0x00000004052a7c25 */ /* 0x004fc8000f8e002a */
[----:B------:R-:W-:Y:S01]  /*0150*/  IMAD.MOV.U32 R40, RZ, RZ, R42 ;  /* 0x000000ffff287224 */ /* 0x000fe200078e002a */
[----:B0-----:R-:W-:Y:S01]  /*0160*/  @P0 IADD3 R46, P1, R2, R7, RZ ;  /* 0x00000007022e0210 */ /* 0x001fe20007f3e0ff */
[----:B------:R-:W-:-:S04]  /*0170*/  IMAD.WIDE.U32 R6, R42, -0x326172a9, RZ ;  /* 0xcd9e8d572a067825 */ /* 0x000fc800078e00ff */
[----:B------:R-:W-:Y:S01]  /*0180*/  @P0 IMAD.X R27, RZ, RZ, R3, P1 ;  /* 0x000000ffff1b0224 */ /* 0x000fe200008e0603 */
[----:B------:R-:W-:Y:S01]  /*0190*/  ISETP.NE.U32.AND P0, PT, RZ, UR7, PT ;  /* 0x00000007ff007c0c */ /* 0x000fe2000bf05070 */
[----:B---3--:R-:W-:-:S03]  /*01a0*/  VIADD R0, R21, 0xbb67ae85 ;  /* 0xbb67ae8515007836 */ /* 0x008fc60000000000 */
[--C-:B------:R-:W-:Y:S01]  /*01b0*/  SHF.R.U64 R4, R46, 0x2, R27.reuse ;  /* 0x000000022e047819 */ /* 0x100fe2000000121b */
[C---:B------:R-:W-:Y:S01]  /*01c0*/  VIADD R2, R20.reuse, 0x9e3779b9 ;  /* 0x9e3779b914027836 */ /* 0x040fe20000000000 */
[----:B------:R-:W-:Y:S01]  /*01d0*/  SHF.R.U32.HI R3, RZ, 0x2, R27 ;  /* 0x00000002ff037819 */ /* 0x000fe2000001161b */
[----:B------:R-:W-:Y:S02]  /*01e0*/  VIADD R41, R20, 0x8ff34781 ;  /* 0x8ff3478114297836 */ /* 0x000fe40000000000 */
        /* <DEDUP_REMOVED lines=36> */
[C---:B------:R-:W-:Y:S01]  /*0430*/  VIADD R13, R21.reuse, 0x1fd5c5a3 ;  /* 0x1fd5c5a3150d7836 */ /* 0x040fe20000000000 */
[----:B------:R-:W-:Y:S01]  /*0440*/  IADD3 R19, R21, -0x695add53, RZ ;  /* 0x96a522ad15137810 */ /* 0x000fe20007ffe0ff */
[----:B------:R-:W-:-:S04]  /*0450*/  IMAD.WIDE.U32 R22, R22, -0x2daee0ad, RZ ;  /* 0xd2511f5316167825 */ /* 0x000fc800078e00ff */
        /* <DEDUP_REMOVED lines=10> */
[----:B------:R-:W-:Y:S01]  /*0500*/  IMAD.HI.U32 R23, R48, -0x2daee0ad, RZ ;  /* 0xd2511f5330177827 */ /* 0x000fe200078e00ff */
[----:B------:R-:W-:-:S03]  /*0510*/  LOP3.LUT R34, R31, R34, R16, 0x96, !PT ;  /* 0x000000221f227212 */ /* 0x000fc600078e9610 */
[----:B------:R-:W-:Y:S01]  /*0520*/  IMAD.MOV.U32 R18, RZ, RZ, R42 ;  /* 0x000000ffff127224 */ /* 0x000fe200078e002a */
[----:B------:R-:W-:Y:S01]  /*0530*/  LOP3.LUT R30, R23, R30, R19, 0x96, !PT ;  /* 0x0000001e171e7212 */ /* 0x000fe200078e9613 */
[----:B------:R-:W-:-:S04]  /*0540*/  IMAD.HI.U32 R31, R34, -0x326172a9, RZ ;  /* 0xcd9e8d57221f7827 */ /* 0x000fc800078e00ff */
        /* <DEDUP_REMOVED lines=8> */
[----:B------:R-:W-:Y:S05]  /*05d0*/  CALL.REL.NOINC `($__internal_17_$__cuda_sm20_div_s64) ;  /* 0x0000000800d07944 */ /* 0x000fea0003c00000 */
[----:B------:R-:W-:Y:S01]  /*05e0*/  IMAD.MOV.U32 R22, RZ, RZ, R24 ;  /* 0x000000ffff167224 */ /* 0x000fe200078e0018 */
[----:B------:R-:W-:Y:S01]  /*05f0*/  MOV R23, R25 ;  /* 0x0000001900177202 */ /* 0x000fe20000000f00 */
[----:B------:R-:W-:Y:S06]  /*0600*/  BRA `(.L_x_242) ;  /* 0x00000000005c7947 */ /* 0x000fec0003800000 */
.L_x_241:
        /* <DEDUP_REMOVED lines=23> */
.L_x_242:
        /* <DEDUP_REMOVED lines=14> */
[--C-:B------:R-:W-:Y:S01]  /*0860*/  SHF.R.U64 R44, R46, 0x2, R27.reuse ;  /* 0x000000022e2c7819 */ /* 0x100fe2000000121b */
[----:B------:R-:W-:Y:S01]  /*0870*/  IMAD R34, R34, -0x326172a9, RZ ;  /* 0xcd9e8d5722227824 */ /* 0x000fe200078e02ff */
[----:B------:R-:W-:Y:S01]  /*0880*/  SHF.R.U32.HI R47, RZ, 0x2, R27 ;  /* 0x00000002ff2f7819 */ /* 0x000fe2000001161b */
[----:B------:R-:W-:Y:S01]  /*0890*/  ULDC.64 UR6, c[0x0][0x210] ;  /* 0x0000840000067ab9 */ /* 0x000fe20000000a00 */
[----:B------:R-:W-:-:S07]  /*08a0*/  LOP3.LUT R46, R46, 0x3, RZ, 0xc0, !PT ;  /* 0x000000032e2e7812 */ /* 0x000fce00078ec0ff */
.L_x_247:
[----:B------:R-:W-:Y:S01]  /*08b0*/  VIADD R44, R44, 0x1 ;  /* 0x000000012c2c7836 */ /* 0x000fe20000000000 */
[----:B------:R-:W-:Y:S03]  /*08c0*/  BSSY B0, `(.L_x_243) ;  /* 0x000000c000007945 */ /* 0x000fe60003800000 */
[C---:B------:R-:W-:Y:S01]  /*08d0*/  IMAD.HI.U32 R23, R44.reuse, -0x2daee0ad, RZ ;  /* 0xd2511f532c177827 */ /* 0x040fe200078e00ff */
[----:B------:R-:W-:-:S13]  /*08e0*/  ISETP.NE.AND P0, PT, R44, RZ, PT ;  /* 0x000000ff2c00720c */ /* 0x000fda0003f05270 */
[----:B-1----:R-:W-:Y:S05]  /*08f0*/  @P0 BRA `(.L_x_244) ;  /* 0x0000000000200947 */ /* 0x002fea0003800000 */
        /* <DEDUP_REMOVED lines=8> */
.L_x_244:
[----:B------:R-:W-:Y:S05]  /*0980*/  BSYNC B0 ;  /* 0x0000000000007941 */ /* 0x000fea0003800000 */
.L_x_243:
        /* <DEDUP_REMOVED lines=41> */
[----:B------:R-:W-:-:S04]  /*0c20*/  IMAD.WIDE.U32 R22, R23, -0x326172a9, RZ ;  /* 0xcd9e8d5717167825 */ /* 0x000fc800078e00ff */
        /* <DEDUP_REMOVED lines=18> */
.L_x_246:
[----:B------:R-:W-:Y:S01]  /*0d50*/  IMAD.MOV.U32 R35, RZ, RZ, R30 ;  /* 0x000000ffff237224 */ /* 0x000fe200078e001e */
[----:B------:R-:W-:Y:S01]  /*0d60*/  MOV R54, R29 ;  /* 0x0000001d00367202 */ /* 0x000fe20000000f00 */
[----:B------:R-:W-:Y:S02]  /*0d70*/  IMAD.MOV.U32 R26, RZ, RZ, R49 ;  /* 0x000000ffff1a7224 */ /* 0x000fe400078e0031 */
[----:B------:R-:W-:-:S07]  /*0d80*/  IMAD.MOV.U32 R38, RZ, RZ, R22 ;  /* 0x000000ffff267224 */ /* 0x000fce00078e0016 */
.L_x_245:
[----:B------:R-:W-:Y:S01]  /*0d90*/  ULDC UR4, c[0x0][0xc] ;  /* 0x0000030000047ab9 */ /* 0x000fe20000000800 */
[----:B------:R-:W0:Y:S01]  /*0da0*/  LDC R23, c[0x0][RZ] ;  /* 0x00000000ff177b82 */ /* 0x000e220000000800 */
[----:B------:R-:W-:-:S04]  /*0db0*/  ISETP.GE.U32.AND P0, PT, R18, UR6, PT ;  /* 0x0000000612007c0c */ /* 0x000fc8000bf06070 */
[----:B------:R-:W-:-:S13]  /*0dc0*/  ISETP.GE.AND.EX P0, PT, R17, UR7, PT, P0 ;  /* 0x0000000711007c0c */ /* 0x000fda000bf06300 */
[----:B------:R-:W1:Y:S01]  /*0dd0*/  @!P0 LDC R27, c[0x0][0x240] ;  /* 0x00009000ff1b8b82 */ /* 0x000e620000000800 */
[----:B------:R-:W2:Y:S01]  /*0de0*/  @!P0 I2F.F64.U32 R34, R35 ;  /* 0x0000002300228312 */ /* 0x000ea20000201800 */
[----:B0-----:R-:W-:Y:S01]  /*0df0*/  IMAD R23, R23, UR4, RZ ;  /* 0x0000000417177c24 */ /* 0x001fe2000f8e02ff */
[----:B------:R-:W-:Y:S05]  /*0e00*/  WARPSYNC.ALL ;  /* 0x0000000000007948 */ /* 0x000fea0003800000 */
[CC--:B------:R-:W-:Y:S01]  /*0e10*/  IADD3 R51, P2, R23.reuse, R18.reuse, RZ ;  /* 0x0000001217337210 */ /* 0x0c0fe20007f5e0ff */
[C---:B------:R-:W-:Y:S01]  /*0e20*/  IMAD R39, R23.reuse, 0x3, RZ ;  /* 0x0000000317277824 */ /* 0x040fe200078e02ff */
[----:B------:R-:W-:-:S02]  /*0e30*/  LEA R53, P3, R23, R18, 0x1 ;  /* 0x0000001217357211 */ /* 0x000fc400078608ff */
[----:B------:R-:W-:Y:S02]  /*0e40*/  ISETP.GE.U32.AND P1, PT, R51, UR6, PT ;  /* 0x0000000633007c0c */ /* 0x000fe4000bf26070 */
[----:B------:R-:W-:Y:S02]  /*0e50*/  IADD3.X R24, RZ, R17, RZ, P2, !PT ;  /* 0x00000011ff187210 */ /* 0x000fe400017fe4ff */
[----:B------:R-:W-:Y:S02]  /*0e60*/  ISETP.GE.U32.AND P2, PT, R53, UR6, PT ;  /* 0x0000000635007c0c */ /* 0x000fe4000bf46070 */
[----:B------:R-:W-:Y:S01]  /*0e70*/  ISETP.GE.AND.EX P1, PT, R24, UR7, PT, P1 ;  /* 0x0000000718007c0c */ /* 0x000fe2000bf26310 */
[----:B------:R-:W-:Y:S01]  /*0e80*/  IMAD.X R24, RZ, RZ, R17, P3 ;  /* 0x000000ffff187224 */ /* 0x000fe200018e0611 */
[----:B------:R-:W-:Y:S01]  /*0e90*/  IADD3 R39, P4, R39, R18, RZ ;  /* 0x0000001227277210 */ /* 0x000fe20007f9e0ff */
[----:B-1----:R-:W-:-:S03]  /*0ea0*/  @!P0 IMAD R27, R18, R27, RZ ;  /* 0x0000001b121b8224 */ /* 0x002fc600078e02ff */
[----:B------:R-:W-:Y:S01]  /*0eb0*/  ISETP.GE.AND.EX P2, PT, R24, UR7, PT, P2 ;  /* 0x0000000718007c0c */ /* 0x000fe2000bf46320 */
[----:B------:R-:W-:Y:S01]  /*0ec0*/  IMAD.X R24, RZ, RZ, R17, P4 ;  /* 0x000000ffff187224 */ /* 0x000fe200020e0611 */
[----:B------:R-:W-:-:S04]  /*0ed0*/  ISETP.GE.U32.AND P3, PT, R39, UR6, PT ;  /* 0x0000000627007c0c */ /* 0x000fc8000bf66070 */
[----:B------:R-:W-:Y:S01]  /*0ee0*/  ISETP.GE.AND.EX P3, PT, R24, UR7, PT, P3 ;  /* 0x0000000718007c0c */ /* 0x000fe2000bf66330 */
[----:B------:R-:W0:Y:S08]  /*0ef0*/  @!P1 LDC R30, c[0x0][0x240] ;  /* 0x00009000ff1e9b82 */ /* 0x000e300000000800 */
[----:B------:R-:W1:Y:S08]  /*0f00*/  @!P0 LDC.64 R24, c[0x0][0x238] ;  /* 0x00008e00ff188b82 */ /* 0x000e700000000a00 */
[----:B------:R-:W3:Y:S08]  /*0f10*/  @!P3 LDC R52, c[0x0][0x240] ;  /* 0x00009000ff34bb82 */ /* 0x000ef00000000800 */
[----:B------:R-:W4:Y:S01]  /*0f20*/  @!P2 LDC R56, c[0x0][0x240] ;  /* 0x00009000ff38ab82 */ /* 0x000f220000000800 */
[----:B0-----:R-:W-:-:S02]  /*0f30*/  @!P1 IMAD R51, R51, R30, RZ ;  /* 0x0000001e33339224 */ /* 0x001fc400078e02ff */
[----:B------:R-:W0:Y:S05]  /*0f40*/  @!P1 I2F.F64.U32 R30, R54 ;  /* 0x00000036001e9312 */ /* 0x000e2a0000201800 */
[----:B------:R-:W5:Y:S01]  /*0f50*/  @!P1 LDC.64 R32, c[0x0][0x238] ;  /* 0x00008e00ff209b82 */ /* 0x000f620000000a00 */
[----:B-1----:R-:W-:-:S04]  /*0f60*/  @!P0 IADD3 R24, P4, R27, R24, RZ ;  /* 0x000000181b188210 */ /* 0x002fc80007f9e0ff */
[----:B------:R-:W-:Y:S02]  /*0f70*/  @!P0 LEA.HI.X.SX32 R25, R27, R25, 0x1, P4 ;  /* 0x000000191b198211 */ /* 0x000fe400020f0eff */
[----:B------:R-:W1:Y:S01]  /*0f80*/  @!P2 I2F.F64.U32 R26, R26 ;  /* 0x0000001a001aa312 */ /* 0x000e620000201800 */
[----:B------:R-:W0:Y:S01]  /*0f90*/  @!P2 LDC.64 R28, c[0x0][0x238] ;  /* 0x00008e00ff1cab82 */ /* 0x000e220000000a00 */
[----:B---3--:R-:W-:Y:S01]  /*0fa0*/  @!P3 IMAD R52, R39, R52, RZ ;  /* 0x000000342734b224 */ /* 0x008fe200078e02ff */
[----:B--2---:R2:W-:Y:S01]  /*0fb0*/  @!P0 STG.E.64 desc[UR8][R24.64], R34 ;  /* 0x0000002218008986 */ /* 0x0045e2000c101b08 */
[----:B------:R-:W-:-:S04]  /*0fc0*/  LEA R18, P0, R23, R18, 0x2 ;  /* 0x0000001217127211 */ /* 0x000fc800078010ff */
[----:B------:R-:W-:Y:S01]  /*0fd0*/  IADD3.X R17, RZ, R17, RZ, P0, !PT ;  /* 0x00000011ff117210 */ /* 0x000fe200007fe4ff */
[----:B------:R-:W3:Y:S01]  /*0fe0*/  @!P3 LDC.64 R36, c[0x0][0x238] ;  /* 0x00008e00ff24bb82 */ /* 0x000ee20000000a00 */
[----:B----4-:R-:W-:Y:S01]  /*0ff0*/  @!P2 IMAD R53, R53, R56, RZ ;  /* 0x000000383535a224 */ /* 0x010fe200078e02ff */
[----:B------:R-:W4:Y:S01]  /*1000*/  @!P3 I2F.F64.U32 R38, R38 ;  /* 0x000000260026b312 */ /* 0x000f220000201800 */
[----:B------:R-:W-:-:S04]  /*1010*/  ISETP.GE.U32.AND P0, PT, R18, R45, PT ;  /* 0x0000002d1200720c */ /* 0x000fc80003f06070 */
[----:B------:R-:W-:Y:S01]  /*1020*/  ISETP.GE.AND.EX P0, PT, R17, R42, PT, P0 ;  /* 0x0000002a1100720c */ /* 0x000fe20003f06300 */
[----:B--2---:R-:W-:Y:S01]  /*1030*/  IMAD.MOV.U32 R34, RZ, RZ, R22 ;  /* 0x000000ffff227224 */ /* 0x004fe200078e0016 */
[----:B-----5:R-:W-:-:S04]  /*1040*/  @!P1 IADD3 R32, P4, R51, R32, RZ ;  /* 0x0000002033209210 */ /* 0x020fc80007f9e0ff */
[----:B------:R-:W-:Y:S02]  /*1050*/  @!P1 LEA.HI.X.SX32 R33, R51, R33, 0x1, P4 ;  /* 0x0000002133219211 */ /* 0x000fe400020f0eff */
[----:B0-----:R-:W-:-:S03]  /*1060*/  @!P2 IADD3 R28, P5, R53, R28, RZ ;  /* 0x0000001c351ca210 */ /* 0x001fc60007fbe0ff */
[----:B------:R0:W-:Y:S01]  /*1070*/  @!P1 STG.E.64 desc[UR8][R32.64], R30 ;  /* 0x0000001e20009986 */ /* 0x0001e2000c101b08 */
[----:B------:R-:W-:Y:S02]  /*1080*/  @!P2 LEA.HI.X.SX32 R29, R53, R29, 0x1, P5 ;  /* 0x0000001d351da211 */ /* 0x000fe400028f0eff */
[----:B---3--:R-:W-:-:S03]  /*1090*/  @!P3 IADD3 R36, P4, R52, R36, RZ ;  /* 0x000000243424b210 */ /* 0x008fc60007f9e0ff */
[----:B-1----:R1:W-:Y:S01]  /*10a0*/  @!P2 STG.E.64 desc[UR8][R28.64], R26 ;  /* 0x0000001a1c00a986 */ /* 0x0023e2000c101b08 */
[----:B------:R-:W-:Y:S01]  /*10b0*/  @!P3 LEA.HI.X.SX32 R37, R52, R37, 0x1, P4 ;  /* 0x000000253425b211 */ /* 0x000fe200020f0eff */
[----:B0-----:R-:W-:-:S04]  /*10c0*/  IMAD.MOV.U32 R31, RZ, RZ, R49 ;  /* 0x000000ffff1f7224 */ /* 0x001fc800078e0031 */
[----:B----4-:R1:W-:Y:S01]  /*10d0*/  @!P3 STG.E.64 desc[UR8][R36.64], R38 ;  /* 0x000000262400b986 */ /* 0x0103e2000c101b08 */
[----:B------:R-:W-:Y:S01]  /*10e0*/  MOV R30, R50 ;  /* 0x00000032001e7202 */ /* 0x000fe20000000f00 */
[----:B------:R-:W-:Y:S06]  /*10f0*/  BAR.SYNC.DEFER_BLOCKING 0x0 ;  /* 0x0000000000007b1d */ /* 0x000fec0000010000 */
[----:B------:R-:W-:Y:S05]  /*1100*/  @!P0 BRA `(.L_x_247) ;  /* 0xfffffff400e88947 */ /* 0x000fea000383ffff */
[----:B------:R-:W-:Y:S05]  /*1110*/  EXIT ;  /* 0x000000000000794d */ /* 0x000fea0003800000 */
        .weak           $__internal_17_$__cuda_sm20_div_s64
        .type           $__internal_17_$__cuda_sm20_div_s64,@function
        .size           $__internal_17_$__cuda_sm20_div_s64,(.L_x_1845 - $__internal_17_$__cuda_sm20_div_s64)
$__internal_17_$__cuda_sm20_div_s64:
        /* <DEDUP_REMOVED lines=16> */
[----:B------:R-:W-:Y:S01]  /*1220*/  IMAD.X R24, R33, 0x1, R23, P0 ;  /* 0x0000000121187824 */ /* 0x000fe200000e0617 */
[----:B------:R-:W-:-:S03]  /*1230*/  IADD3 R33, P4, RZ, -UR6, RZ ;  /* 0x80000006ff217c10 */ /* 0x000fc6000ff9e0ff */
[----:B------:R-:W-:Y:S01]  /*1240*/  IMAD.WIDE.U32 R22, R25, UR4, RZ ;  /* 0x0000000419167c25 */ /* 0x000fe2000f8e00ff */
[----:B------:R-:W-:Y:S02]  /*1250*/  IADD3.X R29, RZ, RZ, R24, P2, P1 ;  /* 0x000000ffff1d7210 */ /* 0x000fe400017e2418 */
[----:B------:R-:W-:Y:S02]  /*1260*/  ISETP.LE.AND P2, PT, RZ, UR7, PT ;  /* 0x00000007ff007c0c */ /* 0x000fe4000bf43270 */
[----:B------:R-:W-:Y:S01]  /*1270*/  IADD3 R35, P0, RZ, -R22, RZ ;  /* 0x80000016ff237210 */ /* 0x000fe20007f1e0ff */
[----:B------:R-:W-:Y:S01]  /*1280*/  IMAD R22, R29, UR4, R23 ;  /* 0x000000041d167c24 */ /* 0x000fe2000f8e0217 */
[----:B------:R-:W-:Y:S01]  /*1290*/  SEL R33, R33, UR6, !P2 ;  /* 0x0000000621217c07 */ /* 0x000fe2000d000000 */
[----:B------:R-:W-:Y:S01]  /*12a0*/  IMAD.MOV.U32 R23, RZ, RZ, RZ ;  /* 0x000000ffff177224 */ /* 0x000fe200078e00ff */
[----:B------:R-:W-:Y:S01]  /*12b0*/  IADD3.X R32, RZ, ~UR7, RZ, P4, !PT ;  /* 0x80000007ff207c10 */ /* 0x000fe2000a7fe4ff */
[----:B------:R-:W-:-:S03]  /*12c0*/  IMAD.HI.U32 R24, R25, R35, RZ ;  /* 0x0000002319187227 */ /* 0x000fc600078e00ff */
[----:B------:R-:W-:Y:S01]  /*12d0*/  SEL R32, R32, UR7, !P2 ;  /* 0x0000000720207c07 */ /* 0x000fe2000d000000 */
[----:B------:R-:W-:-:S04]  /*12e0*/  IMAD.X R22, RZ, RZ, ~R22, P0 ;  /* 0x000000ffff167224 */ /* 0x000fc800000e0e16 */
[----:B------:R-:W-:-:S04]  /*12f0*/  IMAD.WIDE.U32 R24, P0, R25, R22, R24 ;  /* 0x0000001619187225 */ /* 0x000fc80007800018 */
[----:B------:R-:W-:-:S04]  /*1300*/  IMAD.HI.U32 R25, P1, R29, R35, R24 ;  /* 0x000000231d197227 */ /* 0x000fc80007820018 */
[CC--:B------:R-:W-:Y:S02]  /*1310*/  IMAD R24, R29.reuse, R22.reuse, RZ ;  /* 0x000000161d187224 */ /* 0x0c0fe400078e02ff */
[----:B------:R-:W-:-:S03]  /*1320*/  IMAD.HI.U32 R22, R29, R22, RZ ;  /* 0x000000161d167227 */ /* 0x000fc600078e00ff */
[----:B------:R-:W-:Y:S01]  /*1330*/  IADD3 R25, P3, R24, R25, RZ ;  /* 0x0000001918197210 */ /* 0x000fe20007f7e0ff */
[----:B------:R-:W-:-:S04]  /*1340*/  IMAD.X R29, R22, 0x1, R29, P0 ;  /* 0x00000001161d7824 */ /* 0x000fc800000e061d */
[----:B------:R-:W-:Y:S01]  /*1350*/  IMAD.HI.U32 R22, R25, R33, RZ ;  /* 0x0000002119167227 */ /* 0x000fe200078e00ff */
[----:B------:R-:W-:-:S03]  /*1360*/  IADD3.X R29, RZ, RZ, R29, P3, P1 ;  /* 0x000000ffff1d7210 */ /* 0x000fc60001fe241d */
[----:B------:R-:W-:-:S04]  /*1370*/  IMAD.WIDE.U32 R22, R25, R32, R22 ;  /* 0x0000002019167225 */ /* 0x000fc800078e0016 */
[C---:B------:R-:W-:Y:S02]  /*1380*/  IMAD R25, R29.reuse, R32, RZ ;  /* 0x000000201d197224 */ /* 0x040fe400078e02ff */
        /* <DEDUP_REMOVED lines=8> */
[C---:B------:R-:W-:Y:S01]  /*1410*/  IADD3 R28, P1, R33.reuse, -UR4, RZ ;  /* 0x80000004211c7c10 */ /* 0x040fe2000ff3e0ff */
[----:B------:R-:W-:Y:S01]  /*1420*/  IMAD.X R32, R32, 0x1, ~R23, P0 ;  /* 0x0000000120207824 */ /* 0x000fe200000e0e17 */
[----:B------:R-:W-:Y:S02]  /*1430*/  ISETP.GE.U32.AND P0, PT, R33, UR4, PT ;  /* 0x0000000421007c0c */ /* 0x000fe4000bf06070 */
[----:B------:R-:W-:Y:S02]  /*1440*/  IADD3 R23, P3, R24, 0x1, RZ ;  /* 0x0000000118177810 */ /* 0x000fe40007f7e0ff */
[C---:B------:R-:W-:Y:S02]  /*1450*/  ISETP.GE.U32.AND.EX P0, PT, R32.reuse, RZ, PT, P0 ;  /* 0x000000ff2000720c */ /* 0x040fe40003f06100 */
[----:B------:R-:W-:Y:S02]  /*1460*/  IADD3.X R29, R32, -0x1, RZ, P1, !PT ;  /* 0xffffffff201d7810 */ /* 0x000fe40000ffe4ff */
[----:B------:R-:W-:-:S02]  /*1470*/  SEL R28, R28, R33, P0 ;  /* 0x000000211c1c7207 */ /* 0x000fc40000000000 */
[-C--:B------:R-:W-:Y:S02]  /*1480*/  IADD3.X R22, RZ, R25.reuse, RZ, P3, !PT ;  /* 0x00000019ff167210 */ /* 0x080fe40001ffe4ff */
        /* <DEDUP_REMOVED lines=19> */
[----:B------:R-:W-:Y:S06]  /*15c0*/  RET.REL.NODEC R22 `(_ZN2at6native60_GLOBAL__N__fdc43544_27_DistributionRandomKernel_cu_f88cee4443distribution_elementwise_grid_stride_kernelIjLi4EZZZNS0_9templates4cuda13random_kernelIPNS_17CUDAGeneratorImplEEEvRNS_18TensorIteratorBaseET_ENKUlvE_clEvENKUlvE4_clEvEUlP24curandStatePhilox4_32_10E0_ZNS1_27distribution_nullary_kernelIdj5uint4S7_SF_ZZZS5_IS7_EvS9_SA_ENKSB_clEvENKSC_clEvEUljE_EEvS9_T2_RKT3_T4_EUlijE_EEvlNS_15PhiloxCudaStateET1_SJ_) ;  /* 0xffffffe8168c7950 */ /* 0x000fec0003c3ffff */
.L_x_248:
        /* <DEDUP_REMOVED lines=11> */
.L_x_1845:


//--------------------- .text._ZN2at6native60_GLOBAL__N__fdc43544_27_DistributionRandomKernel_cu_f88cee4443distribution_elementwise_grid_stride_kernelImLi2EZZZNS0_9templates4cuda13random_kernelIPNS_17CUDAGeneratorImplEEEvRNS_18TensorIteratorBaseET_ENKUlvE_clEvENKUlvE4_clEvEUlP24curandStatePhilox4_32_10E_ZNS1_27distribution_nullary_kernelIdm10ulonglong2S7_SF_ZZZS5_IS7_EvS9_SA_ENKSB_clEvENKSC_clEvEUlmE_EEvS9_T2_RKT3_T4_EUlimE0_EEvlNS_15PhiloxCudaStateET1_SJ_ --------------------------
	.section	.text._ZN2at6native60_GLOBAL__N__fdc43544_27_DistributionRandomKernel_cu_f88cee4443distribution_elementwise_grid_stride_kernelImLi2EZZZNS0_9templates4cuda13random_kernelIPNS_17CUDAGeneratorImplEEEvRNS_18TensorIteratorBaseET_ENKUlvE_clEvENKUlvE4_clEvEUlP24curandStatePhilox4_32_10E_ZNS1_27distribution_nullary_kernelIdm10ulonglong2S7_SF_ZZZS5_IS7_EvS9_SA_ENKSB_clEvENKSC_clEvEUlmE_EEvS9_T2_RKT3_T4_EUlimE0_EEvlNS_15PhiloxCudaStateET1_SJ_,"ax",@progbits
	.align	128
.text._ZN2at6native60_GLOBAL__N__fdc43544_27_DistributionRandomKernel_cu_f88cee4443distribution_elementwise_grid_stride_kernelImLi2EZZZNS0_9templates4cuda13random_kernelIPNS_17CUDAGeneratorImplEEEvRNS_18TensorIteratorBaseET_ENKUlvE_clEvENKUlvE4_clEvEUlP24curandStatePhilox4_32_10E_ZNS1_27distribution_nullary_kernelIdm10ulonglong2S7_SF_ZZZS5_IS7_EvS9_SA_ENKSB_clEvENKSC_clEvEUlmE_EEvS9_T2_RKT3_T4_EUlimE0_EEvlNS_15PhiloxCudaStateET1_SJ_:
        .type           _ZN2at6native60_GLOBAL__N__fdc43544_27_DistributionRandomKernel_cu_f88cee4443distribution_elementwise_grid_stride_kernelImLi2EZZZNS0_9templates4cuda13random_kernelIPNS_17CUDAGeneratorImplEEEvRNS_18TensorIteratorBaseET_ENKUlvE_clEvENKUlvE4_clEvEUlP24curandStatePhilox4_32_10E_ZNS1_27distribution_nullary_kernelIdm10ulonglong2S7_SF_ZZZS5_IS7_EvS9_SA_ENKSB_clEvENKSC_clEvEUlmE_EEvS9_T2_RKT3_T4_EUlimE0_EEvlNS_15PhiloxCudaStateET1_SJ_,@function
        .size           _ZN2at6native60_GLOBAL__N__fdc43544_27_DistributionRandomKernel_cu_f88cee4443distribution_elementwise_grid_stride_kernelImLi2EZZZNS0_9templates4cuda13random_kernelIPNS_17CUDAGeneratorImplEEEvRNS_18TensorIteratorBaseET_ENKUlvE_clEvENKUlvE4_clEvEUlP24curandStatePhilox4_32_10E_ZNS1_27distribution_nullary_kernelIdm10ulonglong2S7_SF_ZZZS5_IS7_EvS9_SA_ENKSB_clEvENKSC_clEvEUlmE_EEvS9_T2_RKT3_T4_EUlimE0_EEvlNS_15PhiloxCudaStateET1_SJ_,(.L_x_1847 - _ZN2at6native60_GLOBAL__N__fdc43544_27_DistributionRandomKernel_cu_f88cee4443distribution_elementwise_grid_stride_kernelImLi2EZZZNS0_9templates4cuda13random_kernelIPNS_17CUDAGeneratorImplEEEvRNS_18TensorIteratorBaseET_ENKUlvE_clEvENKUlvE4_clEvEUlP24curandStatePhilox4_32_10E_ZNS1_27distribution_nullary_kernelIdm10ulonglong2S7_SF_ZZZS5_IS7_EvS9_SA_ENKSB_clEvENKSC_clEvEUlmE_EEvS9_T2_RKT3_T4_EUlimE0_EEvlNS_15PhiloxCudaStateET1_SJ_)
        .other          _ZN2at6native60_GLOBAL__N__fdc43544_27_DistributionRandomKernel_cu_f88cee4443distribution_elementwise_grid_stride_kernelImLi2EZZZNS0_9templates4cuda13random_kernelIPNS_17CUDAGeneratorImplEEEvRNS_18TensorIteratorBaseET_ENKUlvE_clEvENKUlvE4_clEvEUlP24curandStatePhilox4_32_10E_ZNS1_27distribution_nullary_kernelIdm10ulonglong2S7_SF_ZZZS5_IS7_EvS9_SA_ENKSB_clEvENKSC_clEvEUlmE_EEvS9_T2_RKT3_T4_EUlimE0_EEvlNS_15PhiloxCudaStateET1_SJ_,@"STO_CUDA_ENTRY STV_DEFAULT"
_ZN2at6native60_GLOBAL__N__fdc43544_27_DistributionRandomKernel_cu_f88cee4443distribution_elementwise_grid_stride_kernelImLi2EZZZNS0_9templates4cuda13random_kernelIPNS_17CUDAGeneratorImplEEEvRNS_18TensorIteratorBaseET_ENKUlvE_clEvENKUlvE4_clEvEUlP24curandStatePhilox4_32_10E_ZNS1_27distribution_nullary_kernelIdm10ulonglong2S7_SF_ZZZS5_IS7_EvS9_SA_ENKSB_clEvENKSC_clEvEUlmE_EEvS9_T2_RKT3_T4_EUlimE0_EEvlNS_15PhiloxCudaStateET1_SJ_:
        /* <DEDUP_REMOVED lines=92> */
[----:B------:R-:W-:Y:S05]  /*05c0*/  CALL.REL.NOINC `($__internal_18_$__cuda_sm20_div_s64) ;  /* 0x0000002c00407944 */ /* 0x000fea0003c00000 */
[----:B------:R-:W-:Y:S05]  /*05d0*/  BRA `(.L_x_250) ;  /* 0x0000000000587947 */ /* 0x000fea0003800000 */
.L_x_249:
        /* <DEDUP_REMOVED lines=22> */
.L_x_250:
        /* <DEDUP_REMOVED lines=68> */
.L_x_260:
        /* <DEDUP_REMOVED lines=13> */
.L_x_252:
[----:B------:R-:W-:Y:S05]  /*0c50*/  BSYNC B0 ;  /* 0x0000000000007941 */ /* 0x000fea0003800000 */
.L_x_251:
        /* <DEDUP_REMOVED lines=69> */
.L_x_254:
[----:B------:R-:W-:Y:S01]  /*10b0*/  IMAD.MOV.U32 R37, RZ, RZ, R28 ;  /* 0x000000ffff257224 */ /* 0x000fe200078e001c */
[----:B------:R-:W-:Y:S01]  /*10c0*/  MOV R36, R25 ;  /* 0x0000001900247202 */ /* 0x000fe20000000f00 */
[----:B------:R-:W-:Y:S01]  /*10d0*/  IMAD.MOV.U32 R39, RZ, RZ, R34 ;  /* 0x000000ffff277224 */ /* 0x000fe200078e0022 */
[----:B------:R-:W-:-:S07]  /*10e0*/  MOV R38, R22 ;  /* 0x0000001600267202 */ /* 0x000fce0000000f00 */
.L_x_253:
        /* <DEDUP_REMOVED lines=254> */
.L_x_257:
[----:B------:R-:W-:Y:S01]  /*20d0*/  IMAD.WIDE.U32 R24, R37, -0x7ff, RZ ;  /* 0xfffff80125187825 */ /* 0x000fe200078e00ff */
[----:B------:R-:W-:-:S03]  /*20e0*/  ULDC.64 UR34, c[0x0][0x3d0] ;  /* 0x0000f40000227ab9 */ /* 0x000fc60000000a00 */
[----:B------:R-:W-:-:S04]  /*20f0*/  IMAD.WIDE.U32 R26, R36, -0x7ff, RZ ;  /* 0xfffff801241a7825 */ /* 0x000fc800078e00ff */
[----:B------:R-:W-:-:S04]  /*2100*/  IMAD.WIDE.U32 R24, P0, R36, -0x1, R24 ;  /* 0xffffffff24187825 */ /* 0x000fc80007800018 */
[----:B------:R-:W-:Y:S01]  /*2110*/  IMAD.MOV.U32 R28, RZ, RZ, R25 ;  /* 0x000000ffff1c7224 */ /* 0x000fe200078e0019 */
[----:B------:R-:W-:Y:S02]  /*2120*/  IADD3.X R29, RZ, RZ, RZ, P0, !PT ;  /* 0x000000ffff1d7210 */ /* 0x000fe400007fe4ff */
[----:B------:R-:W-:-:S05]  /*2130*/  IADD3 RZ, P0, R27, R24, RZ ;  /* 0x000000181bff7210 */ /* 0x000fca0007f1e0ff */
[----:B------:R-:W-:Y:S01]  /*2140*/  IMAD.HI.U32.X R27, R37, -0x1, R28, P0 ;  /* 0xffffffff251b7827 */ /* 0x000fe200000e041c */
[----:B------:R-:W-:-:S04]  /*2150*/  IADD3 R40, P0, R40, UR34, RZ ;  /* 0x0000002228287c10 */ /* 0x000fc8000ff1e0ff */
[----:B------:R-:W-:Y:S02]  /*2160*/  SHF.R.U32.HI R27, RZ, 0x15, R27 ;  /* 0x00000015ff1b7819 */ /* 0x000fe4000001161b */
[----:B------:R-:W-:-:S03]  /*2170*/  IADD3.X R41, RZ, UR35, RZ, P0, !PT ;  /* 0x00000023ff297c10 */ /* 0x000fc600087fe4ff */
[----:B------:R-:W-:-:S04]  /*2180*/  IMAD.WIDE.U32 R24, R27, -0x1, R36 ;  /* 0xffffffff1b187825 */ /* 0x000fc800078e0024 */
[----:B------:R-:W-:-:S06]  /*2190*/  IMAD R25, R27, -0x200001, R25 ;  /* 0xffdfffff1b197824 */ /* 0x000fcc00078e0219 */
[----:B------:R-:W0:Y:S02]  /*21a0*/  I2F.F64.U64 R24, R24 ;  /* 0x0000001800187312 */ /* 0x000e240000301800 */
[----:B0-----:R0:W-:Y:S02]  /*21b0*/  STG.E.64 desc[UR58][R40.64], R24 ;  /* 0x0000001828007986 */ /* 0x0011e4000c101b3a */
.L_x_256:
[----:B------:R-:W-:Y:S05]  /*21c0*/  BSYNC B0 ;  /* 0x0000000000007941 */ /* 0x000fea0003800000 */
.L_x_255:
        /* <DEDUP_REMOVED lines=246> */
.L_x_259:
[----:B------:R-:W-:Y:S01]  /*3130*/  IMAD.WIDE.U32 R26, R39, -0x7ff, RZ ;  /* 0xfffff801271a7825 */ /* 0x000fe200078e00ff */
[----:B------:R-:W-:-:S03]  /*3140*/  ULDC.64 UR34, c[0x0][0x3d0] ;  /* 0x0000f40000227ab9 */ /* 0x000fc60000000a00 */
[----:B------:R-:W-:-:S04]  /*3150*/  IMAD.WIDE.U32 R28, R38, -0x7ff, RZ ;  /* 0xfffff801261c7825 */ /* 0x000fc800078e00ff */
[----:B------:R-:W-:-:S04]  /*3160*/  IMAD.WIDE.U32 R26, P0, R38, -0x1, R26 ;  /* 0xffffffff261a7825 */ /* 0x000fc8000780001a */
[----:B------:R-:W-:Y:S01]  /*3170*/  IMAD.X R25, RZ, RZ, RZ, P0 ;  /* 0x000000ffff197224 */ /* 0x000fe200000e06ff */
[----:B------:R-:W-:Y:S02]  /*3180*/  IADD3 RZ, P0, R29, R26, RZ ;  /* 0x0000001a1dff7210 */ /* 0x000fe40007f1e0ff */
[----:B------:R-:W-:-:S05]  /*3190*/  MOV R24, R27 ;  /* 0x0000001b00187202 */ /* 0x000fca0000000f00 */
[----:B------:R-:W-:Y:S01]  /*31a0*/  IMAD.HI.U32.X R27, R39, -0x1, R24, P0 ;  /* 0xffffffff271b7827 */ /* 0x000fe200000e0418 */
[----:B------:R-:W-:-:S04]  /*31b0*/  IADD3 R26, P0, R37, UR34, RZ ;  /* 0x00000022251a7c10 */ /* 0x000fc8000ff1e0ff */
[----:B------:R-:W-:-:S05]  /*31c0*/  SHF.R.U32.HI R27, RZ, 0x15, R27 ;  /* 0x00000015ff1b7819 */ /* 0x000fca000001161b */
[----:B------:R-:W-:-:S04]  /*31d0*/  IMAD.WIDE.U32 R24, R27, -0x1, R38 ;  /* 0xffffffff1b187825 */ /* 0x000fc800078e0026 */
[----:B------:R-:W-:Y:S01]  /*31e0*/  IMAD R25, R27, -0x200001, R25 ;  /* 0xffdfffff1b197824 */ /* 0x000fe200078e0219 */
[----:B------:R-:W-:-:S05]  /*31f0*/  IADD3.X R27, RZ, UR35, RZ, P0, !PT ;  /* 0x00000023ff1b7c10 */ /* 0x000fca00087fe4ff */
[----:B------:R-:W0:Y:S02]  /*3200*/  I2F.F64.U64 R24, R24 ;  /* 0x0000001800187312 */ /* 0x000e240000301800 */
[----:B0-----:R0:W-:Y:S02]  /*3210*/  STG.E.64 desc[UR58][R26.64], R24 ;  /* 0x000000181a007986 */ /* 0x0011e4000c101b3a */
.L_x_258:
        /* <DEDUP_REMOVED lines=11> */
        .weak           $__internal_18_$__cuda_sm20_div_s64
        .type           $__internal_18_$__cuda_sm20_div_s64,@function
        .size           $__internal_18_$__cuda_sm20_div_s64,(.L_x_1847 - $__internal_18_$__cuda_sm20_div_s64)
$__internal_18_$__cuda_sm20_div_s64:
        /* <DEDUP_REMOVED lines=74> */
[----:B------:R-:W-:Y:S06]  /*3770*/  RET.REL.NODEC R26 `(_ZN2at6native60_GLOBAL__N__fdc43544_27_DistributionRandomKernel_cu_f88cee4443distribution_elementwise_grid_stride_kernelImLi2EZZZNS0_9templates4cuda13random_kernelIPNS_17CUDAGeneratorImplEEEvRNS_18TensorIteratorBaseET_ENKUlvE_clEvENKUlvE4_clEvEUlP24curandStatePhilox4_32_10E_ZNS1_27distribution_nullary_kernelIdm10ulonglong2S7_SF_ZZZS5_IS7_EvS9_SA_ENKSB_clEvENKSC_clEvEUlmE_EEvS9_T2_RKT3_T4_EUlimE0_EEvlNS_15PhiloxCudaStateET1_SJ_) ;  /* 0xffffffc81a207950 */ /* 0x000fec0003c3ffff */
.L_x_261:
        /* <DEDUP_REMOVED lines=16> */
.L_x_1847:


//--------------------- .text._ZN2at6native60_GLOBAL__N__fdc43544_27_DistributionRandomKernel_cu_f88cee4443distribution_elementwise_grid_stride_kernelImLi2EZZZNS0_9templates4cuda13random_kernelIPNS_17CUDAGeneratorImplEEEvRNS_18TensorIteratorBaseET_ENKUlvE_clEvENKUlvE4_clEvEUlP24curandStatePhilox4_32_10E_ZNS1_27distribution_nullary_kernelIdm10ulonglong2S7_SF_ZZZS5_IS7_EvS9_SA_ENKSB_clEvENKSC_clEvEUlmE_EEvS9_T2_RKT3_T4_EUlimE_EEvlNS_15PhiloxCudaStateET1_SJ_ --------------------------
	.section	.text._ZN2at6native60_GLOBAL__N__fdc43544_27_DistributionRandomKernel_cu_f88cee4443distribution_elementwise_grid_stride_kernelImLi2EZZZNS0_9templates4cuda13random_kernelIPNS_17CUDAGeneratorImplEEEvRNS_18TensorIteratorBaseET_ENKUlvE_clEvENKUlvE4_clEvEUlP24curandStatePhilox4_32_10E_ZNS1_27distribution_nullary_kernelIdm10ulonglong2S7_SF_ZZZS5_IS7_EvS9_SA_ENKSB_clEvENKSC_clEvEUlmE_EEvS9_T2_RKT3_T4_EUlimE_EEvlNS_15PhiloxCudaStateET1_SJ_,"ax",@progbits
	.align	128
.text._ZN2at6native60_GLOBAL__N__fdc43544_27_DistributionRandomKernel_cu_f88cee4443distribution_elementwise_grid_stride_kernelImLi2EZZZNS0_9templates4cuda13random_kernelIPNS_17CUDAGeneratorImplEEEvRNS_18TensorIteratorBaseET_ENKUlvE_clEvENKUlvE4_clEvEUlP24curandStatePhilox4_32_10E_ZNS1_27distribution_nullary_kernelIdm10ulonglong2S7_SF_ZZZS5_IS7_EvS9_SA_ENKSB_clEvENKSC_clEvEUlmE_EEvS9_T2_RKT3_T4_EUlimE_EEvlNS_15PhiloxCudaStateET1_SJ_:
        .type           _ZN2at6native60_GLOBAL__N__fdc43544_27_DistributionRandomKernel_cu_f88cee4443distribution_elementwise_grid_stride_kernelImLi2EZZZNS0_9templates4cuda13random_kernelIPNS_17CUDAGeneratorImplEEEvRNS_18TensorIteratorBaseET_ENKUlvE_clEvENKUlvE4_clEvEUlP24curandStatePhilox4_32_10E_ZNS1_27distribution_nullary_kernelIdm10ulonglong2S7_SF_ZZZS5_IS7_EvS9_SA_ENKSB_clEvENKSC_clEvEUlmE_EEvS9_T2_RKT3_T4_EUlimE_EEvlNS_15PhiloxCudaStateET1_SJ_,@function
        .size           _ZN2at6native60_GLOBAL__N__fdc43544_27_DistributionRandomKernel_cu_f88cee4443distribution_elementwise_grid_stride_kernelImLi2EZZZNS0_9templates4cuda13random_kernelIPNS_17CUDAGeneratorImplEEEvRNS_18TensorIteratorBaseET_ENKUlvE_clEvENKUlvE4_clEvEUlP24curandStatePhilox4_32_10E_ZNS1_27distribution_nullary_kernelIdm10ulonglong2S7_SF_ZZZS5_IS7_EvS9_SA_ENKSB_clEvENKSC_clEvEUlmE_EEvS9_T2_RKT3_T4_EUlimE_EEvlNS_15PhiloxCudaStateET1_SJ_,(.L_x_1849 - _ZN2at6native60_GLOBAL__N__fdc43544_27_DistributionRandomKernel_cu_f88cee4443distribution_elementwise_grid_stride_kernelImLi2EZZZNS0_9templates4cuda13random_kernelIPNS_17CUDAGeneratorImplEEEvRNS_18TensorIteratorBaseET_ENKUlvE_clEvENKUlvE4_clEvEUlP24curandStatePhilox4_32_10E_ZNS1_27distribution_nullary_kernelIdm10ulonglong2S7_SF_ZZZS5_IS7_EvS9_SA_ENKSB_clEvENKSC_clEvEUlmE_EEvS9_T2_RKT3_T4_EUlimE_EEvlNS_15PhiloxCudaStateET1_SJ_)
        .other          _ZN2at6native60_GLOBAL__N__fdc43544_27_DistributionRandomKernel_cu_f88cee4443distribution_elementwise_grid_stride_kernelImLi2EZZZNS0_9templates4cuda13random_kernelIPNS_17CUDAGeneratorImplEEEvRNS_18TensorIteratorBaseET_ENKUlvE_clEvENKUlvE4_clEvEUlP24curandStatePhilox4_32_10E_ZNS1_27distribution_nullary_kernelIdm10ulonglong2S7_SF_ZZZS5_IS7_EvS9_SA_ENKSB_clEvENKSC_clEvEUlmE_EEvS9_T2_RKT3_T4_EUlimE_EEvlNS_15PhiloxCudaStateET1_SJ_,@"STO_CUDA_ENTRY STV_DEFAULT"
_ZN2at6native60_GLOBAL__N__fdc43544_27_DistributionRandomKernel_cu_f88cee4443distribution_elementwise_grid_stride_kernelImLi2EZZZNS0_9templates4cuda13random_kernelIPNS_17CUDAGeneratorImplEEEvRNS_18TensorIteratorBaseET_ENKUlvE_clEvENKUlvE4_clEvEUlP24curandStatePhilox4_32_10E_ZNS1_27distribution_nullary_kernelIdm10ulonglong2S7_SF_ZZZS5_IS7_EvS9_SA_ENKSB_clEvENKSC_clEvEUlmE_EEvS9_T2_RKT3_T4_EUlimE_EEvlNS_15PhiloxCudaStateET1_SJ_:
        /* <DEDUP_REMOVED lines=91> */
[----:B------:R-:W-:Y:S05]  /*05b0*/  CALL.REL.NOINC `($__internal_19_$__cuda_sm20_div_s64) ;  /* 0x0000000800d87944 */ /* 0x000fea0003c00000 */
[----:B------:R-:W-:Y:S02]  /*05c0*/  IMAD.MOV.U32 R24, RZ, RZ, R26 ;  /* 0x000000ffff187224 */ /* 0x000fe400078e001a */
[----:B------:R-:W-:Y:S01]  /*05d0*/  IMAD.MOV.U32 R25, RZ, RZ, R27 ;  /* 0x000000ffff197224 */ /* 0x000fe200078e001b */
[----:B------:R-:W-:Y:S06]  /*05e0*/  BRA `(.L_x_263) ;  /* 0x00000000005c7947 */ /* 0x000fec0003800000 */
.L_x_262:
        /* <DEDUP_REMOVED lines=23> */
.L_x_263:
        /* <DEDUP_REMOVED lines=15> */
[C-C-:B------:R-:W-:Y:S01]  /*0850*/  SHF.R.U64 R38, R40.reuse, 0x2, R41.reuse ;  /* 0x0000000228267819 */ /* 0x140fe20000001229 */
[----:B------:R-:W-:Y:S01]  /*0860*/  IMAD R47, R47, -0x326172a9, RZ ;  /* 0xcd9e8d572f2f7824 */ /* 0x000fe200078e02ff */
[----:B------:R-:W-:Y:S01]  /*0870*/  SHF.R.U32.HI R39, RZ, 0x2, R41 ;  /* 0x00000002ff277819 */ /* 0x000fe20000011629 */
[----:B------:R-:W-:Y:S01]  /*0880*/  ULDC UR4, c[0x0][0x240] ;  /* 0x0000900000047ab9 */ /* 0x000fe20000000800 */
[----:B------:R-:W-:Y:S01]  /*0890*/  LOP3.LUT R40, R40, 0x3, RZ, 0xc0, !PT ;  /* 0x0000000328287812 */ /* 0x000fe200078ec0ff */
[----:B------:R-:W-:-:S06]  /*08a0*/  ULDC.64 UR10, c[0x0][0x238] ;  /* 0x00008e00000a7ab9 */ /* 0x000fcc0000000a00 */
.L_x_271:
        /* <DEDUP_REMOVED lines=13> */
.L_x_265:
[----:B------:R-:W-:Y:S05]  /*0980*/  BSYNC B0 ;  /* 0x0000000000007941 */ /* 0x000fea0003800000 */
.L_x_264:
        /* <DEDUP_REMOVED lines=13> */
[----:B------:R-:W-:-:S03]  /*0a60*/  LOP3.LUT R27, R33, R30, R4, 0x96, !PT ;  /* 0x0000001e211b7212 */ /* 0x000fc600078e9604 */
        /* <DEDUP_REMOVED lines=46> */
.L_x_267:
[----:B------:R-:W-:Y:S01]  /*0d50*/  IMAD.MOV.U32 R49, RZ, RZ, R45 ;  /* 0x000000ffff317224 */ /* 0x000fe200078e002d */
[----:B------:R-:W-:Y:S01]  /*0d60*/  MOV R43, R41 ;  /* 0x00000029002b7202 */ /* 0x000fe20000000f00 */
[----:B------:R-:W-:Y:S02]  /*0d70*/  IMAD.MOV.U32 R48, RZ, RZ, R31 ;  /* 0x000000ffff307224 */ /* 0x000fe400078e001f */
[----:B------:R-:W-:-:S07]  /*0d80*/  IMAD.MOV.U32 R44, RZ, RZ, R26 ;  /* 0x000000ffff2c7224 */ /* 0x000fce00078e001a */
.L_x_266:
[----:B------:R-:W1:Y:S01]  /*0d90*/  LDC R45, c[0x0][RZ] ;  /* 0x00000000ff2d7b82 */ /* 0x000e620000000800 */
[----:B0-----:R-:W-:Y:S01]  /*0da0*/  ISETP.GE.U32.AND P0, PT, R18, R24, PT ;  /* 0x000000181200720c */ /* 0x001fe20003f06070 */
[----:B------:R-:W-:Y:S03]  /*0db0*/  BSSY B0, `(.L_x_268) ;  /* 0x0000019000007945 */ /* 0x000fe60003800000 */
[----:B------:R-:W-:Y:S01]  /*0dc0*/  ISETP.GE.AND.EX P0, PT, R19, R25, PT, P0 ;  /* 0x000000191300720c */ /* 0x000fe20003f06300 */
[----:B-1----:R-:W-:-:S05]  /*0dd0*/  IMAD R45, R45, UR6, RZ ;  /* 0x000000062d2d7c24 */ /* 0x002fca000f8e02ff */
[----:B------:R-:W-:-:S04]  /*0de0*/  IADD3 R47, P2, R45, R18, RZ ;  /* 0x000000122d2f7210 */ /* 0x000fc80007f5e0ff */
[----:B------:R-:W-:Y:S02]  /*0df0*/  ISETP.GE.U32.AND P1, PT, R47, R24, PT ;  /* 0x000000182f00720c */ /* 0x000fe40003f26070 */
[----:B------:R-:W-:-:S04]  /*0e00*/  IADD3.X R28, RZ, R19, RZ, P2, !PT ;  /* 0x00000013ff1c7210 */ /* 0x000fc800017fe4ff */
[----:B------:R-:W-:Y:S01]  /*0e10*/  ISETP.GE.AND.EX P1, PT, R28, R25, PT, P1 ;  /* 0x000000191c00720c */ /* 0x000fe20003f26310 */
[----:B------:R-:W-:-:S12]  /*0e20*/  @P0 BRA `(.L_x_269) ;  /* 0x0000000000440947 */ /* 0x000fd80003800000 */
[----:B------:R-:W-:-:S04]  /*0e30*/  IMAD.WIDE.U32 R28, R49, -0x7ff, RZ ;  /* 0xfffff801311c7825 */ /* 0x000fc800078e00ff */
[----:B------:R-:W-:-:S04]  /*0e40*/  IMAD.WIDE.U32 R30, R48, -0x7ff, RZ ;  /* 0xfffff801301e7825 */ /* 0x000fc800078e00ff */
[----:B------:R-:W-:-:S04]  /*0e50*/  IMAD.WIDE.U32 R28, P0, R48, -0x1, R28 ;  /* 0xffffffff301c7825 */ /* 0x000fc8000780001c */
[----:B------:R-:W-:Y:S01]  /*0e60*/  IMAD.X R33, RZ, RZ, RZ, P0 ;  /* 0x000000ffff217224 */ /* 0x000fe200000e06ff */
[----:B------:R-:W-:Y:S01]  /*0e70*/  IADD3 RZ, P0, R31, R28, RZ ;  /* 0x0000001c1fff7210 */ /* 0x000fe20007f1e0ff */
[----:B------:R-:W-:Y:S01]  /*0e80*/  IMAD.MOV.U32 R28, RZ, RZ, R48 ;  /* 0x000000ffff1c7224 */ /* 0x000fe200078e0030 */
[----:B------:R-:W-:Y:S02]  /*0e90*/  MOV R32, R29 ;  /* 0x0000001d00207202 */ /* 0x000fe40000000f00 */
[----:B------:R-:W-:-:S03]  /*0ea0*/  MOV R29, R49 ;  /* 0x00000031001d7202 */ /* 0x000fc60000000f00 */
[----:B------:R-:W-:-:S05]  /*0eb0*/  IMAD.HI.U32.X R33, R49, -0x1, R32, P0 ;  /* 0xffffffff31217827 */ /* 0x000fca00000e0420 */
[----:B------:R-:W-:-:S05]  /*0ec0*/  SHF.R.U32.HI R33, RZ, 0x15, R33 ;  /* 0x00000015ff217819 */ /* 0x000fca0000011621 */
[----:B------:R-:W-:-:S04]  /*0ed0*/  IMAD.WIDE.U32 R30, R33, -0x1, R28 ;  /* 0xffffffff211e7825 */ /* 0x000fc800078e001c */
[----:B------:R-:W-:Y:S02]  /*0ee0*/  IMAD R31, R33, -0x200001, R31 ;  /* 0xffdfffff211f7824 */ /* 0x000fe400078e021f */
[----:B------:R-:W-:-:S04]  /*0ef0*/  IMAD R29, R18, UR4, RZ ;  /* 0x00000004121d7c24 */ /* 0x000fc8000f8e02ff */
[----:B------:R-:W0:Y:S01]  /*0f00*/  I2F.F64.U64 R30, R30 ;  /* 0x0000001e001e7312 */ /* 0x000e220000301800 */
[----:B------:R-:W-:-:S04]  /*0f10*/  IADD3 R28, P0, R29, UR10, RZ ;  /* 0x0000000a1d1c7c10 */ /* 0x000fc8000ff1e0ff */
[----:B------:R-:W-:-:S05]  /*0f20*/  LEA.HI.X.SX32 R29, R29, UR11, 0x1, P0 ;  /* 0x0000000b1d1d7c11 */ /* 0x000fca00080f0eff */
[----:B0-----:R0:W-:Y:S04]  /*0f30*/  STG.E.64 desc[UR8][R28.64], R30 ;  /* 0x0000001e1c007986 */ /* 0x0011e8000c101b08 */
.L_x_269:
[----:B------:R-:W-:Y:S05]  /*0f40*/  BSYNC B0 ;  /* 0x0000000000007941 */ /* 0x000fea0003800000 */
.L_x_268:
[----:B------:R-:W-:Y:S05]  /*0f50*/  @P1 BRA `(.L_x_270) ;  /* 0x0000000000441947 */ /* 0x000fea0003800000 */
[----:B0-----:R-:W-:-:S04]  /*0f60*/  IMAD.WIDE.U32 R28, R43, -0x7ff, RZ ;  /* 0xfffff8012b1c7825 */ /* 0x001fc800078e00ff */
[----:B------:R-:W-:-:S04]  /*0f70*/  IMAD.WIDE.U32 R30, R44, -0x7ff, RZ ;  /* 0xfffff8012c1e7825 */ /* 0x000fc800078e00ff */
[----:B------:R-:W-:-:S04]  /*0f80*/  IMAD.WIDE.U32 R28, P0, R44, -0x1, R28 ;  /* 0xffffffff2c1c7825 */ /* 0x000fc8000780001c */
[----:B------:R-:W-:Y:S01]  /*0f90*/  IMAD.X R33, RZ, RZ, RZ, P0 ;  /* 0x000000ffff217224 */ /* 0x000fe200000e06ff */
[----:B------:R-:W-:Y:S01]  /*0fa0*/  IADD3 RZ, P0, R31, R28, RZ ;  /* 0x0000001c1fff7210 */ /* 0x000fe20007f1e0ff */
[----:B------:R-:W-:Y:S01]  /*0fb0*/  IMAD.MOV.U32 R28, RZ, RZ, R44 ;  /* 0x000000ffff1c7224 */ /* 0x000fe200078e002c */
[----:B------:R-:W-:Y:S01]  /*0fc0*/  MOV R32, R29 ;  /* 0x0000001d00207202 */ /* 0x000fe20000000f00 */
[----:B------:R-:W-:Y:S01]  /*0fd0*/  IMAD R47, R47, UR4, RZ ;  /* 0x000000042f2f7c24 */ /* 0x000fe2000f8e02ff */
[----:B------:R-:W-:-:S03]  /*0fe0*/  MOV R29, R43 ;  /* 0x0000002b001d7202 */ /* 0x000fc60000000f00 */
[----:B------:R-:W-:Y:S01]  /*0ff0*/  IMAD.HI.U32.X R31, R43, -0x1, R32, P0 ;  /* 0xffffffff2b1f7827 */ /* 0x000fe200000e0420 */
[----:B------:R-:W-:-:S04]  /*1000*/  IADD3 R30, P0, R47, UR10, RZ ;  /* 0x0000000a2f1e7c10 */ /* 0x000fc8000ff1e0ff */
[----:B------:R-:W-:-:S05]  /*1010*/  SHF.R.U32.HI R31, RZ, 0x15, R31 ;  /* 0x00000015ff1f7819 */ /* 0x000fca000001161f */
[----:B------:R-:W-:-:S04]  /*1020*/  IMAD.WIDE.U32 R28, R31, -0x1, R28 ;  /* 0xffffffff1f1c7825 */ /* 0x000fc800078e001c */
[----:B------:R-:W-:Y:S01]  /*1030*/  IMAD R29, R31, -0x200001, R29 ;  /* 0xffdfffff1f1d7824 */ /* 0x000fe200078e021d */
[----:B------:R-:W-:-:S05]  /*1040*/  LEA.HI.X.SX32 R31, R47, UR11, 0x1, P0 ;  /* 0x0000000b2f1f7c11 */ /* 0x000fca00080f0eff */
[----:B------:R-:W0:Y:S02]  /*1050*/  I2F.F64.U64 R28, R28 ;  /* 0x0000001c001c7312 */ /* 0x000e240000301800 */
[----:B0-----:R1:W-:Y:S02]  /*1060*/  STG.E.64 desc[UR8][R30.64], R28 ;  /* 0x0000001c1e007986 */ /* 0x0013e4000c101b08 */
.L_x_270:
        /* <DEDUP_REMOVED lines=11> */
        .weak           $__internal_19_$__cuda_sm20_div_s64
        .type           $__internal_19_$__cuda_sm20_div_s64,@function
        .size           $__internal_19_$__cuda_sm20_div_s64,(.L_x_1849 - $__internal_19_$__cuda_sm20_div_s64)
$__internal_19_$__cuda_sm20_div_s64:
        /* <DEDUP_REMOVED lines=74> */
[----:B------:R-:W-:Y:S06]  /*15c0*/  RET.REL.NODEC R24 `(_ZN2at6native60_GLOBAL__N__fdc43544_27_DistributionRandomKernel_cu_f88cee4443distribution_elementwise_grid_stride_kernelImLi2EZZZNS0_9templates4cuda13random_kernelIPNS_17CUDAGeneratorImplEEEvRNS_18TensorIteratorBaseET_ENKUlvE_clEvENKUlvE4_clEvEUlP24curandStatePhilox4_32_10E_ZNS1_27distribution_nullary_kernelIdm10ulonglong2S7_SF_ZZZS5_IS7_EvS9_SA_ENKSB_clEvENKSC_clEvEUlmE_EEvS9_T2_RKT3_T4_EUlimE_EEvlNS_15PhiloxCudaStateET1_SJ_) ;  /* 0xffffffe8188c7950 */ /* 0x000fec0003c3ffff */
.L_x_272:
        /* <DEDUP_REMOVED lines=11> */
.L_x_1849:


//--------------------- .text._ZN2at6native60_GLOBAL__N__fdc43544_27_DistributionRandomKernel_cu_f88cee4443distribution_elementwise_grid_stride_kernelIjLi4EZZZNS0_9templates4cuda13random_kernelIPNS_17CUDAGeneratorImplEEEvRNS_18TensorIteratorBaseET_ENKUlvE_clEvENKUlvE3_clEvEUlP24curandStatePhilox4_32_10E0_ZNS1_27distribution_nullary_kernelIsj5uint4S7_SF_ZZZS5_IS7_EvS9_SA_ENKSB_clEvENKSC_clEvEUljE_EEvS9_T2_RKT3_T4_EUlijE0_EEvlNS_15PhiloxCudaStateET1_SJ_ --------------------------
	.section	.text._ZN2at6native60_GLOBAL__N__fdc43544_27_DistributionRandomKernel_cu_f88cee4443distribution_elementwise_grid_stride_kernelIjLi4EZZZNS0_9templates4cuda13random_kernelIPNS_17CUDAGeneratorImplEEEvRNS_18TensorIteratorBaseET_ENKUlvE_clEvENKUlvE3_clEvEUlP24curandStatePhilox4_32_10E0_ZNS1_27distribution_nullary_kernelIsj5uint4S7_SF_ZZZS5_IS7_EvS9_SA_ENKSB_clEvENKSC_clEvEUljE_EEvS9_T2_RKT3_T4_EUlijE0_EEvlNS_15PhiloxCudaStateET1_SJ_,"ax",@progbits
	.align	128
.text._ZN2at6native60_GLOBAL__N__fdc43544_27_DistributionRandomKernel_cu_f88cee4443distribution_elementwise_grid_stride_kernelIjLi4EZZZNS0_9templates4cuda13random_kernelIPNS_17CUDAGeneratorImplEEEvRNS_18TensorIteratorBaseET_ENKUlvE_clEvENKUlvE3_clEvEUlP24curandStatePhilox4_32_10E0_ZNS1_27distribution_nullary_kernelIsj5uint4S7_SF_ZZZS5_IS7_EvS9_SA_ENKSB_clEvENKSC_clEvEUljE_EEvS9_T2_RKT3_T4_EUlijE0_EEvlNS_15PhiloxCudaStateET1_SJ_:
        .type           _ZN2at6native60_GLOBAL__N__fdc43544_27_DistributionRandomKernel_cu_f88cee4443distribution_elementwise_grid_stride_kernelIjLi4EZZZNS0_9templates4cuda13random_kernelIPNS_17CUDAGeneratorImplEEEvRNS_18TensorIteratorBaseET_ENKUlvE_clEvENKUlvE3_clEvEUlP24curandStatePhilox4_32_10E0_ZNS1_27distribution_nullary_kernelIsj5uint4S7_SF_ZZZS5_IS7_EvS9_SA_ENKSB_clEvENKSC_clEvEUljE_EEvS9_T2_RKT3_T4_EUlijE0_EEvlNS_15PhiloxCudaStateET1_SJ_,@function
        .size           _ZN2at6native60_GLOBAL__N__fdc43544_27_DistributionRandomKernel_cu_f88cee4443distribution_elementwise_grid_stride_kernelIjLi4EZZZNS0_9templates4cuda13random_kernelIPNS_17CUDAGeneratorImplEEEvRNS_18TensorIteratorBaseET_ENKUlvE_clEvENKUlvE3_clEvEUlP24curandStatePhilox4_32_10E0_ZNS1_27distribution_nullary_kernelIsj5uint4S7_SF_ZZZS5_IS7_EvS9_SA_ENKSB_clEvENKSC_clEvEUljE_EEvS9_T2_RKT3_T4_EUlijE0_EEvlNS_15PhiloxCudaStateET1_SJ_,(.L_x_1851 - _ZN2at6native60_GLOBAL__N__fdc43544_27_DistributionRandomKernel_cu_f88cee4443distribution_elementwise_grid_stride_kernelIjLi4EZZZNS0_9templates4cuda13random_kernelIPNS_17CUDAGeneratorImplEEEvRNS_18TensorIteratorBaseET_ENKUlvE_clEvENKUlvE3_clEvEUlP24curandStatePhilox4_32_10E0_ZNS1_27distribution_nullary_kernelIsj5uint4S7_SF_ZZZS5_IS7_EvS9_SA_ENKSB_clEvENKSC_clEvEUljE_EEvS9_T2_RKT3_T4_EUlijE0_EEvlNS_15PhiloxCudaStateET1_SJ_)
        .other          _ZN2at6native60_GLOBAL__N__fdc43544_27_DistributionRandomKernel_cu_f88cee4443distribution_elementwise_grid_stride_kernelIjLi4EZZZNS0_9templates4cuda13random_kernelIPNS_17CUDAGeneratorImplEEEvRNS_18TensorIteratorBaseET_ENKUlvE_clEvENKUlvE3_clEvEUlP24curandStatePhilox4_32_10E0_ZNS1_27distribution_nullary_kernelIsj5uint4S7_SF_ZZZS5_IS7_EvS9_SA_ENKSB_clEvENKSC_clEvEUljE_EEvS9_T2_RKT3_T4_EUlijE0_EEvlNS_15PhiloxCudaStateET1_SJ_,@"STO_CUDA_ENTRY STV_DEFAULT"
_ZN2at6native60_GLOBAL__N__fdc43544_27_DistributionRandomKernel_cu_f88cee4443distribution_elementwise_grid_stride_kernelIjLi4EZZZNS0_9templates4cuda13random_kernelIPNS_17CUDAGeneratorImplEEEvRNS_18TensorIteratorBaseET_ENKUlvE_clEvENKUlvE3_clEvEUlP24curandStatePhilox4_32_10E0_ZNS1_27distribution_nullary_kernelIsj5uint4S7_SF_ZZZS5_IS7_EvS9_SA_ENKSB_clEvENKSC_clEvEUljE_EEvS9_T2_RKT3_T4_EUlijE0_EEvlNS_15PhiloxCudaStateET1_SJ_:
        /* <DEDUP_REMOVED lines=92> */
[----:B------:R-:W-:Y:S05]  /*05c0*/  CALL.REL.NOINC `($__internal_20_$__cuda_sm20_div_s64) ;  /* 0x0000004800907944 */ /* 0x000fea0003c00000 */
[----:B------:R-:W-:Y:S05]  /*05d0*/  BRA `(.L_x_274) ;  /* 0x0000000000587947 */ /* 0x000fea0003800000 */
.L_x_273:
        /* <DEDUP_REMOVED lines=22> */
.L_x_274:
        /* <DEDUP_REMOVED lines=68> */
.L_x_290:
        /* <DEDUP_REMOVED lines=13> */
.L_x_276:
[----:B------:R-:W-:Y:S05]  /*0c50*/  BSYNC B0 ;  /* 0x0000000000007941 */ /* 0x000fea0003800000 */
.L_x_275:
        /* <DEDUP_REMOVED lines=69> */
.L_x_278:
[----:B------:R-:W-:Y:S01]  /*10b0*/  IMAD.MOV.U32 R2, RZ, RZ, R22 ;  /* 0x000000ffff027224 */ /* 0x000fe200078e0016 */
[----:B------:R-:W-:Y:S01]  /*10c0*/  MOV R3, R0 ;  /* 0x0000000000037202 */ /* 0x000fe20000000f00 */
[----:B------:R-:W-:Y:S01]  /*10d0*/  IMAD.MOV.U32 R6, RZ, RZ, R7 ;  /* 0x000000ffff067224 */ /* 0x000fe200078e0007 */
[----:B------:R-:W-:-:S07]  /*10e0*/  MOV R4, R20 ;  /* 0x0000001400047202 */ /* 0x000fce0000000f00 */
.L_x_277:
        /* <DEDUP_REMOVED lines=242> */
.L_x_281:
[----:B------:R-:W-:Y:S01]  /*2010*/  ULDC.64 UR34, c[0x0][0x3d0] ;  /* 0x0000f40000227ab9 */ /* 0x000fe20000000a00 */
[----:B------:R-:W-:Y:S02]  /*2020*/  LOP3.LUT R37, R2, 0x7fff, RZ, 0xc0, !PT ;  /* 0x00007fff02257812 */ /* 0x000fe400078ec0ff */
[----:B------:R-:W-:-:S05]  /*2030*/  IADD3 R22, P0, R0, UR34, RZ ;  /* 0x0000002200167c10 */ /* 0x000fca000ff1e0ff */
[----:B------:R-:W-:-:S05]  /*2040*/  IMAD.X R23, RZ, RZ, UR35, P0 ;  /* 0x00000023ff177e24 */ /* 0x000fca00080e06ff */
[----:B------:R0:W-:Y:S03]  /*2050*/  STG.E.U16 desc[UR58][R22.64], R37 ;  /* 0x0000002516007986 */ /* 0x0001e6000c10153a */
.L_x_280:
[----:B------:R-:W-:Y:S05]  /*2060*/  BSYNC B0 ;  /* 0x0000000000007941 */ /* 0x000fea0003800000 */
.L_x_279:
        /* <DEDUP_REMOVED lines=247> */
.L_x_284:
[----:B------:R-:W-:Y:S01]  /*2fe0*/  ULDC.64 UR34, c[0x0][0x3d0] ;  /* 0x0000f40000227ab9 */ /* 0x000fe20000000a00 */
[----:B------:R-:W-:Y:S02]  /*2ff0*/  LOP3.LUT R3, R3, 0x7fff, RZ, 0xc0, !PT ;  /* 0x00007fff03037812 */ /* 0x000fe400078ec0ff */
[----:B------:R-:W-:-:S05]  /*3000*/  IADD3 R22, P0, R0, UR34, RZ ;  /* 0x0000002200167c10 */ /* 0x000fca000ff1e0ff */
[----:B------:R-:W-:-:S05]  /*3010*/  IMAD.X R23, RZ, RZ, UR35, P0 ;  /* 0x00000023ff177e24 */ /* 0x000fca00080e06ff */
[----:B------:R0:W-:Y:S03]  /*3020*/  STG.E.U16 desc[UR58][R22.64], R3 ;  /* 0x0000000316007986 */ /* 0x0001e6000c10153a */
.L_x_283:
[----:B------:R-:W-:Y:S05]  /*3030*/  BSYNC B0 ;  /* 0x0000000000007941 */ /* 0x000fea0003800000 */
.L_x_282:
        /* <DEDUP_REMOVED lines=243> */
.L_x_287:
[----:B------:R-:W-:Y:S01]  /*3f70*/  ULDC.64 UR34, c[0x0][0x3d0] ;  /* 0x0000f40000227ab9 */ /* 0x000fe20000000a00 */
[----:B------:R-:W-:Y:S02]  /*3f80*/  LOP3.LUT R3, R6, 0x7fff, RZ, 0xc0, !PT ;  /* 0x00007fff06037812 */ /* 0x000fe400078ec0ff */
[----:B------:R-:W-:-:S04]  /*3f90*/  IADD3 R22, P0, R0, UR34, RZ ;  /* 0x0000002200167c10 */ /* 0x000fc8000ff1e0ff */
[----:B------:R-:W-:-:S05]  /*3fa0*/  IADD3.X R23, RZ, UR35, RZ, P0, !PT ;  /* 0x00000023ff177c10 */ /* 0x000fca00087fe4ff */
[----:B------:R0:W-:Y:S04]  /*3fb0*/  STG.E.U16 desc[UR58][R22.64], R3 ;  /* 0x0000000316007986 */ /* 0x0001e8000c10153a */
.L_x_286:
[----:B------:R-:W-:Y:S05]  /*3fc0*/  BSYNC B0 ;  /* 0x0000000000007941 */ /* 0x000fea0003800000 */
.L_x_285:
        /* <DEDUP_REMOVED lines=244> */
.L_x_289:
[----:B------:R-:W-:Y:S01]  /*4f10*/  ULDC.64 UR34, c[0x0][0x3d0] ;  /* 0x0000f40000227ab9 */ /* 0x000fe20000000a00 */
[----:B------:R-:W-:Y:S02]  /*4f20*/  LOP3.LUT R3, R4, 0x7fff, RZ, 0xc0, !PT ;  /* 0x00007fff04037812 */ /* 0x000fe400078ec0ff */
[----:B------:R-:W-:-:S04]  /*4f30*/  IADD3 R22, P0, R0, UR34, RZ ;  /* 0x0000002200167c10 */ /* 0x000fc8000ff1e0ff */
[----:B------:R-:W-:-:S05]  /*4f40*/  IADD3.X R23, RZ, UR35, RZ, P0, !PT ;  /* 0x00000023ff177c10 */ /* 0x000fca00087fe4ff */
[----:B------:R0:W-:Y:S04]  /*4f50*/  STG.E.U16 desc[UR58][R22.64], R3 ;  /* 0x0000000316007986 */ /* 0x0001e8000c10153a */
.L_x_288:
        /* <DEDUP_REMOVED lines=11> */
        .weak           $__internal_20_$__cuda_sm20_div_s64
        .type           $__internal_20_$__cuda_sm20_div_s64,@function
        .size           $__internal_20_$__cuda_sm20_div_s64,(.L_x_1851 - $__internal_20_$__cuda_sm20_div_s64)
$__internal_20_$__cuda_sm20_div_s64:
        /* <DEDUP_REMOVED lines=74> */
[----:B------:R-:W-:Y:S06]  /*54b0*/  RET.REL.NODEC R6 `(_ZN2at6native60_GLOBAL__N__fdc43544_27_DistributionRandomKernel_cu_f88cee4443distribution_elementwise_grid_stride_kernelIjLi4EZZZNS0_9templates4cuda13random_kernelIPNS_17CUDAGeneratorImplEEEvRNS_18TensorIteratorBaseET_ENKUlvE_clEvENKUlvE3_clEvEUlP24curandStatePhilox4_32_10E0_ZNS1_27distribution_nullary_kernelIsj5uint4S7_SF_ZZZS5_IS7_EvS9_SA_ENKSB_clEvENKSC_clEvEUljE_EEvS9_T2_RKT3_T4_EUlijE0_EEvlNS_15PhiloxCudaStateET1_SJ_) ;  /* 0xffffffa806d07950 */ /* 0x000fec0003c3ffff */
.L_x_291:
        /* <DEDUP_REMOVED lines=12> */
.L_x_1851:


//--------------------- .text._ZN2at6native60_GLOBAL__N__fdc43544_27_DistributionRandomKernel_cu_f88cee4443distribution_elementwise_grid_stride_kernelIjLi4EZZZNS0_9templates4cuda13random_kernelIPNS_17CUDAGeneratorImplEEEvRNS_18TensorIteratorBaseET_ENKUlvE_clEvENKUlvE3_clEvEUlP24curandStatePhilox4_32_10E0_ZNS1_27distribution_nullary_kernelIsj5uint4S7_SF_ZZZS5_IS7_EvS9_SA_ENKSB_clEvENKSC_clEvEUljE_EEvS9_T2_RKT3_T4_EUlijE_EEvlNS_15PhiloxCudaStateET1_SJ_ --------------------------
	.section	.text._ZN2at6native60_GLOBAL__N__fdc43544_27_DistributionRandomKernel_cu_f88cee4443distribution_elementwise_grid_stride_kernelIjLi4EZZZNS0_9templates4cuda13random_kernelIPNS_17CUDAGeneratorImplEEEvRNS_18TensorIteratorBaseET_ENKUlvE_clEvENKUlvE3_clEvEUlP24curandStatePhilox4_32_10E0_ZNS1_27distribution_nullary_kernelIsj5uint4S7_SF_ZZZS5_IS7_EvS9_SA_ENKSB_clEvENKSC_clEvEUljE_EEvS9_T2_RKT3_T4_EUlijE_EEvlNS_15PhiloxCudaStateET1_SJ_,"ax",@progbits
	.align	128
.text._ZN2at6native60_GLOBAL__N__fdc43544_27_DistributionRandomKernel_cu_f88cee4443distribution_elementwise_grid_stride_kernelIjLi4EZZZNS0_9templates4cuda13random_kernelIPNS_17CUDAGeneratorImplEEEvRNS_18TensorIteratorBaseET_ENKUlvE_clEvENKUlvE3_clEvEUlP24curandStatePhilox4_32_10E0_ZNS1_27distribution_nullary_kernelIsj5uint4S7_SF_ZZZS5_IS7_EvS9_SA_ENKSB_clEvENKSC_clEvEUljE_EEvS9_T2_RKT3_T4_EUlijE_EEvlNS_15PhiloxCudaStateET1_SJ_:
        .type           _ZN2at6native60_GLOBAL__N__fdc43544_27_DistributionRandomKernel_cu_f88cee4443distribution_elementwise_grid_stride_kernelIjLi4EZZZNS0_9templates4cuda13random_kernelIPNS_17CUDAGeneratorImplEEEvRNS_18TensorIteratorBaseET_ENKUlvE_clEvENKUlvE3_clEvEUlP24curandStatePhilox4_32_10E0_ZNS1_27distribution_nullary_kernelIsj5uint4S7_SF_ZZZS5_IS7_EvS9_SA_ENKSB_clEvENKSC_clEvEUljE_EEvS9_T2_RKT3_T4_EUlijE_EEvlNS_15PhiloxCudaStateET1_SJ_,@function
        .size           _ZN2at6native60_GLOBAL__N__fdc43544_27_DistributionRandomKernel_cu_f88cee4443distribution_elementwise_grid_stride_kernelIjLi4EZZZNS0_9templates4cuda13random_kernelIPNS_17CUDAGeneratorImplEEEvRNS_18TensorIteratorBaseET_ENKUlvE_clEvENKUlvE3_clEvEUlP24curandStatePhilox4_32_10E0_ZNS1_27distribution_nullary_kernelIsj5uint4S7_SF_ZZZS5_IS7_EvS9_SA_ENKSB_clEvENKSC_clEvEUljE_EEvS9_T2_RKT3_T4_EUlijE_EEvlNS_15PhiloxCudaStateET1_SJ_,(.L_x_1853 - _ZN2at6native60_GLOBAL__N__fdc43544_27_DistributionRandomKernel_cu_f88cee4443distribution_elementwise_grid_stride_kernelIjLi4EZZZNS0_9templates4cuda13random_kernelIPNS_17CUDAGeneratorImplEEEvRNS_18TensorIteratorBaseET_ENKUlvE_clEvENKUlvE3_clEvEUlP24curandStatePhilox4_32_10E0_ZNS1_27distribution_nullary_kernelIsj5uint4S7_SF_ZZZS5_IS7_EvS9_SA_ENKSB_clEvENKSC_clEvEUljE_EEvS9_T2_RKT3_T4_EUlijE_EEvlNS_15PhiloxCudaStateET1_SJ_)
        .other          _ZN2at6native60_GLOBAL__N__fdc43544_27_DistributionRandomKernel_cu_f88cee4443distribution_elementwise_grid_stride_kernelIjLi4EZZZNS0_9templates4cuda13random_kernelIPNS_17CUDAGeneratorImplEEEvRNS_18TensorIteratorBaseET_ENKUlvE_clEvENKUlvE3_clEvEUlP24curandStatePhilox4_32_10E0_ZNS1_27distribution_nullary_kernelIsj5uint4S7_SF_ZZZS5_IS7_EvS9_SA_ENKSB_clEvENKSC_clEvEUljE_EEvS9_T2_RKT3_T4_EUlijE_EEvlNS_15PhiloxCudaStateET1_SJ_,@"STO_CUDA_ENTRY STV_DEFAULT"
_ZN2at6native60_GLOBAL__N__fdc43544_27_DistributionRandomKernel_cu_f88cee4443distribution_elementwise_grid_stride_kernelIjLi4EZZZNS0_9templates4cuda13random_kernelIPNS_17CUDAGeneratorImplEEEvRNS_18TensorIteratorBaseET_ENKUlvE_clEvENKUlvE3_clEvEUlP24curandStatePhilox4_32_10E0_ZNS1_27distribution_nullary_kernelIsj5uint4S7_SF_ZZZS5_IS7_EvS9_SA_ENKSB_clEvENKSC_clEvEUljE_EEvS9_T2_RKT3_T4_EUlijE_EEvlNS_15PhiloxCudaStateET1_SJ_:
        /* <DEDUP_REMOVED lines=91> */
[----:B------:R-:W-:Y:S05]  /*05b0*/  CALL.REL.NOINC `($__internal_21_$__cuda_sm20_div_s64) ;  /* 0x0000000800d07944 */ /* 0x000fea0003c00000 */
[----:B------:R-:W-:Y:S02]  /*05c0*/  IMAD.MOV.U32 R22, RZ, RZ, R24 ;  /* 0x000000ffff167224 */ /* 0x000fe400078e0018 */
[----:B------:R-:W-:Y:S01]  /*05d0*/  IMAD.MOV.U32 R23, RZ, RZ, R25 ;  /* 0x000000ffff177224 */ /* 0x000fe200078e0019 */
[----:B------:R-:W-:Y:S06]  /*05e0*/  BRA `(.L_x_293) ;  /* 0x00000000005c7947 */ /* 0x000fec0003800000 */
.L_x_292:
        /* <DEDUP_REMOVED lines=23> */
.L_x_293:
        /* <DEDUP_REMOVED lines=19> */
.L_x_298:
        /* <DEDUP_REMOVED lines=13> */
.L_x_295:
[----:B------:R-:W-:Y:S05]  /*0960*/  BSYNC B0 ;  /* 0x0000000000007941 */ /* 0x000fea0003800000 */
.L_x_294:
        /* <DEDUP_REMOVED lines=60> */
.L_x_297:
[----:B------:R-:W-:Y:S01]  /*0d30*/  IMAD.MOV.U32 R41, RZ, RZ, R45 ;  /* 0x000000ffff297224 */ /* 0x000fe200078e002d */
[----:B------:R-:W-:Y:S01]  /*0d40*/  MOV R43, R39 ;  /* 0x00000027002b7202 */ /* 0x000fe20000000f00 */
[----:B------:R-:W-:Y:S02]  /*0d50*/  IMAD.MOV.U32 R42, RZ, RZ, R27 ;  /* 0x000000ffff2a7224 */ /* 0x000fe400078e001b */
[----:B------:R-:W-:-:S07]  /*0d60*/  IMAD.MOV.U32 R44, RZ, RZ, R22 ;  /* 0x000000ffff2c7224 */ /* 0x000fce00078e0016 */
.L_x_296:
        /* <DEDUP_REMOVED lines=32> */
[----:B------:R-:W-:Y:S01]  /*0f70*/  @!P0 STG.E.U16 desc[UR8][R24.64], R41 ;  /* 0x0000002918008986 */ /* 0x000fe2000c101508 */
        /* <DEDUP_REMOVED lines=16> */
[----:B------:R0:W-:Y:S01]  /*1080*/  @!P1 STG.E.U16 desc[UR8][R26.64], R45 ;  /* 0x0000002d1a009986 */ /* 0x0001e2000c101508 */
[----:B------:R-:W-:-:S05]  /*1090*/  @!P2 LEA.HI.X.SX32 R29, R51, R29, 0x1, P5 ;  /* 0x0000001d331da211 */ /* 0x000fca00028f0eff */
[----:B------:R1:W-:Y:S04]  /*10a0*/  @!P2 STG.E.U16 desc[UR8][R28.64], R43 ;  /* 0x0000002b1c00a986 */ /* 0x0003e8000c101508 */
[----:B------:R1:W-:Y:S01]  /*10b0*/  @!P3 STG.E.U16 desc[UR8][R30.64], R49 ;  /* 0x000000311e00b986 */ /* 0x0003e2000c101508 */
[----:B0-----:R-:W-:Y:S01]  /*10c0*/  MOV R45, R40 ;  /* 0x00000028002d7202 */ /* 0x001fe20000000f00 */
[----:B------:R-:W-:Y:S06]  /*10d0*/  BAR.SYNC.DEFER_BLOCKING 0x0 ;  /* 0x0000000000007b1d */ /* 0x000fec0000010000 */
[----:B------:R-:W-:Y:S05]  /*10e0*/  @!P0 BRA `(.L_x_298) ;  /* 0xfffffff400e88947 */ /* 0x000fea000383ffff */
[----:B------:R-:W-:Y:S05]  /*10f0*/  EXIT ;  /* 0x000000000000794d */ /* 0x000fea0003800000 */
        .weak           $__internal_21_$__cuda_sm20_div_s64
        .type           $__internal_21_$__cuda_sm20_div_s64,@function
        .size           $__internal_21_$__cuda_sm20_div_s64,(.L_x_1853 - $__internal_21_$__cuda_sm20_div_s64)
$__internal_21_$__cuda_sm20_div_s64:
        /* <DEDUP_REMOVED lines=74> */
[----:B------:R-:W-:Y:S06]  /*15a0*/  RET.REL.NODEC R22 `(_ZN2at6native60_GLOBAL__N__fdc43544_27_DistributionRandomKernel_cu_f88cee4443distribution_elementwise_grid_stride_kernelIjLi4EZZZNS0_9templates4cuda13random_kernelIPNS_17CUDAGeneratorImplEEEvRNS_18TensorIteratorBaseET_ENKUlvE_clEvENKUlvE3_clEvEUlP24curandStatePhilox4_32_10E0_ZNS1_27distribution_nullary_kernelIsj5uint4S7_SF_ZZZS5_IS7_EvS9_SA_ENKSB_clEvENKSC_clEvEUljE_EEvS9_T2_RKT3_T4_EUlijE_EEvlNS_15PhiloxCudaStateET1_SJ_) ;  /* 0xffffffe816947950 */ /* 0x000fec0003c3ffff */
.L_x_299:
        /* <DEDUP_REMOVED lines=13> */
.L_x_1853:


//--------------------- .text._ZN2at6native60_GLOBAL__N__fdc43544_27_DistributionRandomKernel_cu_f88cee4443distribution_elementwise_grid_stride_kernelImLi2EZZZNS0_9templates4cuda13random_kernelIPNS_17CUDAGeneratorImplEEEvRNS_18TensorIteratorBaseET_ENKUlvE_clEvENKUlvE3_clEvEUlP24curandStatePhilox4_32_10E_ZNS1_27distribution_nullary_kernelIsm10ulonglong2S7_SF_ZZZS5_IS7_EvS9_SA_ENKSB_clEvENKSC_clEvEUlmE_EEvS9_T2_RKT3_T4_EUlimE0_EEvlNS_15PhiloxCudaStateET1_SJ_ --------------------------
	.section	.text._ZN2at6native60_GLOBAL__N__fdc43544_27_DistributionRandomKernel_cu_f88cee4443distribution_elementwise_grid_stride_kernelImLi2EZZZNS0_9templates4cuda13random_kernelIPNS_17CUDAGeneratorImplEEEvRNS_18TensorIteratorBaseET_ENKUlvE_clEvENKUlvE3_clEvEUlP24curandStatePhilox4_32_10E_ZNS1_27distribution_nullary_kernelIsm10ulonglong2S7_SF_ZZZS5_IS7_EvS9_SA_ENKSB_clEvENKSC_clEvEUlmE_EEvS9_T2_RKT3_T4_EUlimE0_EEvlNS_15PhiloxCudaStateET1_SJ_,"ax",@progbits
	.align	128
.text._ZN2at6native60_GLOBAL__N__fdc43544_27_DistributionRandomKernel_cu_f88cee4443distribution_elementwise_grid_stride_kernelImLi2EZZZNS0_9templates4cuda13random_kernelIPNS_17CUDAGeneratorImplEEEvRNS_18TensorIteratorBaseET_ENKUlvE_clEvENKUlvE3_clEvEUlP24curandStatePhilox4_32_10E_ZNS1_27distribution_nullary_kernelIsm10ulonglong2S7_SF_ZZZS5_IS7_EvS9_SA_ENKSB_clEvENKSC_clEvEUlmE_EEvS9_T2_RKT3_T4_EUlimE0_EEvlNS_15PhiloxCudaStateET1_SJ_:
        .type           _ZN2at6native60_GLOBAL__N__fdc43544_27_DistributionRandomKernel_cu_f88cee4443distribution_elementwise_grid_stride_kernelImLi2EZZZNS0_9templates4cuda13random_kernelIPNS_17CUDAGeneratorImplEEEvRNS_18TensorIteratorBaseET_ENKUlvE_clEvENKUlvE3_clEvEUlP24curandStatePhilox4_32_10E_ZNS1_27distribution_nullary_kernelIsm10ulonglong2S7_SF_ZZZS5_IS7_EvS9_SA_ENKSB_clEvENKSC_clEvEUlmE_EEvS9_T2_RKT3_T4_EUlimE0_EEvlNS_15PhiloxCudaStateET1_SJ_,@function
        .size           _ZN2at6native60_GLOBAL__N__fdc43544_27_DistributionRandomKernel_cu_f88cee4443distribution_elementwise_grid_stride_kernelImLi2EZZZNS0_9templates4cuda13random_kernelIPNS_17CUDAGeneratorImplEEEvRNS_18TensorIteratorBaseET_ENKUlvE_clEvENKUlvE3_clEvEUlP24curandStatePhilox4_32_10E_ZNS1_27distribution_nullary_kernelIsm10ulonglong2S7_SF_ZZZS5_IS7_EvS9_SA_ENKSB_clEvENKSC_clEvEUlmE_EEvS9_T2_RKT3_T4_EUlimE0_EEvlNS_15PhiloxCudaStateET1_SJ_,(.L_x_1855 - _ZN2at6native60_GLOBAL__N__fdc43544_27_DistributionRandomKernel_cu_f88cee4443distribution_elementwise_grid_stride_kernelImLi2EZZZNS0_9templates4cuda13random_kernelIPNS_17CUDAGeneratorImplEEEvRNS_18TensorIteratorBaseET_ENKUlvE_clEvENKUlvE3_clEvEUlP24curandStatePhilox4_32_10E_ZNS1_27distribution_nullary_kernelIsm10ulonglong2S7_SF_ZZZS5_IS7_EvS9_SA_ENKSB_clEvENKSC_clEvEUlmE_EEvS9_T2_RKT3_T4_EUlimE0_EEvlNS_15PhiloxCudaStateET1_SJ_)
        .other          _ZN2at6native60_GLOBAL__N__fdc43544_27_DistributionRandomKernel_cu_f88cee4443distribution_elementwise_grid_stride_kernelImLi2EZZZNS0_9templates4cuda13random_kernelIPNS_17CUDAGeneratorImplEEEvRNS_18TensorIteratorBaseET_ENKUlvE_clEvENKUlvE3_clEvEUlP24curandStatePhilox4_32_10E_ZNS1_27distribution_nullary_kernelIsm10ulonglong2S7_SF_ZZZS5_IS7_EvS9_SA_ENKSB_clEvENKSC_clEvEUlmE_EEvS9_T2_RKT3_T4_EUlimE0_EEvlNS_15PhiloxCudaStateET1_SJ_,@"STO_CUDA_ENTRY STV_DEFAULT"
_ZN2at6native60_GLOBAL__N__fdc43544_27_DistributionRandomKernel_cu_f88cee4443distribution_elementwise_grid_stride_kernelImLi2EZZZNS0_9templates4cuda13random_kernelIPNS_17CUDAGeneratorImplEEEvRNS_18TensorIteratorBaseET_ENKUlvE_clEvENKUlvE3_clEvEUlP24curandStatePhilox4_32_10E_ZNS1_27distribution_nullary_kernelIsm10ulonglong2S7_SF_ZZZS5_IS7_EvS9_SA_ENKSB_clEvENKSC_clEvEUlmE_EEvS9_T2_RKT3_T4_EUlimE0_EEvlNS_15PhiloxCudaStateET1_SJ_:
        /* <DEDUP_REMOVED lines=89> */
[----:B------:R-:W-:Y:S05]  /*0590*/  CALL.REL.NOINC `($__internal_22_$__cuda_sm20_div_s64) ;  /* 0x0000002800947944 */ /* 0x000fea0003c00000 */
[----:B------:R-:W-:Y:S05]  /*05a0*/  BRA `(.L_x_301) ;  /* 0x0000000000587947 */ /* 0x000fea0003800000 */
.L_x_300:
        /* <DEDUP_REMOVED lines=22> */
.L_x_301:
        /* <DEDUP_REMOVED lines=68> */
.L_x_311:
        /* <DEDUP_REMOVED lines=13> */
.L_x_303:
[----:B------:R-:W-:Y:S05]  /*0c20*/  BSYNC B0 ;  /* 0x0000000000007941 */ /* 0x000fea0003800000 */
.L_x_302:
        /* <DEDUP_REMOVED lines=61> */
.L_x_305:
[----:B------:R-:W-:Y:S01]  /*1000*/  MOV R32, R23 ;  /* 0x0000001700207202 */ /* 0x000fe20000000f00 */
[----:B------:R-:W-:-:S07]  /*1010*/  IMAD.MOV.U32 R30, RZ, RZ, R20 ;  /* 0x000000ffff1e7224 */ /* 0x000fce00078e0014 */
.L_x_304:
        /* <DEDUP_REMOVED lines=242> */
.L_x_308:
[----:B------:R-:W-:Y:S02]  /*1f40*/  ULDC.64 UR34, c[0x0][0x3d0] ;  /* 0x0000f40000227ab9 */ /* 0x000fe40000000a00 */
[----:B------:R-:W-:Y:S02]  /*1f50*/  IADD3 R22, P0, R33, UR34, RZ ;  /* 0x0000002221167c10 */ /* 0x000fe4000ff1e0ff */
[----:B------:R-:W-:Y:S02]  /*1f60*/  LOP3.LUT R33, R32, 0x7fff, RZ, 0xc0, !PT ;  /* 0x00007fff20217812 */ /* 0x000fe400078ec0ff */
[----:B------:R-:W-:-:S05]  /*1f70*/  IADD3.X R23, RZ, UR35, RZ, P0, !PT ;  /* 0x00000023ff177c10 */ /* 0x000fca00087fe4ff */
[----:B------:R0:W-:Y:S04]  /*1f80*/  STG.E.U16 desc[UR58][R22.64], R33 ;  /* 0x0000002116007986 */ /* 0x0001e8000c10153a */
.L_x_307:
[----:B------:R-:W-:Y:S05]  /*1f90*/  BSYNC B0 ;  /* 0x0000000000007941 */ /* 0x000fea0003800000 */
.L_x_306:
        /* <DEDUP_REMOVED lines=246> */
.L_x_310:
[----:B------:R-:W-:Y:S02]  /*2f00*/  ULDC.64 UR34, c[0x0][0x3d0] ;  /* 0x0000f40000227ab9 */ /* 0x000fe40000000a00 */
[----:B------:R-:W-:Y:S02]  /*2f10*/  IADD3 R22, P0, R33, UR34, RZ ;  /* 0x0000002221167c10 */ /* 0x000fe4000ff1e0ff */
[----:B------:R-:W-:-:S03]  /*2f20*/  LOP3.LUT R33, R30, 0x7fff, RZ, 0xc0, !PT ;  /* 0x00007fff1e217812 */ /* 0x000fc600078ec0ff */
[----:B------:R-:W-:-:S05]  /*2f30*/  IMAD.X R23, RZ, RZ, UR35, P0 ;  /* 0x00000023ff177e24 */ /* 0x000fca00080e06ff */
[----:B------:R0:W-:Y:S03]  /*2f40*/  STG.E.U16 desc[UR58][R22.64], R33 ;  /* 0x0000002116007986 */ /* 0x0001e6000c10153a */
.L_x_309:
        /* <DEDUP_REMOVED lines=10> */
        .weak           $__internal_22_$__cuda_sm20_div_s64
        .type           $__internal_22_$__cuda_sm20_div_s64,@function
        .size           $__internal_22_$__cuda_sm20_div_s64,(.L_x_1855 - $__internal_22_$__cuda_sm20_div_s64)
$__internal_22_$__cuda_sm20_div_s64:
        /* <DEDUP_REMOVED lines=74> */
[----:B------:R-:W-:Y:S06]  /*3490*/  RET.REL.NODEC R22 `(_ZN2at6native60_GLOBAL__N__fdc43544_27_DistributionRandomKernel_cu_f88cee4443distribution_elementwise_grid_stride_kernelImLi2EZZZNS0_9templates4cuda13random_kernelIPNS_17CUDAGeneratorImplEEEvRNS_18TensorIteratorBaseET_ENKUlvE_clEvENKUlvE3_clEvEUlP24curandStatePhilox4_32_10E_ZNS1_27distribution_nullary_kernelIsm10ulonglong2S7_SF_ZZZS5_IS7_EvS9_SA_ENKSB_clEvENKSC_clEvEUlmE_EEvS9_T2_RKT3_T4_EUlimE0_EEvlNS_15PhiloxCudaStateET1_SJ_) ;  /* 0xffffffc816d87950 */ /* 0x000fec0003c3ffff */
.L_x_312:
        /* <DEDUP_REMOVED lines=14> */
.L_x_1855:


//--------------------- .text._ZN2at6native60_GLOBAL__N__fdc43544_27_DistributionRandomKernel_cu_f88cee4443distribution_elementwise_grid_stride_kernelImLi2EZZZNS0_9templates4cuda13random_kernelIPNS_17CUDAGeneratorImplEEEvRNS_18TensorIteratorBaseET_ENKUlvE_clEvENKUlvE3_clEvEUlP24curandStatePhilox4_32_10E_ZNS1_27distribution_nullary_kernelIsm10ulonglong2S7_SF_ZZZS5_IS7_EvS9_SA_ENKSB_clEvENKSC_clEvEUlmE_EEvS9_T2_RKT3_T4_EUlimE_EEvlNS_15PhiloxCudaStateET1_SJ_ --------------------------
	.section	.text._ZN2at6native60_GLOBAL__N__fdc43544_27_DistributionRandomKernel_cu_f88cee4443distribution_elementwise_grid_stride_kernelImLi2EZZZNS0_9templates4cuda13random_kernelIPNS_17CUDAGeneratorImplEEEvRNS_18TensorIteratorBaseET_ENKUlvE_clEvENKUlvE3_clEvEUlP24curandStatePhilox4_32_10E_ZNS1_27distribution_nullary_kernelIsm10ulonglong2S7_SF_ZZZS5_IS7_EvS9_SA_ENKSB_clEvENKSC_clEvEUlmE_EEvS9_T2_RKT3_T4_EUlimE_EEvlNS_15PhiloxCudaStateET1_SJ_,"ax",@progbits
	.align	128
.text._ZN2at6native60_GLOBAL__N__fdc43544_27_DistributionRandomKernel_cu_f88cee4443distribution_elementwise_grid_stride_kernelImLi2EZZZNS0_9templates4cuda13random_kernelIPNS_17CUDAGeneratorImplEEEvRNS_18TensorIteratorBaseET_ENKUlvE_clEvENKUlvE3_clEvEUlP24curandStatePhilox4_32_10E_ZNS1_27distribution_nullary_kernelIsm10ulonglong2S7_SF_ZZZS5_IS7_EvS9_SA_ENKSB_clEvENKSC_clEvEUlmE_EEvS9_T2_RKT3_T4_EUlimE_EEvlNS_15PhiloxCudaStateET1_SJ_:
        .type           _ZN2at6native60_GLOBAL__N__fdc43544_27_DistributionRandomKernel_cu_f88cee4443distribution_elementwise_grid_stride_kernelImLi2EZZZNS0_9templates4cuda13random_kernelIPNS_17CUDAGeneratorImplEEEvRNS_18TensorIteratorBaseET_ENKUlvE_clEvENKUlvE3_clEvEUlP24curandStatePhilox4_32_10E_ZNS1_27distribution_nullary_kernelIsm10ulonglong2S7_SF_ZZZS5_IS7_EvS9_SA_ENKSB_clEvENKSC_clEvEUlmE_EEvS9_T2_RKT3_T4_EUlimE_EEvlNS_15PhiloxCudaStateET1_SJ_,@function
        .size           _ZN2at6native60_GLOBAL__N__fdc43544_27_DistributionRandomKernel_cu_f88cee4443distribution_elementwise_grid_stride_kernelImLi2EZZZNS0_9templates4cuda13random_kernelIPNS_17CUDAGeneratorImplEEEvRNS_18TensorIteratorBaseET_ENKUlvE_clEvENKUlvE3_clEvEUlP24curandStatePhilox4_32_10E_ZNS1_27distribution_nullary_kernelIsm10ulonglong2S7_SF_ZZZS5_IS7_EvS9_SA_ENKSB_clEvENKSC_clEvEUlmE_EEvS9_T2_RKT3_T4_EUlimE_EEvlNS_15PhiloxCudaStateET1_SJ_,(.L_x_1857 - _ZN2at6native60_GLOBAL__N__fdc43544_27_DistributionRandomKernel_cu_f88cee4443distribution_elementwise_grid_stride_kernelImLi2EZZZNS0_9templates4cuda13random_kernelIPNS_17CUDAGeneratorImplEEEvRNS_18TensorIteratorBaseET_ENKUlvE_clEvENKUlvE3_clEvEUlP24curandStatePhilox4_32_10E_ZNS1_27distribution_nullary_kernelIsm10ulonglong2S7_SF_ZZZS5_IS7_EvS9_SA_ENKSB_clEvENKSC_clEvEUlmE_EEvS9_T2_RKT3_T4_EUlimE_EEvlNS_15PhiloxCudaStateET1_SJ_)
        .other          _ZN2at6native60_GLOBAL__N__fdc43544_27_DistributionRandomKernel_cu_f88cee4443distribution_elementwise_grid_stride_kernelImLi2EZZZNS0_9templates4cuda13random_kernelIPNS_17CUDAGeneratorImplEEEvRNS_18TensorIteratorBaseET_ENKUlvE_clEvENKUlvE3_clEvEUlP24curandStatePhilox4_32_10E_ZNS1_27distribution_nullary_kernelIsm10ulonglong2S7_SF_ZZZS5_IS7_EvS9_SA_ENKSB_clEvENKSC_clEvEUlmE_EEvS9_T2_RKT3_T4_EUlimE_EEvlNS_15PhiloxCudaStateET1_SJ_,@"STO_CUDA_ENTRY STV_DEFAULT"
_ZN2at6native60_GLOBAL__N__fdc43544_27_DistributionRandomKernel_cu_f88cee4443distribution_elementwise_grid_stride_kernelImLi2EZZZNS0_9templates4cuda13random_kernelIPNS_17CUDAGeneratorImplEEEvRNS_18TensorIteratorBaseET_ENKUlvE_clEvENKUlvE3_clEvEUlP24curandStatePhilox4_32_10E_ZNS1_27distribution_nullary_kernelIsm10ulonglong2S7_SF_ZZZS5_IS7_EvS9_SA_ENKSB_clEvENKSC_clEvEUlmE_EEvS9_T2_RKT3_T4_EUlimE_EEvlNS_15PhiloxCudaStateET1_SJ_:
        /* <DEDUP_REMOVED lines=91> */
[----:B------:R-:W-:Y:S05]  /*05b0*/  CALL.REL.NOINC `($__internal_23_$__cuda_sm20_div_s64) ;  /* 0x0000000800347944 */ /* 0x000fea0003c00000 */
[----:B------:R-:W-:Y:S02]  /*05c0*/  IMAD.MOV.U32 R20, RZ, RZ, R22 ;  /* 0x000000ffff147224 */ /* 0x000fe400078e0016 */
[----:B------:R-:W-:Y:S01]  /*05d0*/  IMAD.MOV.U32 R21, RZ, RZ, R23 ;  /* 0x000000ffff157224 */ /* 0x000fe200078e0017 */
[----:B------:R-:W-:Y:S06]  /*05e0*/  BRA `(.L_x_314) ;  /* 0x0000000000587947 */ /* 0x000fec0003800000 */
.L_x_313:
        /* <DEDUP_REMOVED lines=22> */
.L_x_314:
        /* <DEDUP_REMOVED lines=16> */
.L_x_319:
        /* <DEDUP_REMOVED lines=13> */
.L_x_316:
[----:B------:R-:W-:Y:S05]  /*0920*/  BSYNC B0 ;  /* 0x0000000000007941 */ /* 0x000fea0003800000 */
.L_x_315:
        /* <DEDUP_REMOVED lines=53> */
.L_x_318:
[----:B------:R-:W-:Y:S01]  /*0c80*/  MOV R32, R23 ;  /* 0x0000001700207202 */ /* 0x000fe20000000f00 */
[----:B------:R-:W-:-:S07]  /*0c90*/  IMAD.MOV.U32 R26, RZ, RZ, R20 ;  /* 0x000000ffff1a7224 */ /* 0x000fce00078e0014 */
.L_x_317:
        /* <DEDUP_REMOVED lines=20> */
[----:B------:R1:W-:Y:S01]  /*0de0*/  @!P0 STG.E.U16 desc[UR6][R22.64], R43 ;  /* 0x0000002b16008986 */ /* 0x0003e2000c101506 */
[----:B------:R-:W-:-:S04]  /*0df0*/  LEA R28, P0, R21, R28, 0x1 ;  /* 0x0000001c151c7211 */ /* 0x000fc800078008ff */
[----:B------:R-:W-:Y:S02]  /*0e00*/  IADD3.X R31, RZ, R31, RZ, P0, !PT ;  /* 0x0000001fff1f7210 */ /* 0x000fe400007fe4ff */
[----:B------:R-:W-:Y:S02]  /*0e10*/  ISETP.GE.U32.AND P0, PT, R28, R39, PT ;  /* 0x000000271c00720c */ /* 0x000fe40003f06070 */
[----:B0-----:R-:W-:Y:S02]  /*0e20*/  @!P1 IADD3 R24, P2, R41, R24, RZ ;  /* 0x0000001829189210 */ /* 0x001fe40007f5e0ff */
[----:B------:R-:W-:Y:S02]  /*0e30*/  ISETP.GE.AND.EX P0, PT, R31, R34, PT, P0 ;  /* 0x000000221f00720c */ /* 0x000fe40003f06300 */
[----:B------:R-:W-:-:S05]  /*0e40*/  @!P1 LEA.HI.X.SX32 R25, R41, R25, 0x1, P2 ;  /* 0x0000001929199211 */ /* 0x000fca00010f0eff */
[----:B------:R1:W-:Y:S01]  /*0e50*/  @!P1 STG.E.U16 desc[UR6][R24.64], R45 ;  /* 0x0000002d18009986 */ /* 0x0003e2000c101506 */
[----:B------:R-:W-:Y:S06]  /*0e60*/  BAR.SYNC.DEFER_BLOCKING 0x0 ;  /* 0x0000000000007b1d */ /* 0x000fec0000010000 */
[----:B------:R-:W-:Y:S05]  /*0e70*/  @!P0 BRA `(.L_x_319) ;  /* 0xfffffff800748947 */ /* 0x000fea000383ffff */
[----:B------:R-:W-:Y:S05]  /*0e80*/  EXIT ;  /* 0x000000000000794d */ /* 0x000fea0003800000 */
        .weak           $__internal_23_$__cuda_sm20_div_s64
        .type           $__internal_23_$__cuda_sm20_div_s64,@function
        .size           $__internal_23_$__cuda_sm20_div_s64,(.L_x_1857 - $__internal_23_$__cuda_sm20_div_s64)
$__internal_23_$__cuda_sm20_div_s64:
        /* <DEDUP_REMOVED lines=74> */
[----:B------:R-:W-:Y:S06]  /*1330*/  RET.REL.NODEC R24 `(_ZN2at6native60_GLOBAL__N__fdc43544_27_DistributionRandomKernel_cu_f88cee4443distribution_elementwise_grid_stride_kernelImLi2EZZZNS0_9templates4cuda13random_kernelIPNS_17CUDAGeneratorImplEEEvRNS_18TensorIteratorBaseET_ENKUlvE_clEvENKUlvE3_clEvEUlP24curandStatePhilox4_32_10E_ZNS1_27distribution_nullary_kernelIsm10ulonglong2S7_SF_ZZZS5_IS7_EvS9_SA_ENKSB_clEvENKSC_clEvEUlmE_EEvS9_T2_RKT3_T4_EUlimE_EEvlNS_15PhiloxCudaStateET1_SJ_) ;  /* 0xffffffec18307950 */ /* 0x000fec0003c3ffff */
.L_x_320:
        /* <DEDUP_REMOVED lines=12> */
.L_x_1857:


//--------------------- .text._ZN2at6native60_GLOBAL__N__fdc43544_27_DistributionRandomKernel_cu_f88cee4443distribution_elementwise_grid_stride_kernelIjLi4EZZZNS0_9templates4cuda13random_kernelIPNS_17CUDAGeneratorImplEEEvRNS_18TensorIteratorBaseET_ENKUlvE_clEvENKUlvE2_clEvEUlP24curandStatePhilox4_32_10E0_ZNS1_27distribution_nullary_kernelIlj5uint4S7_SF_ZZZS5_IS7_EvS9_SA_ENKSB_clEvENKSC_clEvEUljE_EEvS9_T2_RKT3_T4_EUlijE0_EEvlNS_15PhiloxCudaStateET1_SJ_ --------------------------
	.section	.text._ZN2at6native60_GLOBAL__N__fdc43544_27_DistributionRandomKernel_cu_f88cee4443distribution_elementwise_grid_stride_kernelIjLi4EZZZNS0_9templates4cuda13random_kernelIPNS_17CUDAGeneratorImplEEEvRNS_18TensorIteratorBaseET_ENKUlvE_clEvENKUlvE2_clEvEUlP24curandStatePhilox4_32_10E0_ZNS1_27distribution_nullary_kernelIlj5uint4S7_SF_ZZZS5_IS7_EvS9_SA_ENKSB_clEvENKSC_clEvEUljE_EEvS9_T2_RKT3_T4_EUlijE0_EEvlNS_15PhiloxCudaStateET1_SJ_,"ax",@progbits
	.align	128
.text._ZN2at6native60_GLOBAL__N__fdc43544_27_DistributionRandomKernel_cu_f88cee4443distribution_elementwise_grid_stride_kernelIjLi4EZZZNS0_9templates4cuda13random_kernelIPNS_17CUDAGeneratorImplEEEvRNS_18TensorIteratorBaseET_ENKUlvE_clEvENKUlvE2_clEvEUlP24curandStatePhilox4_32_10E0_ZNS1_27distribution_nullary_kernelIlj5uint4S7_SF_ZZZS5_IS7_EvS9_SA_ENKSB_clEvENKSC_clEvEUljE_EEvS9_T2_RKT3_T4_EUlijE0_EEvlNS_15PhiloxCudaStateET1_SJ_:
        .type           _ZN2at6native60_GLOBAL__N__fdc43544_27_DistributionRandomKernel_cu_f88cee4443distribution_elementwise_grid_stride_kernelIjLi4EZZZNS0_9templates4cuda13random_kernelIPNS_17CUDAGeneratorImplEEEvRNS_18TensorIteratorBaseET_ENKUlvE_clEvENKUlvE2_clEvEUlP24curandStatePhilox4_32_10E0_ZNS1_27distribution_nullary_kernelIlj5uint4S7_SF_ZZZS5_IS7_EvS9_SA_ENKSB_clEvENKSC_clEvEUljE_EEvS9_T2_RKT3_T4_EUlijE0_EEvlNS_15PhiloxCudaStateET1_SJ_,@function
        .size           _ZN2at6native60_GLOBAL__N__fdc43544_27_DistributionRandomKernel_cu_f88cee4443distribution_elementwise_grid_stride_kernelIjLi4EZZZNS0_9templates4cuda13random_kernelIPNS_17CUDAGeneratorImplEEEvRNS_18TensorIteratorBaseET_ENKUlvE_clEvENKUlvE2_clEvEUlP24curandStatePhilox4_32_10E0_ZNS1_27distribution_nullary_kernelIlj5uint4S7_SF_ZZZS5_IS7_EvS9_SA_ENKSB_clEvENKSC_clEvEUljE_EEvS9_T2_RKT3_T4_EUlijE0_EEvlNS_15PhiloxCudaStateET1_SJ_,(.L_x_1859 - _ZN2at6native60_GLOBAL__N__fdc43544_27_DistributionRandomKernel_cu_f88cee4443distribution_elementwise_grid_stride_kernelIjLi4EZZZNS0_9templates4cuda13random_kernelIPNS_17CUDAGeneratorImplEEEvRNS_18TensorIteratorBaseET_ENKUlvE_clEvENKUlvE2_clEvEUlP24curandStatePhilox4_32_10E0_ZNS1_27distribution_nullary_kernelIlj5uint4S7_SF_ZZZS5_IS7_EvS9_SA_ENKSB_clEvENKSC_clEvEUljE_EEvS9_T2_RKT3_T4_EUlijE0_EEvlNS_15PhiloxCudaStateET1_SJ_)
        .other          _ZN2at6native60_GLOBAL__N__fdc43544_27_DistributionRandomKernel_cu_f88cee4443distribution_elementwise_grid_stride_kernelIjLi4EZZZNS0_9templates4cuda13random_kernelIPNS_17CUDAGeneratorImplEEEvRNS_18TensorIteratorBaseET_ENKUlvE_clEvENKUlvE2_clEvEUlP24curandStatePhilox4_32_10E0_ZNS1_27distribution_nullary_kernelIlj5uint4S7_SF_ZZZS5_IS7_EvS9_SA_ENKSB_clEvENKSC_clEvEUljE_EEvS9_T2_RKT3_T4_EUlijE0_EEvlNS_15PhiloxCudaStateET1_SJ_,@"STO_CUDA_ENTRY STV_DEFAULT"
_ZN2at6native60_GLOBAL__N__fdc43544_27_DistributionRandomKernel_cu_f88cee4443distribution_elementwise_grid_stride_kernelIjLi4EZZZNS0_9templates4cuda13random_kernelIPNS_17CUDAGeneratorImplEEEvRNS_18TensorIteratorBaseET_ENKUlvE_clEvENKUlvE2_clEvEUlP24curandStatePhilox4_32_10E0_ZNS1_27distribution_nullary_kernelIlj5uint4S7_SF_ZZZS5_IS7_EvS9_SA_ENKSB_clEvENKSC_clEvEUljE_EEvS9_T2_RKT3_T4_EUlijE0_EEvlNS_15PhiloxCudaStateET1_SJ_:
        /* <DEDUP_REMOVED lines=94> */
[----:B------:R-:W-:Y:S05]  /*05e0*/  CALL.REL.NOINC `($__internal_24_$__cuda_sm20_div_s64) ;  /* 0x00000048009c7944 */ /* 0x000fea0003c00000 */
[----:B------:R-:W-:Y:S05]  /*05f0*/  BRA `(.L_x_322) ;  /* 0x0000000000587947 */ /* 0x000fea0003800000 */
.L_x_321:
        /* <DEDUP_REMOVED lines=22> */
.L_x_322:
        /* <DEDUP_REMOVED lines=68> */
.L_x_338:
        /* <DEDUP_REMOVED lines=13> */
.L_x_324:
[----:B------:R-:W-:Y:S05]  /*0c70*/  BSYNC B0 ;  /* 0x0000000000007941 */ /* 0x000fea0003800000 */
.L_x_323:
        /* <DEDUP_REMOVED lines=69> */
.L_x_326:
[----:B------:R-:W-:Y:S01]  /*10d0*/  IMAD.MOV.U32 R2, RZ, RZ, R22 ;  /* 0x000000ffff027224 */ /* 0x000fe200078e0016 */
[----:B------:R-:W-:Y:S01]  /*10e0*/  MOV R5, R0 ;  /* 0x0000000000057202 */ /* 0x000fe20000000f00 */
[----:B------:R-:W-:Y:S01]  /*10f0*/  IMAD.MOV.U32 R4, RZ, RZ, R7 ;  /* 0x000000ffff047224 */ /* 0x000fe200078e0007 */
[----:B------:R-:W-:-:S07]  /*1100*/  MOV R3, R20 ;  /* 0x0000001400037202 */ /* 0x000fce0000000f00 */
.L_x_325:
        /* <DEDUP_REMOVED lines=242> */
.L_x_329:
[----:B------:R-:W-:Y:S01]  /*2030*/  ULDC.64 UR34, c[0x0][0x3d0] ;  /* 0x0000f40000227ab9 */ /* 0x000fe20000000a00 */
[----:B------:R-:W-:Y:S01]  /*2040*/  MOV R38, R2 ;  /* 0x0000000200267202 */ /* 0x000fe20000000f00 */
[----:B------:R-:W-:Y:S01]  /*2050*/  IMAD.MOV.U32 R39, RZ, RZ, RZ ;  /* 0x000000ffff277224 */ /* 0x000fe200078e00ff */
[----:B------:R-:W-:-:S05]  /*2060*/  IADD3 R22, P0, R0, UR34, RZ ;  /* 0x0000002200167c10 */ /* 0x000fca000ff1e0ff */
[----:B------:R-:W-:-:S05]  /*2070*/  IMAD.X R23, RZ, RZ, UR35, P0 ;  /* 0x00000023ff177e24 */ /* 0x000fca00080e06ff */
[----:B------:R0:W-:Y:S03]  /*2080*/  STG.E.64 desc[UR58][R22.64], R38 ;  /* 0x0000002616007986 */ /* 0x0001e6000c101b3a */
.L_x_328:
[----:B------:R-:W-:Y:S05]  /*2090*/  BSYNC B0 ;  /* 0x0000000000007941 */ /* 0x000fea0003800000 */
.L_x_327:
        /* <DEDUP_REMOVED lines=247> */
.L_x_332:
[----:B------:R-:W-:Y:S01]  /*3010*/  ULDC.64 UR34, c[0x0][0x3d0] ;  /* 0x0000f40000227ab9 */ /* 0x000fe20000000a00 */
[----:B------:R-:W-:Y:S01]  /*3020*/  MOV R38, R5 ;  /* 0x0000000500267202 */ /* 0x000fe20000000f00 */
[----:B------:R-:W-:Y:S01]  /*3030*/  IMAD.MOV.U32 R39, RZ, RZ, RZ ;  /* 0x000000ffff277224 */ /* 0x000fe200078e00ff */
[----:B------:R-:W-:-:S04]  /*3040*/  IADD3 R22, P0, R0, UR34, RZ ;  /* 0x0000002200167c10 */ /* 0x000fc8000ff1e0ff */
[----:B------:R-:W-:-:S05]  /*3050*/  IADD3.X R23, RZ, UR35, RZ, P0, !PT ;  /* 0x00000023ff177c10 */ /* 0x000fca00087fe4ff */
[----:B------:R0:W-:Y:S04]  /*3060*/  STG.E.64 desc[UR58][R22.64], R38 ;  /* 0x0000002616007986 */ /* 0x0001e8000c101b3a */
.L_x_331:
[----:B------:R-:W-:Y:S05]  /*3070*/  BSYNC B0 ;  /* 0x0000000000007941 */ /* 0x000fea0003800000 */
.L_x_330:
        /* <DEDUP_REMOVED lines=243> */
.L_x_335:
[----:B------:R-:W-:Y:S01]  /*3fb0*/  ULDC.64 UR34, c[0x0][0x3d0] ;  /* 0x0000f40000227ab9 */ /* 0x000fe20000000a00 */
[----:B------:R-:W-:Y:S01]  /*3fc0*/  IMAD.MOV.U32 R5, RZ, RZ, RZ ;  /* 0x000000ffff057224 */ /* 0x000fe200078e00ff */
[----:B------:R-:W-:-:S04]  /*3fd0*/  IADD3 R22, P0, R0, UR34, RZ ;  /* 0x0000002200167c10 */ /* 0x000fc8000ff1e0ff */
[----:B------:R-:W-:-:S05]  /*3fe0*/  IADD3.X R23, RZ, UR35, RZ, P0, !PT ;  /* 0x00000023ff177c10 */ /* 0x000fca00087fe4ff */
[----:B------:R0:W-:Y:S04]  /*3ff0*/  STG.E.64 desc[UR58][R22.64], R4 ;  /* 0x0000000416007986 */ /* 0x0001e8000c101b3a */
.L_x_334:
[----:B------:R-:W-:Y:S05]  /*4000*/  BSYNC B0 ;  /* 0x0000000000007941 */ /* 0x000fea0003800000 */
.L_x_333:
[----:B0-----:R-:W-:-:S05]  /*4010*/  IMAD R23, R2, 0x3, RZ ;  /* 0x0000000302177824 */ /* 0x001fca00078e02ff */
[----:B------:R-:W-:-:S04]  /*4020*/  IADD3 R23, P1, R23, R24, RZ ;  /* 0x0000001817177210 */ /* 0x000fc80007f3e0ff */
[----:B------:R-:W-:Y:S02]  /*4030*/  ISETP.GE.U32.AND P0, PT, R23, R18, PT ;  /* 0x000000121700720c */ /* 0x000fe40003f06070 */
[----:B------:R-:W-:-:S04]  /*4040*/  IADD3.X R0, RZ, R15, RZ, P1, !PT ;  /* 0x0000000fff007210 */ /* 0x000fc80000ffe4ff */
        /* <DEDUP_REMOVED lines=234> */
[----:B------:R-:W-:-:S03]  /*4ef0*/  ULDC.64 UR34, c[0x0][0x360] ;  /* 0x0000d80000227ab9 */ /* 0x000fc60000000a00 */
[----:B------:R-:W-:-:S05]  /*4f00*/  IMAD.HI.U32 R4, R23, UR34, R4 ;  /* 0x0000002217047c27 */ /* 0x000fca000f8e0004 */
[----:B------:R-:W-:-:S04]  /*4f10*/  SHF.R.U32.HI R4, RZ, UR35, R4 ;  /* 0x00000023ff047c19 */ /* 0x000fc80008011604 */
[----:B------:R-:W-:-:S05]  /*4f20*/  IADD3 R4, -R4, RZ, RZ ;  /* 0x000000ff04047210 */ /* 0x000fca0007ffe1ff */
[----:B------:R-:W-:-:S04]  /*4f30*/  IMAD R23, R4, UR29, R23 ;  /* 0x0000001d04177c24 */ /* 0x000fc8000f8e0217 */
[----:B------:R-:W-:-:S07]  /*4f40*/  IMAD R0, R23, UR30, R0 ;  /* 0x0000001e17007c24 */ /* 0x000fce000f8e0200 */
.L_x_337:
[----:B------:R-:W-:Y:S01]  /*4f50*/  ULDC.64 UR34, c[0x0][0x3d0] ;  /* 0x0000f40000227ab9 */ /* 0x000fe20000000a00 */
[----:B------:R-:W-:Y:S02]  /*4f60*/  MOV R22, R3 ;  /* 0x0000000300167202 */ /* 0x000fe40000000f00 */
[----:B------:R-:W-:Y:S02]  /*4f70*/  IADD3 R4, P0, R0, UR34, RZ ;  /* 0x0000002200047c10 */ /* 0x000fe4000ff1e0ff */
[----:B------:R-:W-:-:S03]  /*4f80*/  MOV R23, RZ ;  /* 0x000000ff00177202 */ /* 0x000fc60000000f00 */
[----:B------:R-:W-:-:S05]  /*4f90*/  IMAD.X R5, RZ, RZ, UR35, P0 ;  /* 0x00000023ff057e24 */ /* 0x000fca00080e06ff */
[----:B------:R0:W-:Y:S03]  /*4fa0*/  STG.E.64 desc[UR58][R4.64], R22 ;  /* 0x0000001604007986 */ /* 0x0001e6000c101b3a */
.L_x_336:
        /* <DEDUP_REMOVED lines=11> */
        .weak           $__internal_24_$__cuda_sm20_div_s64
        .type           $__internal_24_$__cuda_sm20_div_s64,@function
        .size           $__internal_24_$__cuda_sm20_div_s64,(.L_x_1859 - $__internal_24_$__cuda_sm20_div_s64)
$__internal_24_$__cuda_sm20_div_s64:
        /* <DEDUP_REMOVED lines=74> */
[----:B------:R-:W-:Y:S06]  /*5500*/  RET.REL.NODEC R6 `(_ZN2at6native60_GLOBAL__N__fdc43544_27_DistributionRandomKernel_cu_f88cee4443distribution_elementwise_grid_stride_kernelIjLi4EZZZNS0_9templates4cuda13random_kernelIPNS_17CUDAGeneratorImplEEEvRNS_18TensorIteratorBaseET_ENKUlvE_clEvENKUlvE2_clEvEUlP24curandStatePhilox4_32_10E0_ZNS1_27distribution_nullary_kernelIlj5uint4S7_SF_ZZZS5_IS7_EvS9_SA_ENKSB_clEvENKSC_clEvEUljE_EEvS9_T2_RKT3_T4_EUlijE0_EEvlNS_15PhiloxCudaStateET1_SJ_) ;  /* 0xffffffa806bc7950 */ /* 0x000fec0003c3ffff */
.L_x_339:
        /* <DEDUP_REMOVED lines=15> */
.L_x_1859:


//--------------------- .text._ZN2at6native60_GLOBAL__N__fdc43544_27_DistributionRandomKernel_cu_f88cee4443distribution_elementwise_grid_stride_kernelIjLi4EZZZNS0_9templates4cuda13random_kernelIPNS_17CUDAGeneratorImplEEEvRNS_18TensorIteratorBaseET_ENKUlvE_clEvENKUlvE2_clEvEUlP24curandStatePhilox4_32_10E0_ZNS1_27distribution_nullary_kernelIlj5uint4S7_SF_ZZZS5_IS7_EvS9_SA_ENKSB_clEvENKSC_clEvEUljE_EEvS9_T2_RKT3_T4_EUlijE_EEvlNS_15PhiloxCudaStateET1_SJ_ --------------------------
	.section	.text._ZN2at6native60_GLOBAL__N__fdc43544_27_DistributionRandomKernel_cu_f88cee4443distribution_elementwise_grid_stride_kernelIjLi4EZZZNS0_9templates4cuda13random_kernelIPNS_17CUDAGeneratorImplEEEvRNS_18TensorIteratorBaseET_ENKUlvE_clEvENKUlvE2_clEvEUlP24curandStatePhilox4_32_10E0_ZNS1_27distribution_nullary_kernelIlj5uint4S7_SF_ZZZS5_IS7_EvS9_SA_ENKSB_clEvENKSC_clEvEUljE_EEvS9_T2_RKT3_T4_EUlijE_EEvlNS_15PhiloxCudaStateET1_SJ_,"ax",@progbits
	.align	128
.text._ZN2at6native60_GLOBAL__N__fdc43544_27_DistributionRandomKernel_cu_f88cee4443distribution_elementwise_grid_stride_kernelIjLi4EZZZNS0_9templates4cuda13random_kernelIPNS_17CUDAGeneratorImplEEEvRNS_18TensorIteratorBaseET_ENKUlvE_clEvENKUlvE2_clEvEUlP24curandStatePhilox4_32_10E0_ZNS1_27distribution_nullary_kernelIlj5uint4S7_SF_ZZZS5_IS7_EvS9_SA_ENKSB_clEvENKSC_clEvEUljE_EEvS9_T2_RKT3_T4_EUlijE_EEvlNS_15PhiloxCudaStateET1_SJ_:
        .type           _ZN2at6native60_GLOBAL__N__fdc43544_27_DistributionRandomKernel_cu_f88cee4443distribution_elementwise_grid_stride_kernelIjLi4EZZZNS0_9templates4cuda13random_kernelIPNS_17CUDAGeneratorImplEEEvRNS_18TensorIteratorBaseET_ENKUlvE_clEvENKUlvE2_clEvEUlP24curandStatePhilox4_32_10E0_ZNS1_27distribution_nullary_kernelIlj5uint4S7_SF_ZZZS5_IS7_EvS9_SA_ENKSB_clEvENKSC_clEvEUljE_EEvS9_T2_RKT3_T4_EUlijE_EEvlNS_15PhiloxCudaStateET1_SJ_,@function
        .size           _ZN2at6native60_GLOBAL__N__fdc43544_27_DistributionRandomKernel_cu_f88cee4443distribution_elementwise_grid_stride_kernelIjLi4EZZZNS0_9templates4cuda13random_kernelIPNS_17CUDAGeneratorImplEEEvRNS_18TensorIteratorBaseET_ENKUlvE_clEvENKUlvE2_clEvEUlP24curandStatePhilox4_32_10E0_ZNS1_27distribution_nullary_kernelIlj5uint4S7_SF_ZZZS5_IS7_EvS9_SA_ENKSB_clEvENKSC_clEvEUljE_EEvS9_T2_RKT3_T4_EUlijE_EEvlNS_15PhiloxCudaStateET1_SJ_,(.L_x_1861 - _ZN2at6native60_GLOBAL__N__fdc43544_27_DistributionRandomKernel_cu_f88cee4443distribution_elementwise_grid_stride_kernelIjLi4EZZZNS0_9templates4cuda13random_kernelIPNS_17CUDAGeneratorImplEEEvRNS_18TensorIteratorBaseET_ENKUlvE_clEvENKUlvE2_clEvEUlP24curandStatePhilox4_32_10E0_ZNS1_27distribution_nullary_kernelIlj5uint4S7_SF_ZZZS5_IS7_EvS9_SA_ENKSB_clEvENKSC_clEvEUljE_EEvS9_T2_RKT3_T4_EUlijE_EEvlNS_15PhiloxCudaStateET1_SJ_)
        .other          _ZN2at6native60_GLOBAL__N__fdc43544_27_DistributionRandomKernel_cu_f88cee4443distribution_elementwise_grid_stride_kernelIjLi4EZZZNS0_9templates4cuda13random_kernelIPNS_17CUDAGeneratorImplEEEvRNS_18TensorIteratorBaseET_ENKUlvE_clEvENKUlvE2_clEvEUlP24curandStatePhilox4_32_10E0_ZNS1_27distribution_nullary_kernelIlj5uint4S7_SF_ZZZS5_IS7_EvS9_SA_ENKSB_clEvENKSC_clEvEUljE_EEvS9_T2_RKT3_T4_EUlijE_EEvlNS_15PhiloxCudaStateET1_SJ_,@"STO_CUDA_ENTRY STV_DEFAULT"
_ZN2at6native60_GLOBAL__N__fdc43544_27_DistributionRandomKernel_cu_f88cee4443distribution_elementwise_grid_stride_kernelIjLi4EZZZNS0_9templates4cuda13random_kernelIPNS_17CUDAGeneratorImplEEEvRNS_18TensorIteratorBaseET_ENKUlvE_clEvENKUlvE2_clEvEUlP24curandStatePhilox4_32_10E0_ZNS1_27distribution_nullary_kernelIlj5uint4S7_SF_ZZZS5_IS7_EvS9_SA_ENKSB_clEvENKSC_clEvEUljE_EEvS9_T2_RKT3_T4_EUlijE_EEvlNS_15PhiloxCudaStateET1_SJ_:
        /* <DEDUP_REMOVED lines=72> */
[----:B------:R-:W-:Y:S02]  /*0480*/  MOV R19, R33 ;  /* 0x0000002100137202 */ /* 0x000fe40000000f00 */
[----:B------:R-:W-:Y:S01]  /*0490*/  LOP3.LUT R30, R21, R16, R14, 0x96, !PT ;  /* 0x00000010151e7212 */ /* 0x000fe200078e960e */
[----:B------:R-:W-:-:S04]  /*04a0*/  IMAD.WIDE.U32 R22, R22, -0x326172a9, RZ ;  /* 0xcd9e8d5716167825 */ /* 0x000fc800078e00ff */
[----:B------:R-:W-:Y:S01]  /*04b0*/  IMAD.WIDE.U32 R30, R30, -0x2daee0ad, RZ ;  /* 0xd2511f531e1e7825 */ /* 0x000fe200078e00ff */
[----:B------:R-:W-:-:S03]  /*04c0*/  LOP3.LUT R17, R23, R20, R15, 0x96, !PT ;  /* 0x0000001417117212 */ /* 0x000fc600078e960f */
[C---:B------:R-:W-:Y:S02]  /*04d0*/  VIADD R16, R53.reuse, 0xdb3d7428 ;  /* 0xdb3d742835107836 */ /* 0x040fe40000000000 */
[----:B------:R-:W-:Y:S02]  /*04e0*/  VIADD R20, R53, 0x96a522ad ;  /* 0x96a522ad35147836 */ /* 0x000fe40000000000 */
[----:B------:R-:W-:Y:S01]  /*04f0*/  IMAD.HI.U32 R23, R17, -0x2daee0ad, RZ ;  /* 0xd2511f5311177827 */ /* 0x000fe200078e00ff */
[----:B------:R-:W-:-:S03]  /*0500*/  LOP3.LUT R45, R31, R18, R16, 0x96, !PT ;  /* 0x000000121f2d7212 */ /* 0x000fc600078e9610 */
[----:B------:R-:W-:Y:S01]  /*0510*/  VIADD R21, R52, 0x8ff34781 ;  /* 0x8ff3478134157836 */ /* 0x000fe20000000000 */
        /* <DEDUP_REMOVED lines=10> */
[----:B------:R-:W-:Y:S05]  /*05c0*/  CALL.REL.NOINC `($__internal_25_$__cuda_sm20_div_s64) ;  /* 0x0000000800e07944 */ /* 0x000fea0003c00000 */
[----:B------:R-:W-:Y:S01]  /*05d0*/  MOV R22, R24 ;  /* 0x0000001800167202 */ /* 0x000fe20000000f00 */
[----:B------:R-:W-:Y:S01]  /*05e0*/  IMAD.MOV.U32 R23, RZ, RZ, R25 ;  /* 0x000000ffff177224 */ /* 0x000fe200078e0019 */
[----:B------:R-:W-:Y:S06]  /*05f0*/  BRA `(.L_x_341) ;  /* 0x00000000005c7947 */ /* 0x000fec0003800000 */
.L_x_340:
        /* <DEDUP_REMOVED lines=23> */
.L_x_341:
[----:B------:R-:W-:Y:S01]  /*0770*/  ULDC UR4, c[0x0][0x0] ;  /* 0x0000000000047ab9 */ /* 0x000fe20000000800 */
[----:B------:R-:W-:Y:S01]  /*0780*/  ULDC UR5, c[0x0][0xc] ;  /* 0x0000030000057ab9 */ /* 0x000fe20000000800 */
[----:B------:R-:W-:Y:S01]  /*0790*/  IADD3 R22, P0, R22, 0x1, RZ ;  /* 0x0000000116167810 */ /* 0x000fe20007f1e0ff */
[----:B------:R-:W-:-:S04]  /*07a0*/  UIMAD.WIDE.U32 UR4, UR4, UR5, URZ ;  /* 0x00000005040472a5 */ /* 0x000fc8000f8e003f */
[----:B------:R-:W-:Y:S02]  /*07b0*/  IMAD.X R24, RZ, RZ, R23, P0 ;  /* 0x000000ffff187224 */ /* 0x000fe400000e0617 */
[C---:B------:R-:W-:Y:S02]  /*07c0*/  IMAD R25, R22.reuse, UR5, RZ ;  /* 0x0000000516197c24 */ /* 0x040fe4000f8e02ff */
[----:B------:R-:W-:-:S04]  /*07d0*/  IMAD.WIDE.U32 R22, R22, UR4, RZ ;  /* 0x0000000416167c25 */ /* 0x000fc8000f8e00ff */
[----:B------:R-:W-:Y:S01]  /*07e0*/  IMAD R25, R24, UR4, R25 ;  /* 0x0000000418197c24 */ /* 0x000fe2000f8e0219 */
[----:B------:R-:W-:-:S03]  /*07f0*/  SHF.L.U32 R34, R22, 0x2, RZ ;  /* 0x0000000216227819 */ /* 0x000fc600000006ff */
[----:B------:R-:W-:Y:S01]  /*0800*/  IMAD.IADD R35, R23, 0x1, R25 ;  /* 0x0000000117237824 */ /* 0x000fe200078e0219 */
[----:B------:R-:W-:-:S04]  /*0810*/  ISETP.GE.U32.AND P0, PT, R18, R34, PT ;  /* 0x000000221200720c */ /* 0x000fc80003f06070 */
[----:B------:R-:W-:-:S04]  /*0820*/  SHF.L.U64.HI R35, R22, 0x2, R35 ;  /* 0x0000000216237819 */ /* 0x000fc80000010223 */
[----:B------:R-:W-:-:S13]  /*0830*/  ISETP.GE.AND.EX P0, PT, R19, R35, PT, P0 ;  /* 0x000000231300720c */ /* 0x000fda0003f06300 */
[----:B------:R-:W-:Y:S05]  /*0840*/  @P0 EXIT ;  /* 0x000000000000094d */ /* 0x000fea0003800000 */
[--C-:B------:R-:W-:Y:S01]  /*0850*/  SHF.R.U32.HI R36, RZ, 0x2, R37.reuse ;  /* 0x00000002ff247819 */ /* 0x100fe20000011625 */
[----:B------:R-:W-:Y:S01]  /*0860*/  IMAD R45, R45, -0x326172a9, RZ ;  /* 0xcd9e8d572d2d7824 */ /* 0x000fe200078e02ff */
[C---:B------:R-:W-:Y:S01]  /*0870*/  SHF.R.U64 R37, R38.reuse, 0x2, R37 ;  /* 0x0000000226257819 */ /* 0x040fe20000001225 */
[----:B------:R-:W-:Y:S01]  /*0880*/  ULDC.64 UR6, c[0x0][0x210] ;  /* 0x0000840000067ab9 */ /* 0x000fe20000000a00 */
[----:B------:R-:W-:-:S07]  /*0890*/  LOP3.LUT R38, R38, 0x3, RZ, 0xc0, !PT ;  /* 0x0000000326267812 */ /* 0x000fce00078ec0ff */
.L_x_346:
[----:B------:R-:W-:Y:S01]  /*08a0*/  VIADD R37, R37, 0x1 ;  /* 0x0000000125257836 */ /* 0x000fe20000000000 */
[----:B------:R-:W-:Y:S03]  /*08b0*/  BSSY B0, `(.L_x_342) ;  /* 0x000000c000007945 */ /* 0x000fe60003800000 */
[C---:B------:R-:W-:Y:S01]  /*08c0*/  IMAD.HI.U32 R22, R37.reuse, -0x2daee0ad, RZ ;  /* 0xd2511f5325167827 */ /* 0x040fe200078e00ff */
[----:B------:R-:W-:-:S13]  /*08d0*/  ISETP.NE.AND P0, PT, R37, RZ, PT ;  /* 0x000000ff2500720c */ /* 0x000fda0003f05270 */
[----:B------:R-:W-:Y:S05]  /*08e0*/  @P0 BRA `(.L_x_343) ;  /* 0x0000000000200947 */ /* 0x000fea0003800000 */
[----:B------:R-:W-:-:S04]  /*08f0*/  IADD3 R36, R36, 0x1, RZ ;  /* 0x0000000124247810 */ /* 0x000fc80007ffe0ff */
[----:B------:R-:W-:-:S13]  /*0900*/  ISETP.NE.AND P0, PT, R36, RZ, PT ;  /* 0x000000ff2400720c */ /* 0x000fda0003f05270 */
[----:B------:R-:W-:Y:S02]  /*0910*/  @!P0 VIADD R32, R32, 0x1 ;  /* 0x0000000120208836 */ /* 0x000fe40000000000 */
[----:B------:R-:W-:Y:S02]  /*0920*/  @!P0 VIADD R23, R33, 0x1 ;  /* 0x0000000121178836 */ /* 0x000fe40000000000 */
[----:B------:R-:W-:Y:S01]  /*0930*/  @!P0 IMAD.MOV.U32 R36, RZ, RZ, RZ ;  /* 0x000000ffff248224 */ /* 0x000fe200078e00ff */
[----:B------:R-:W-:-:S13]  /*0940*/  ISETP.NE.AND P1, PT, R32, RZ, !P0 ;  /* 0x000000ff2000720c */ /* 0x000fda0004725270 */
[----:B------:R-:W-:-:S05]  /*0950*/  @P1 IADD3 R23, R33, RZ, RZ ;  /* 0x000000ff21171210 */ /* 0x000fca0007ffe0ff */
[----:B------:R-:W-:-:S07]  /*0960*/  @!P0 IMAD.MOV.U32 R33, RZ, RZ, R23 ;  /* 0x000000ffff218224 */ /* 0x000fce00078e0017 */
.L_x_343:
[----:B------:R-:W-:Y:S05]  /*0970*/  BSYNC B0 ;  /* 0x0000000000007941 */ /* 0x000fea0003800000 */
.L_x_342:
        /* <DEDUP_REMOVED lines=38> */
[----:B------:R-:W-:Y:S01]  /*0be0*/  MOV R41, R45 ;  /* 0x0000002d00297202 */ /* 0x000fe20000000f00 */
[----:B------:R-:W-:Y:S01]  /*0bf0*/  IMAD R27, R17, -0x2daee0ad, RZ ;  /* 0xd2511f53111b7824 */ /* 0x000fe200078e02ff */
[----:B------:R-:W-:Y:S01]  /*0c00*/  LOP3.LUT R17, R25, R22, R15, 0x96, !PT ;  /* 0x0000001619117212 */ /* 0x000fe200078e960f */
[----:B------:R-:W-:-:S04]  /*0c10*/  IMAD.WIDE.U32 R22, R23, -0x326172a9, RZ ;  /* 0xcd9e8d5717167825 */ /* 0x000fc800078e00ff */
        /* <DEDUP_REMOVED lines=18> */
.L_x_345:
[----:B------:R-:W-:Y:S01]  /*0d40*/  MOV R41, R30 ;  /* 0x0000001e00297202 */ /* 0x000fe20000000f00 */
[----:B------:R-:W-:Y:S01]  /*0d50*/  IMAD.MOV.U32 R42, RZ, RZ, R27 ;  /* 0x000000ffff2a7224 */ /* 0x000fe200078e001b */
[----:B------:R-:W-:Y:S01]  /*0d60*/  MOV R44, R22 ;  /* 0x00000016002c7202 */ /* 0x000fe20000000f00 */
[----:B------:R-:W-:-:S07]  /*0d70*/  IMAD.MOV.U32 R43, RZ, RZ, R39 ;  /* 0x000000ffff2b7224 */ /* 0x000fce00078e0027 */
.L_x_344:
[----:B------:R-:W-:Y:S01]  /*0d80*/  ULDC UR4, c[0x0][0xc] ;  /* 0x0000030000047ab9 */ /* 0x000fe20000000800 */
[----:B------:R-:W0:Y:S02]  /*0d90*/  LDC R23, c[0x0][RZ] ;  /* 0x00000000ff177b82 */ /* 0x000e240000000800 */
[----:B0-----:R-:W-:Y:S01]  /*0da0*/  IMAD R23, R23, UR4, RZ ;  /* 0x0000000417177c24 */ /* 0x001fe2000f8e02ff */
[----:B------:R-:W-:Y:S05]  /*0db0*/  WARPSYNC.ALL ;  /* 0x0000000000007948 */ /* 0x000fea0003800000 */
[CC--:B------:R-:W-:Y:S01]  /*0dc0*/  IADD3 R45, P1, R23.reuse, R18.reuse, RZ ;  /* 0x00000012172d7210 */ /* 0x0c0fe20007f3e0ff */
[C---:B------:R-:W-:Y:S01]  /*0dd0*/  IMAD R47, R23.reuse, 0x3, RZ ;  /* 0x00000003172f7824 */ /* 0x040fe200078e02ff */
[----:B------:R-:W-:-:S02]  /*0de0*/  LEA R46, P3, R23, R18, 0x1 ;  /* 0x00000012172e7211 */ /* 0x000fc400078608ff */
[----:B------:R-:W-:Y:S01]  /*0df0*/  ISETP.GE.U32.AND P0, PT, R45, UR6, PT ;  /* 0x000000062d007c0c */ /* 0x000fe2000bf06070 */
[--C-:B------:R-:W-:Y:S01]  /*0e00*/  IMAD.X R24, RZ, RZ, R19.reuse, P1 ;  /* 0x000000ffff187224 */ /* 0x100fe200008e0613 */
[----:B------:R-:W-:Y:S01]  /*0e10*/  ISETP.GE.U32.AND P1, PT, R18, UR6, PT ;  /* 0x0000000612007c0c */ /* 0x000fe2000bf26070 */
[----:B------:R-:W-:Y:S01]  /*0e20*/  IMAD.X R25, RZ, RZ, R19, P3 ;  /* 0x000000ffff197224 */ /* 0x000fe200018e0613 */
[----:B------:R-:W-:Y:S02]  /*0e30*/  IADD3 R47, P4, R47, R18, RZ ;  /* 0x000000122f2f7210 */ /* 0x000fe40007f9e0ff */
[----:B------:R-:W-:Y:S02]  /*0e40*/  ISETP.GE.AND.EX P1, PT, R19, UR7, PT, P1 ;  /* 0x0000000713007c0c */ /* 0x000fe4000bf26310 */
[----:B------:R-:W-:Y:S02]  /*0e50*/  ISETP.GE.AND.EX P0, PT, R24, UR7, PT, P0 ;  /* 0x0000000718007c0c */ /* 0x000fe4000bf06300 */
[----:B------:R-:W-:-:S02]  /*0e60*/  ISETP.GE.U32.AND P2, PT, R46, UR6, PT ;  /* 0x000000062e007c0c */ /* 0x000fc4000bf46070 */
[----:B------:R-:W-:Y:S02]  /*0e70*/  ISETP.GE.U32.AND P3, PT, R47, UR6, PT ;  /* 0x000000062f007c0c */ /* 0x000fe4000bf66070 */
[----:B------:R-:W-:Y:S02]  /*0e80*/  IADD3.X R24, RZ, R19, RZ, P4, !PT ;  /* 0x00000013ff187210 */ /* 0x000fe400027fe4ff */
[----:B------:R-:W-:Y:S02]  /*0e90*/  ISETP.GE.AND.EX P2, PT, R25, UR7, PT, P2 ;  /* 0x0000000719007c0c */ /* 0x000fe4000bf46320 */
[----:B------:R-:W-:Y:S01]  /*0ea0*/  ISETP.GE.AND.EX P3, PT, R24, UR7, PT, P3 ;  /* 0x0000000718007c0c */ /* 0x000fe2000bf66330 */
[----:B------:R-:W0:Y:S08]  /*0eb0*/  @!P1 LDC R48, c[0x0][0x240] ;  /* 0x00009000ff309b82 */ /* 0x000e300000000800 */
[----:B------:R-:W1:Y:S08]  /*0ec0*/  @!P1 LDC.64 R24, c[0x0][0x238] ;  /* 0x00008e00ff189b82 */ /* 0x000e700000000a00 */
[----:B------:R-:W2:Y:S08]  /*0ed0*/  @!P0 LDC R49, c[0x0][0x240] ;  /* 0x00009000ff318b82 */ /* 0x000eb00000000800 */
[----:B------:R-:W3:Y:S01]  /*0ee0*/  @!P2 LDC R50, c[0x0][0x240] ;  /* 0x00009000ff32ab82 */ /* 0x000ee20000000800 */
[----:B0-----:R-:W-:-:S07]  /*0ef0*/  @!P1 IMAD R48, R18, R48, RZ ;  /* 0x0000003012309224 */ /* 0x001fce00078e02ff */
[----:B------:R-:W0:Y:S01]  /*0f00*/  @!P3 LDC R51, c[0x0][0x240] ;  /* 0x00009000ff33bb82 */ /* 0x000e220000000800 */
[----:B-1----:R-:W-:-:S04]  /*0f10*/  @!P1 IADD3 R24, P4, R48, R24, RZ ;  /* 0x0000001830189210 */ /* 0x002fc80007f9e0ff */
[----:B------:R-:W-:-:S03]  /*0f20*/  @!P1 LEA.HI.X.SX32 R25, R48, R25, 0x1, P4 ;  /* 0x0000001930199211 */ /* 0x000fc600020f0eff */
[----:B------:R-:W1:Y:S01]  /*0f30*/  @!P0 LDC.64 R26, c[0x0][0x238] ;  /* 0x00008e00ff1a8b82 */ /* 0x000e620000000a00 */
[----:B--2---:R-:W-:Y:S02]  /*0f40*/  @!P0 IMAD R49, R45, R49, RZ ;  /* 0x000000312d318224 */ /* 0x004fe400078e02ff */
[----:B------:R-:W-:-:S05]  /*0f50*/  IMAD.MOV.U32 R45, RZ, RZ, R22 ;  /* 0x000000ffff2d7224 */ /* 0x000fca00078e0016 */
[----:B------:R-:W2:Y:S01]  /*0f60*/  @!P2 LDC.64 R28, c[0x0][0x238] ;  /* 0x00008e00ff1cab82 */ /* 0x000ea20000000a00 */
[----:B---3--:R-:W-:Y:S02]  /*0f70*/  @!P2 IMAD R50, R46, R50, RZ ;  /* 0x000000322e32a224 */ /* 0x008fe400078e02ff */
[----:B------:R-:W-:-:S05]  /*0f80*/  @!P1 IMAD.MOV.U32 R46, RZ, RZ, R41 ;  /* 0x000000ffff2e9224 */ /* 0x000fca00078e0029 */
[----:B------:R-:W3:Y:S01]  /*0f90*/  @!P3 LDC.64 R30, c[0x0][0x238] ;  /* 0x00008e00ff1ebb82 */ /* 0x000ee20000000a00 */
[----:B0-----:R-:W-:Y:S02]  /*0fa0*/  @!P3 IMAD R51, R47, R51, RZ ;  /* 0x000000332f33b224 */ /* 0x001fe400078e02ff */
[----:B------:R-:W-:Y:S01]  /*0fb0*/  @!P1 IMAD.MOV.U32 R47, RZ, RZ, RZ ;  /* 0x000000ffff2f9224 */ /* 0x000fe200078e00ff */
[----:B-1----:R-:W-:-:S04]  /*0fc0*/  @!P0 IADD3 R26, P5, R49, R26, RZ ;  /* 0x0000001a311a8210 */ /* 0x002fc80007fbe0ff */
[----:B------:R0:W-:Y:S01]  /*0fd0*/  @!P1 STG.E.64 desc[UR8][R24.64], R46 ;  /* 0x0000002e18009986 */ /* 0x0001e2000c101b08 */
[----:B------:R-:W-:Y:S02]  /*0fe0*/  @!P0 LEA.HI.X.SX32 R27, R49, R27, 0x1, P5 ;  /* 0x0000001b311b8211 */ /* 0x000fe400028f0eff */
[----:B--2---:R-:W-:-:S04]  /*0ff0*/  @!P2 IADD3 R28, P4, R50, R28, RZ ;  /* 0x0000001c321ca210 */ /* 0x004fc80007f9e0ff */
[----:B------:R-:W-:Y:S02]  /*1000*/  @!P2 LEA.HI.X.SX32 R29, R50, R29, 0x1, P4 ;  /* 0x0000001d321da211 */ /* 0x000fe400020f0eff */
[----:B0-----:R-:W-:Y:S01]  /*1010*/  @!P0 MOV R24, R42 ;  /* 0x0000002a00188202 */ /* 0x001fe20000000f00 */
[----:B------:R-:W-:Y:S01]  /*1020*/  @!P0 IMAD.MOV.U32 R25, RZ, RZ, RZ ;  /* 0x000000ffff198224 */ /* 0x000fe200078e00ff */
[----:B---3--:R-:W-:-:S04]  /*1030*/  @!P3 IADD3 R30, P5, R51, R30, RZ ;  /* 0x0000001e331eb210 */ /* 0x008fc80007fbe0ff */
[----:B------:R0:W-:Y:S01]  /*1040*/  @!P0 STG.E.64 desc[UR8][R26.64], R24 ;  /* 0x000000181a008986 */ /* 0x0001e2000c101b08 */
[----:B------:R-:W-:Y:S02]  /*1050*/  LEA R18, P0, R23, R18, 0x2 ;  /* 0x0000001217127211 */ /* 0x000fe400078010ff */
[----:B------:R-:W-:Y:S02]  /*1060*/  @!P3 LEA.HI.X.SX32 R31, R51, R31, 0x1, P5 ;  /* 0x0000001f331fb211 */ /* 0x000fe400028f0eff */
[----:B------:R-:W-:Y:S02]  /*1070*/  IADD3.X R19, RZ, R19, RZ, P0, !PT ;  /* 0x00000013ff137210 */ /* 0x000fe400007fe4ff */
[----:B------:R-:W-:-:S04]  /*1080*/  ISETP.GE.U32.AND P0, PT, R18, R34, PT ;  /* 0x000000221200720c */ /* 0x000fc80003f06070 */
[----:B------:R-:W-:Y:S01]  /*1090*/  ISETP.GE.AND.EX P0, PT, R19, R35, PT, P0 ;  /* 0x000000231300720c */ /* 0x000fe20003f06300 */
[----:B0-----:R-:W-:Y:S01]  /*10a0*/  @!P2 IMAD.MOV.U32 R24, RZ, RZ, R43 ;  /* 0x000000ffff18a224 */ /* 0x001fe200078e002b */
[----:B------:R-:W-:-:S05]  /*10b0*/  @!P2 MOV R25, RZ ;  /* 0x000000ff0019a202 */ /* 0x000fca0000000f00 */
[----:B------:R0:W-:Y:S02]  /*10c0*/  @!P2 STG.E.64 desc[UR8][R28.64], R24 ;  /* 0x000000181c00a986 */ /* 0x0001e4000c101b08 */
[----:B0-----:R-:W-:Y:S02]  /*10d0*/  @!P3 IMAD.MOV.U32 R24, RZ, RZ, R44 ;  /* 0x000000ffff18b224 */ /* 0x001fe400078e002c */
[----:B------:R-:W-:-:S05]  /*10e0*/  @!P3 IMAD.MOV.U32 R25, RZ, RZ, RZ ;  /* 0x000000ffff19b224 */ /* 0x000fca00078e00ff */
[----:B------:R0:W-:Y:S02]  /*10f0*/  @!P3 STG.E.64 desc[UR8][R30.64], R24 ;  /* 0x000000181e00b986 */ /* 0x0001e4000c101b08 */
[----:B0-----:R-:W-:Y:S01]  /*1100*/  IMAD.MOV.U32 R31, RZ, RZ, R39 ;  /* 0x000000ffff1f7224 */ /* 0x001fe200078e0027 */
[----:B------:R-:W-:Y:S01]  /*1110*/  MOV R30, R40 ;  /* 0x00000028001e7202 */ /* 0x000fe20000000f00 */
[----:B------:R-:W-:Y:S06]  /*1120*/  BAR.SYNC.DEFER_BLOCKING 0x0 ;  /* 0x0000000000007b1d */ /* 0x000fec0000010000 */
[----:B------:R-:W-:Y:S05]  /*1130*/  @!P0 BRA `(.L_x_346) ;  /* 0xfffffff400d88947 */ /* 0x000fea000383ffff */
[----:B------:R-:W-:Y:S05]  /*1140*/  EXIT ;  /* 0x000000000000794d */ /* 0x000fea0003800000 */
        .weak           $__internal_25_$__cuda_sm20_div_s64
        .type           $__internal_25_$__cuda_sm20_div_s64,@function
        .size           $__internal_25_$__cuda_sm20_div_s64,(.L_x_1861 - $__internal_25_$__cuda_sm20_div_s64)
$__internal_25_$__cuda_sm20_div_s64:
        /* <DEDUP_REMOVED lines=74> */
[----:B------:R-:W-:Y:S06]  /*15f0*/  RET.REL.NODEC R22 `(_ZN2at6native60_GLOBAL__N__fdc43544_27_DistributionRandomKernel_cu_f88cee4443distribution_elementwise_grid_stride_kernelIjLi4EZZZNS0_9templates4cuda13random_kernelIPNS_17CUDAGeneratorImplEEEvRNS_18TensorIteratorBaseET_ENKUlvE_clEvENKUlvE2_clEvEUlP24curandStatePhilox4_32_10E0_ZNS1_27distribution_nullary_kernelIlj5uint4S7_SF_ZZZS5_IS7_EvS9_SA_ENKSB_clEvENKSC_clEvEUljE_EEvS9_T2_RKT3_T4_EUlijE_EEvlNS_15PhiloxCudaStateET1_SJ_) ;  /* 0xffffffe816807950 */ /* 0x000fec0003c3ffff */
.L_x_347:
        /* <DEDUP_REMOVED lines=16> */
.L_x_1861:


//--------------------- .text._ZN2at6native60_GLOBAL__N__fdc43544_27_DistributionRandomKernel_cu_f88cee4443distribution_elementwise_grid_stride_kernelImLi2EZZZNS0_9templates4cuda13random_kernelIPNS_17CUDAGeneratorImplEEEvRNS_18TensorIteratorBaseET_ENKUlvE_clEvENKUlvE2_clEvEUlP24curandStatePhilox4_32_10E_ZNS1_27distribution_nullary_kernelIlm10ulonglong2S7_SF_ZZZS5_IS7_EvS9_SA_ENKSB_clEvENKSC_clEvEUlmE_EEvS9_T2_RKT3_T4_EUlimE0_EEvlNS_15PhiloxCudaStateET1_SJ_ --------------------------
	.section	.text._ZN2at6native60_GLOBAL__N__fdc43544_27_DistributionRandomKernel_cu_f88cee4443distribution_elementwise_grid_stride_kernelImLi2EZZZNS0_9templates4cuda13random_kernelIPNS_17CUDAGeneratorImplEEEvRNS_18TensorIteratorBaseET_ENKUlvE_clEvENKUlvE2_clEvEUlP24curandStatePhilox4_32_10E_ZNS1_27distribution_nullary_kernelIlm10ulonglong2S7_SF_ZZZS5_IS7_EvS9_SA_ENKSB_clEvENKSC_clEvEUlmE_EEvS9_T2_RKT3_T4_EUlimE0_EEvlNS_15PhiloxCudaStateET1_SJ_,"ax",@progbits
	.align	128
.text._ZN2at6native60_GLOBAL__N__fdc43544_27_DistributionRandomKernel_cu_f88cee4443distribution_elementwise_grid_stride_kernelImLi2EZZZNS0_9templates4cuda13random_kernelIPNS_17CUDAGeneratorImplEEEvRNS_18TensorIteratorBaseET_ENKUlvE_clEvENKUlvE2_clEvEUlP24curandStatePhilox4_32_10E_ZNS1_27distribution_nullary_kernelIlm10ulonglong2S7_SF_ZZZS5_IS7_EvS9_SA_ENKSB_clEvENKSC_clEvEUlmE_EEvS9_T2_RKT3_T4_EUlimE0_EEvlNS_15PhiloxCudaStateET1_SJ_:
        .type           _ZN2at6native60_GLOBAL__N__fdc43544_27_DistributionRandomKernel_cu_f88cee4443distribution_elementwise_grid_stride_kernelImLi2EZZZNS0_9templates4cuda13random_kernelIPNS_17CUDAGeneratorImplEEEvRNS_18TensorIteratorBaseET_ENKUlvE_clEvENKUlvE2_clEvEUlP24curandStatePhilox4_32_10E_ZNS1_27distribution_nullary_kernelIlm10ulonglong2S7_SF_ZZZS5_IS7_EvS9_SA_ENKSB_clEvENKSC_clEvEUlmE_EEvS9_T2_RKT3_T4_EUlimE0_EEvlNS_15PhiloxCudaStateET1_SJ_,@function
        .size           _ZN2at6native60_GLOBAL__N__fdc43544_27_DistributionRandomKernel_cu_f88cee4443distribution_elementwise_grid_stride_kernelImLi2EZZZNS0_9templates4cuda13random_kernelIPNS_17CUDAGeneratorImplEEEvRNS_18TensorIteratorBaseET_ENKUlvE_clEvENKUlvE2_clEvEUlP24curandStatePhilox4_32_10E_ZNS1_27distribution_nullary_kernelIlm10ulonglong2S7_SF_ZZZS5_IS7_EvS9_SA_ENKSB_clEvENKSC_clEvEUlmE_EEvS9_T2_RKT3_T4_EUlimE0_EEvlNS_15PhiloxCudaStateET1_SJ_,(.L_x_1863 - _ZN2at6native60_GLOBAL__N__fdc43544_27_DistributionRandomKernel_cu_f88cee4443distribution_elementwise_grid_stride_kernelImLi2EZZZNS0_9templates4cuda13random_kernelIPNS_17CUDAGeneratorImplEEEvRNS_18TensorIteratorBaseET_ENKUlvE_clEvENKUlvE2_clEvEUlP24curandStatePhilox4_32_10E_ZNS1_27distribution_nullary_kernelIlm10ulonglong2S7_SF_ZZZS5_IS7_EvS9_SA_ENKSB_clEvENKSC_clEvEUlmE_EEvS9_T2_RKT3_T4_EUlimE0_EEvlNS_15PhiloxCudaStateET1_SJ_)
        .other          _ZN2at6native60_GLOBAL__N__fdc43544_27_DistributionRandomKernel_cu_f88cee4443distribution_elementwise_grid_stride_kernelImLi2EZZZNS0_9templates4cuda13random_kernelIPNS_17CUDAGeneratorImplEEEvRNS_18TensorIteratorBaseET_ENKUlvE_clEvENKUlvE2_clEvEUlP24curandStatePhilox4_32_10E_ZNS1_27distribution_nullary_kernelIlm10ulonglong2S7_SF_ZZZS5_IS7_EvS9_SA_ENKSB_clEvENKSC_clEvEUlmE_EEvS9_T2_RKT3_T4_EUlimE0_EEvlNS_15PhiloxCudaStateET1_SJ_,@"STO_CUDA_ENTRY STV_DEFAULT"
_ZN2at6native60_GLOBAL__N__fdc43544_27_DistributionRandomKernel_cu_f88cee4443distribution_elementwise_grid_stride_kernelImLi2EZZZNS0_9templates4cuda13random_kernelIPNS_17CUDAGeneratorImplEEEvRNS_18TensorIteratorBaseET_ENKUlvE_clEvENKUlvE2_clEvEUlP24curandStatePhilox4_32_10E_ZNS1_27distribution_nullary_kernelIlm10ulonglong2S7_SF_ZZZS5_IS7_EvS9_SA_ENKSB_clEvENKSC_clEvEUlmE_EEvS9_T2_RKT3_T4_EUlimE0_EEvlNS_15PhiloxCudaStateET1_SJ_:
        /* <DEDUP_REMOVED lines=21> */
[----:B------:R-:W-:Y:S01]  /*0150*/  MOV R24, R12 ;  /* 0x0000000c00187202 */ /* 0x000fe20000000f00 */
[----:B------:R-:W-:Y:S02]  /*0160*/  IMAD.WIDE.U32 R6, R12, -0x326172a9, RZ ;  /* 0xcd9e8d570c067825 */ /* 0x000fe400078e00ff */
        /* <DEDUP_REMOVED lines=17> */
[----:B------:R-:W-:Y:S02]  /*0280*/  IADD3 R27, R17, 0x1fd5c5a3, RZ ;  /* 0x1fd5c5a3111b7810 */ /* 0x000fe40007ffe0ff */
        /* <DEDUP_REMOVED lines=24> */
[----:B------:R-:W-:-:S05]  /*0410*/  VIADD R3, R16, 0x1715609d ;  /* 0x1715609d10037836 */ /* 0x000fca0000000000 */
[----:B------:R-:W-:Y:S01]  /*0420*/  LOP3.LUT R8, R15, R4, R3, 0x96, !PT ;  /* 0x000000040f087212 */ /* 0x000fe200078e9603 */
[----:B------:R-:W-:-:S04]  /*0430*/  IMAD.WIDE.U32 R2, R2, -0x326172a9, RZ ;  /* 0xcd9e8d5702027825 */ /* 0x000fc800078e00ff */
[----:B------:R-:W-:Y:S01]  /*0440*/  IMAD.WIDE.U32 R8, R8, -0x2daee0ad, RZ ;  /* 0xd2511f5308087825 */ /* 0x000fe200078e00ff */
[----:B------:R-:W-:Y:S02]  /*0450*/  LOP3.LUT R5, R3, R14, R5, 0x96, !PT ;  /* 0x0000000e03057212 */ /* 0x000fe400078e9605 */
[----:B------:R-:W-:Y:S01]  /*0460*/  IADD3 R14, R17, -0x695add53, RZ ;  /* 0x96a522ad110e7810 */ /* 0x000fe20007ffe0ff */
[----:B------:R-:W-:Y:S01]  /*0470*/  VIADD R3, R16, 0x5384540f ;  /* 0x5384540f10037836 */ /* 0x000fe20000000000 */
        /* <DEDUP_REMOVED lines=20> */
[----:B------:R-:W-:Y:S05]  /*05c0*/  CALL.REL.NOINC `($__internal_26_$__cuda_sm20_div_s64) ;  /* 0x00000028009c7944 */ /* 0x000fea0003c00000 */
[----:B------:R-:W-:Y:S05]  /*05d0*/  BRA `(.L_x_349) ;  /* 0x0000000000587947 */ /* 0x000fea0003800000 */
.L_x_348:
        /* <DEDUP_REMOVED lines=22> */
.L_x_349:
        /* <DEDUP_REMOVED lines=68> */
.L_x_359:
        /* <DEDUP_REMOVED lines=13> */
.L_x_351:
[----:B------:R-:W-:Y:S05]  /*0c50*/  BSYNC B0 ;  /* 0x0000000000007941 */ /* 0x000fea0003800000 */
.L_x_350:
        /* <DEDUP_REMOVED lines=46> */
[----:B------:R-:W-:Y:S01]  /*0f40*/  IMAD.MOV.U32 R3, RZ, RZ, R36 ;  /* 0x000000ffff037224 */ /* 0x000fe200078e0024 */
[----:B------:R-:W-:Y:S01]  /*0f50*/  LOP3.LUT R25, R5, R6, R7, 0x96, !PT ;  /* 0x0000000605197212 */ /* 0x000fe200078e9607 */
[----:B------:R-:W-:Y:S01]  /*0f60*/  IMAD.WIDE.U32 R20, R20, -0x326172a9, RZ ;  /* 0xcd9e8d5714147825 */ /* 0x000fe200078e00ff */
[----:B------:R-:W-:Y:S02]  /*0f70*/  IADD3 R7, R16, -0x700cb87f, RZ ;  /* 0x8ff3478110077810 */ /* 0x000fe40007ffe0ff */
[----:B------:R-:W-:Y:S01]  /*0f80*/  MOV R6, R22 ;  /* 0x0000001600067202 */ /* 0x000fe20000000f00 */
        /* <DEDUP_REMOVED lines=18> */
.L_x_353:
[----:B------:R-:W-:Y:S01]  /*10b0*/  IMAD.MOV.U32 R3, RZ, RZ, R22 ;  /* 0x000000ffff037224 */ /* 0x000fe200078e0016 */
[----:B------:R-:W-:Y:S01]  /*10c0*/  MOV R6, R0 ;  /* 0x0000000000067202 */ /* 0x000fe20000000f00 */
[----:B------:R-:W-:Y:S01]  /*10d0*/  IMAD.MOV.U32 R4, RZ, RZ, R7 ;  /* 0x000000ffff047224 */ /* 0x000fe200078e0007 */
[----:B------:R-:W-:-:S07]  /*10e0*/  MOV R2, R20 ;  /* 0x0000001400027202 */ /* 0x000fce0000000f00 */
.L_x_352:
        /* <DEDUP_REMOVED lines=231> */
.L_x_356:
[----:B------:R-:W-:Y:S01]  /*1f60*/  ULDC.64 UR34, c[0x0][0x3d0] ;  /* 0x0000f40000227ab9 */ /* 0x000fe20000000a00 */
[----:B------:R-:W-:Y:S01]  /*1f70*/  LOP3.LUT R39, R3, 0x7fffffff, RZ, 0xc0, !PT ;  /* 0x7fffffff03277812 */ /* 0x000fe200078ec0ff */
[----:B------:R-:W-:Y:S01]  /*1f80*/  IMAD.MOV.U32 R38, RZ, RZ, R6 ;  /* 0x000000ffff267224 */ /* 0x000fe200078e0006 */
[----:B------:R-:W-:-:S04]  /*1f90*/  IADD3 R22, P0, R0, UR34, RZ ;  /* 0x0000002200167c10 */ /* 0x000fc8000ff1e0ff */
[----:B------:R-:W-:-:S05]  /*1fa0*/  IADD3.X R23, RZ, UR35, RZ, P0, !PT ;  /* 0x00000023ff177c10 */ /* 0x000fca00087fe4ff */
[----:B------:R0:W-:Y:S04]  /*1fb0*/  STG.E.64 desc[UR58][R22.64], R38 ;  /* 0x0000002616007986 */ /* 0x0001e8000c101b3a */
.L_x_355:
[----:B------:R-:W-:Y:S05]  /*1fc0*/  BSYNC B0 ;  /* 0x0000000000007941 */ /* 0x000fea0003800000 */
.L_x_354:
        /* <DEDUP_REMOVED lines=240> */
[----:B------:R-:W-:-:S03]  /*2ed0*/  MOV R23, R39 ;  /* 0x0000002700177202 */ /* 0x000fc60000000f00 */
[----:B------:R-:W-:-:S05]  /*2ee0*/  IMAD.HI.U32 R6, R39, UR34, R22 ;  /* 0x0000002227067c27 */ /* 0x000fca000f8e0016 */
[----:B------:R-:W-:-:S05]  /*2ef0*/  SHF.R.U32.HI R6, RZ, UR35, R6 ;  /* 0x00000023ff067c19 */ /* 0x000fca0008011606 */
[----:B------:R-:W-:-:S04]  /*2f00*/  IMAD.MOV R6, RZ, RZ, -R6 ;  /* 0x000000ffff067224 */ /* 0x000fc800078e0a06 */
[----:B------:R-:W-:-:S04]  /*2f10*/  IMAD R39, R6, UR29, R39 ;  /* 0x0000001d06277c24 */ /* 0x000fc8000f8e0227 */
[----:B------:R-:W-:-:S07]  /*2f20*/  IMAD R0, R39, UR30, R0 ;  /* 0x0000001e27007c24 */ /* 0x000fce000f8e0200 */
.L_x_358:
[----:B------:R-:W-:Y:S01]  /*2f30*/  ULDC.64 UR34, c[0x0][0x3d0] ;  /* 0x0000f40000227ab9 */ /* 0x000fe20000000a00 */
[----:B------:R-:W-:Y:S02]  /*2f40*/  LOP3.LUT R39, R4, 0x7fffffff, RZ, 0xc0, !PT ;  /* 0x7fffffff04277812 */ /* 0x000fe400078ec0ff */
[----:B------:R-:W-:Y:S02]  /*2f50*/  IADD3 R22, P0, R0, UR34, RZ ;  /* 0x0000002200167c10 */ /* 0x000fe4000ff1e0ff */
[----:B------:R-:W-:Y:S02]  /*2f60*/  MOV R38, R2 ;  /* 0x0000000200267202 */ /* 0x000fe40000000f00 */
[----:B------:R-:W-:-:S05]  /*2f70*/  IADD3.X R23, RZ, UR35, RZ, P0, !PT ;  /* 0x00000023ff177c10 */ /* 0x000fca00087fe4ff */
[----:B------:R0:W-:Y:S04]  /*2f80*/  STG.E.64 desc[UR58][R22.64], R38 ;  /* 0x0000002616007986 */ /* 0x0001e8000c101b3a */
.L_x_357:
        /* <DEDUP_REMOVED lines=11> */
        .weak           $__internal_26_$__cuda_sm20_div_s64
        .type           $__internal_26_$__cuda_sm20_div_s64,@function
        .size           $__internal_26_$__cuda_sm20_div_s64,(.L_x_1863 - $__internal_26_$__cuda_sm20_div_s64)
$__internal_26_$__cuda_sm20_div_s64:
        /* <DEDUP_REMOVED lines=74> */
[----:B------:R-:W-:Y:S06]  /*34e0*/  RET.REL.NODEC R6 `(_ZN2at6native60_GLOBAL__N__fdc43544_27_DistributionRandomKernel_cu_f88cee4443distribution_elementwise_grid_stride_kernelImLi2EZZZNS0_9templates4cuda13random_kernelIPNS_17CUDAGeneratorImplEEEvRNS_18TensorIteratorBaseET_ENKUlvE_clEvENKUlvE2_clEvEUlP24curandStatePhilox4_32_10E_ZNS1_27distribution_nullary_kernelIlm10ulonglong2S7_SF_ZZZS5_IS7_EvS9_SA_ENKSB_clEvENKSC_clEvEUlmE_EEvS9_T2_RKT3_T4_EUlimE0_EEvlNS_15PhiloxCudaStateET1_SJ_) ;  /* 0xffffffc806c47950 */ /* 0x000fec0003c3ffff */
.L_x_360:
        /* <DEDUP_REMOVED lines=9> */
.L_x_1863:


//--------------------- .text._ZN2at6native60_GLOBAL__N__fdc43544_27_DistributionRandomKernel_cu_f88cee4443distribution_elementwise_grid_stride_kernelImLi2EZZZNS0_9templates4cuda13random_kernelIPNS_17CUDAGeneratorImplEEEvRNS_18TensorIteratorBaseET_ENKUlvE_clEvENKUlvE2_clEvEUlP24curandStatePhilox4_32_10E_ZNS1_27distribution_nullary_kernelIlm10ulonglong2S7_SF_ZZZS5_IS7_EvS9_SA_ENKSB_clEvENKSC_clEvEUlmE_EEvS9_T2_RKT3_T4_EUlimE_EEvlNS_15PhiloxCudaStateET1_SJ_ --------------------------
	.section	.text._ZN2at6native60_GLOBAL__N__fdc43544_27_DistributionRandomKernel_cu_f88cee4443distribution_elementwise_grid_stride_kernelImLi2EZZZNS0_9templates4cuda13random_kernelIPNS_17CUDAGeneratorImplEEEvRNS_18TensorIteratorBaseET_ENKUlvE_clEvENKUlvE2_clEvEUlP24curandStatePhilox4_32_10E_ZNS1_27distribution_nullary_kernelIlm10ulonglong2S7_SF_ZZZS5_IS7_EvS9_SA_ENKSB_clEvENKSC_clEvEUlmE_EEvS9_T2_RKT3_T4_EUlimE_EEvlNS_15PhiloxCudaStateET1_SJ_,"ax",@progbits
	.align	128
.text._ZN2at6native60_GLOBAL__N__fdc43544_27_DistributionRandomKernel_cu_f88cee4443distribution_elementwise_grid_stride_kernelImLi2EZZZNS0_9templates4cuda13random_kernelIPNS_17CUDAGeneratorImplEEEvRNS_18TensorIteratorBaseET_ENKUlvE_clEvENKUlvE2_clEvEUlP24curandStatePhilox4_32_10E_ZNS1_27distribution_nullary_kernelIlm10ulonglong2S7_SF_ZZZS5_IS7_EvS9_SA_ENKSB_clEvENKSC_clEvEUlmE_EEvS9_T2_RKT3_T4_EUlimE_EEvlNS_15PhiloxCudaStateET1_SJ_:
        .type           _ZN2at6native60_GLOBAL__N__fdc43544_27_DistributionRandomKernel_cu_f88cee4443distribution_elementwise_grid_stride_kernelImLi2EZZZNS0_9templates4cuda13random_kernelIPNS_17CUDAGeneratorImplEEEvRNS_18TensorIteratorBaseET_ENKUlvE_clEvENKUlvE2_clEvEUlP24curandStatePhilox4_32_10E_ZNS1_27distribution_nullary_kernelIlm10ulonglong2S7_SF_ZZZS5_IS7_EvS9_SA_ENKSB_clEvENKSC_clEvEUlmE_EEvS9_T2_RKT3_T4_EUlimE_EEvlNS_15PhiloxCudaStateET1_SJ_,@function
        .size           _ZN2at6native60_GLOBAL__N__fdc43544_27_DistributionRandomKernel_cu_f88cee4443distribution_elementwise_grid_stride_kernelImLi2EZZZNS0_9templates4cuda13random_kernelIPNS_17CUDAGeneratorImplEEEvRNS_18TensorIteratorBaseET_ENKUlvE_clEvENKUlvE2_clEvEUlP24curandStatePhilox4_32_10E_ZNS1_27distribution_nullary_kernelIlm10ulonglong2S7_SF_ZZZS5_IS7_EvS9_SA_ENKSB_clEvENKSC_clEvEUlmE_EEvS9_T2_RKT3_T4_EUlimE_EEvlNS_15PhiloxCudaStateET1_SJ_,(.L_x_1865 - _ZN2at6native60_GLOBAL__N__fdc43544_27_DistributionRandomKernel_cu_f88cee4443distribution_elementwise_grid_stride_kernelImLi2EZZZNS0_9templates4cuda13random_kernelIPNS_17CUDAGeneratorImplEEEvRNS_18TensorIteratorBaseET_ENKUlvE_clEvENKUlvE2_clEvEUlP24curandStatePhilox4_32_10E_ZNS1_27distribution_nullary_kernelIlm10ulonglong2S7_SF_ZZZS5_IS7_EvS9_SA_ENKSB_clEvENKSC_clEvEUlmE_EEvS9_T2_RKT3_T4_EUlimE_EEvlNS_15PhiloxCudaStateET1_SJ_)
        .other          _ZN2at6native60_GLOBAL__N__fdc43544_27_DistributionRandomKernel_cu_f88cee4443distribution_elementwise_grid_stride_kernelImLi2EZZZNS0_9templates4cuda13random_kernelIPNS_17CUDAGeneratorImplEEEvRNS_18TensorIteratorBaseET_ENKUlvE_clEvENKUlvE2_clEvEUlP24curandStatePhilox4_32_10E_ZNS1_27distribution_nullary_kernelIlm10ulonglong2S7_SF_ZZZS5_IS7_EvS9_SA_ENKSB_clEvENKSC_clEvEUlmE_EEvS9_T2_RKT3_T4_EUlimE_EEvlNS_15PhiloxCudaStateET1_SJ_,@"STO_CUDA_ENTRY STV_DEFAULT"
_ZN2at6native60_GLOBAL__N__fdc43544_27_DistributionRandomKernel_cu_f88cee4443distribution_elementwise_grid_stride_kernelImLi2EZZZNS0_9templates4cuda13random_kernelIPNS_17CUDAGeneratorImplEEEvRNS_18TensorIteratorBaseET_ENKUlvE_clEvENKUlvE2_clEvEUlP24curandStatePhilox4_32_10E_ZNS1_27distribution_nullary_kernelIlm10ulonglong2S7_SF_ZZZS5_IS7_EvS9_SA_ENKSB_clEvENKSC_clEvEUlmE_EEvS9_T2_RKT3_T4_EUlimE_EEvlNS_15PhiloxCudaStateET1_SJ_:
        /* <DEDUP_REMOVED lines=71> */
[----:B------:R-:W-:Y:S02]  /*0470*/  ISETP.NE.U32.AND P0, PT, RZ, UR7, PT ;  /* 0x00000007ff007c0c */ /* 0x000fe4000bf05070 */
[----:B------:R-:W-:Y:S01]  /*0480*/  IADD3 R15, R44, -0xe443238, RZ ;  /* 0xf1bbcdc82c0f7810 */ /* 0x000fe20007ffe0ff */
[----:B------:R-:W-:-:S04]  /*0490*/  IMAD.WIDE.U32 R22, R22, -0x2daee0ad, RZ ;  /* 0xd2511f5316167825 */ /* 0x000fc800078e00ff */
[----:B------:R-:W-:Y:S01]  /*04a0*/  VIADD R16, R45, 0xdb3d7428 ;  /* 0xdb3d74282d107836 */ /* 0x000fe20000000000 */
[----:B------:R-:W-:-:S04]  /*04b0*/  LOP3.LUT R17, R21, R18, R15, 0x96, !PT ;  /* 0x0000001215117212 */ /* 0x000fc800078e960f */
[----:B------:R-:W-:Y:S01]  /*04c0*/  LOP3.LUT R42, R23, R42, R16, 0x96, !PT ;  /* 0x0000002a172a7212 */ /* 0x000fe200078e9610 */
[----:B------:R-:W-:Y:S02]  /*04d0*/  VIADD R28, R45, 0x96a522ad ;  /* 0x96a522ad2d1c7836 */ /* 0x000fe40000000000 */
[----:B------:R-:W-:-:S04]  /*04e0*/  IMAD.HI.U32 R25, R17, -0x2daee0ad, RZ ;  /* 0xd2511f5311197827 */ /* 0x000fc800078e00ff */
[----:B------:R-:W-:-:S04]  /*04f0*/  IMAD.HI.U32 R41, R42, -0x326172a9, RZ ;  /* 0xcd9e8d572a297827 */ /* 0x000fc800078e00ff */
[----:B------:R-:W-:Y:S01]  /*0500*/  VIADD R29, R44, 0x8ff34781 ;  /* 0x8ff347812c1d7836 */ /* 0x000fe20000000000 */
[----:B------:R-:W-:Y:S01]  /*0510*/  MOV R19, R31 ;  /* 0x0000001f00137202 */ /* 0x000fe20000000f00 */
        /* <DEDUP_REMOVED lines=9> */
[----:B------:R-:W-:Y:S05]  /*05b0*/  CALL.REL.NOINC `($__internal_27_$__cuda_sm20_div_s64) ;  /* 0x00000008007c7944 */ /* 0x000fea0003c00000 */
[----:B------:R-:W-:Y:S01]  /*05c0*/  MOV R20, R22 ;  /* 0x0000001600147202 */ /* 0x000fe20000000f00 */
[----:B------:R-:W-:Y:S01]  /*05d0*/  IMAD.MOV.U32 R21, RZ, RZ, R23 ;  /* 0x000000ffff157224 */ /* 0x000fe200078e0017 */
[----:B------:R-:W-:Y:S06]  /*05e0*/  BRA `(.L_x_362) ;  /* 0x00000000005c7947 */ /* 0x000fec0003800000 */
.L_x_361:
        /* <DEDUP_REMOVED lines=23> */
.L_x_362:
        /* <DEDUP_REMOVED lines=21> */
.L_x_370:
        /* <DEDUP_REMOVED lines=13> */
.L_x_364:
[----:B------:R-:W-:Y:S05]  /*0980*/  BSYNC B0 ;  /* 0x0000000000007941 */ /* 0x000fea0003800000 */
.L_x_363:
        /* <DEDUP_REMOVED lines=11> */
[----:B------:R-:W-:Y:S01]  /*0a40*/  IMAD R24, R17, -0x2daee0ad, RZ ;  /* 0xd2511f5311187824 */ /* 0x000fe200078e02ff */
        /* <DEDUP_REMOVED lines=30> */
[----:B------:R-:W-:-:S03]  /*0c30*/  LOP3.LUT R37, R23, R26, R29, 0x96, !PT ;  /* 0x0000001a17257212 */ /* 0x000fc600078e961d */
[----:B------:R-:W-:Y:S01]  /*0c40*/  IMAD.MOV.U32 R26, RZ, RZ, R25 ;  /* 0x000000ffff1a7224 */ /* 0x000fe200078e0019 */
[----:B------:R-:W-:Y:S02]  /*0c50*/  LOP3.LUT R38, R27, R38, R28, 0x96, !PT ;  /* 0x000000261b267212 */ /* 0x000fe400078e961c */
[----:B------:R-:W-:Y:S02]  /*0c60*/  MOV R27, R42 ;  /* 0x0000002a001b7202 */ /* 0x000fe40000000f00 */
        /* <DEDUP_REMOVED lines=14> */
.L_x_366:
[----:B------:R-:W-:Y:S01]  /*0d50*/  MOV R27, R25 ;  /* 0x00000019001b7202 */ /* 0x000fe20000000f00 */
[----:B------:R-:W-:Y:S01]  /*0d60*/  IMAD.MOV.U32 R26, RZ, RZ, R24 ;  /* 0x000000ffff1a7224 */ /* 0x000fe200078e0018 */
[----:B------:R-:W-:Y:S01]  /*0d70*/  MOV R40, R22 ;  /* 0x0000001600287202 */ /* 0x000fe20000000f00 */
[----:B------:R-:W-:-:S07]  /*0d80*/  IMAD.MOV.U32 R39, RZ, RZ, R37 ;  /* 0x000000ffff277224 */ /* 0x000fce00078e0025 */
.L_x_365:
        /* <DEDUP_REMOVED lines=10> */
[----:B------:R-:W-:Y:S01]  /*0e30*/  IMAD R25, R18, UR4, RZ ;  /* 0x0000000412197c24 */ /* 0x000fe2000f8e02ff */
[----:B------:R-:W-:-:S04]  /*0e40*/  LOP3.LUT R27, R27, 0x7fffffff, RZ, 0xc0, !PT ;  /* 0x7fffffff1b1b7812 */ /* 0x000fc800078ec0ff */
[----:B------:R-:W-:-:S04]  /*0e50*/  IADD3 R24, P0, R25, UR10, RZ ;  /* 0x0000000a19187c10 */ /* 0x000fc8000ff1e0ff */
[----:B------:R-:W-:-:S05]  /*0e60*/  LEA.HI.X.SX32 R25, R25, UR11, 0x1, P0 ;  /* 0x0000000b19197c11 */ /* 0x000fca00080f0eff */
[----:B------:R0:W-:Y:S04]  /*0e70*/  STG.E.64 desc[UR8][R24.64], R26 ;  /* 0x0000001a18007986 */ /* 0x0001e8000c101b08 */
.L_x_368:
[----:B------:R-:W-:Y:S05]  /*0e80*/  BSYNC B0 ;  /* 0x0000000000007941 */ /* 0x000fea0003800000 */
.L_x_367:
[----:B------:R-:W-:Y:S05]  /*0e90*/  @P1 BRA `(.L_x_369) ;  /* 0x0000000000181947 */ /* 0x000fea0003800000 */
[----:B------:R-:W-:Y:S01]  /*0ea0*/  IMAD R43, R43, UR4, RZ ;  /* 0x000000042b2b7c24 */ /* 0x000fe2000f8e02ff */
[----:B0-----:R-:W-:Y:S01]  /*0eb0*/  LOP3.LUT R27, R39, 0x7fffffff, RZ, 0xc0, !PT ;  /* 0x7fffffff271b7812 */ /* 0x001fe200078ec0ff */
[----:B------:R-:W-:-:S03]  /*0ec0*/  IMAD.MOV.U32 R26, RZ, RZ, R40 ;  /* 0x000000ffff1a7224 */ /* 0x000fc600078e0028 */
[----:B------:R-:W-:-:S04]  /*0ed0*/  IADD3 R24, P0, R43, UR10, RZ ;  /* 0x0000000a2b187c10 */ /* 0x000fc8000ff1e0ff */
[----:B------:R-:W-:-:S05]  /*0ee0*/  LEA.HI.X.SX32 R25, R43, UR11, 0x1, P0 ;  /* 0x0000000b2b197c11 */ /* 0x000fca00080f0eff */
[----:B------:R1:W-:Y:S04]  /*0ef0*/  STG.E.64 desc[UR8][R24.64], R26 ;  /* 0x0000001a18007986 */ /* 0x0003e8000c101b08 */
.L_x_369:
[----:B------:R-:W-:Y:S01]  /*0f00*/  LEA R18, P0, R41, R18, 0x1 ;  /* 0x0000001229127211 */ /* 0x000fe200078008ff */
[----:B------:R-:W-:Y:S05]  /*0f10*/  WARPSYNC.ALL ;  /* 0x0000000000007948 */ /* 0x000fea0003800000 */
[----:B------:R-:W-:Y:S01]  /*0f20*/  IADD3.X R19, RZ, R19, RZ, P0, !PT ;  /* 0x00000013ff137210 */ /* 0x000fe200007fe4ff */
[----:B------:R-:W-:Y:S01]  /*0f30*/  BAR.SYNC.DEFER_BLOCKING 0x0 ;  /* 0x0000000000007b1d */ /* 0x000fe20000010000 */
[----:B------:R-:W-:Y:S01]  /*0f40*/  ISETP.GE.U32.AND P0, PT, R18, R33, PT ;  /* 0x000000211200720c */ /* 0x000fe20003f06070 */
[----:B------:R-:W-:Y:S01]  /*0f50*/  IMAD.MOV.U32 R42, RZ, RZ, R22 ;  /* 0x000000ffff2a7224 */ /* 0x000fe200078e0016 */
[----:B01----:R-:W-:Y:S01]  /*0f60*/  MOV R25, R38 ;  /* 0x0000002600197202 */ /* 0x003fe20000000f00 */
[----:B------:R-:W-:Y:S01]  /*0f70*/  IMAD.MOV.U32 R41, RZ, RZ, R37 ;  /* 0x000000ffff297224 */ /* 0x000fe200078e0025 */
[----:B------:R-:W-:-:S13]  /*0f80*/  ISETP.GE.AND.EX P0, PT, R19, R32, PT, P0 ;  /* 0x000000201300720c */ /* 0x000fda0003f06300 */
[----:B------:R-:W-:Y:S05]  /*0f90*/  @!P0 BRA `(.L_x_370) ;  /* 0xfffffff800448947 */ /* 0x000fea000383ffff */
[----:B------:R-:W-:Y:S05]  /*0fa0*/  EXIT ;  /* 0x000000000000794d */ /* 0x000fea0003800000 */
        .weak           $__internal_27_$__cuda_sm20_div_s64
        .type           $__internal_27_$__cuda_sm20_div_s64,@function
        .size           $__internal_27_$__cuda_sm20_div_s64,(.L_x_1865 - $__internal_27_$__cuda_sm20_div_s64)
$__internal_27_$__cuda_sm20_div_s64:
        /* <DEDUP_REMOVED lines=13> */
[----:B------:R-:W-:-:S04]  /*1080*/  IMAD.HI.U32 R20, P1, R23, R27, R20 ;  /* 0x0000001b17147227 */ /* 0x000fc80007820014 */
[----:B------:R-:W-:Y:S01]  /*1090*/  IMAD.HI.U32 R27, R23, R33, RZ ;  /* 0x00000021171b7227 */ /* 0x000fe200078e00ff */
[----:B------:R-:W-:-:S03]  /*10a0*/  IADD3 R21, P2, R35, R20, RZ ;  /* 0x0000001423157210 */ /* 0x000fc60007f5e0ff */
[----:B------:R-:W-:Y:S02]  /*10b0*/  IMAD.X R27, R27, 0x1, R23, P0 ;  /* 0x000000011b1b7824 */ /* 0x000fe400000e0617 */
[----:B------:R-:W-:-:S03]  /*10c0*/  IMAD.WIDE.U32 R22, R21, UR4, RZ ;  /* 0x0000000415167c25 */ /* 0x000fc6000f8e00ff */
[----:B------:R-:W-:Y:S02]  /*10d0*/  IADD3.X R27, RZ, RZ, R27, P2, P1 ;  /* 0x000000ffff1b7210 */ /* 0x000fe400017e241b */
[----:B------:R-:W-:Y:S02]  /*10e0*/  IADD3 R33, P0, RZ, -R22, RZ ;  /* 0x80000016ff217210 */ /* 0x000fe40007f1e0ff */
[----:B------:R-:W-:Y:S01]  /*10f0*/  ISETP.LE.AND P1, PT, RZ, UR7, PT ;  /* 0x00000007ff007c0c */ /* 0x000fe2000bf23270 */
[----:B------:R-:W-:Y:S01]  /*1100*/  IMAD R22, R27, UR4, R23 ;  /* 0x000000041b167c24 */ /* 0x000fe2000f8e0217 */
[----:B------:R-:W-:Y:S01]  /*1110*/  IADD3 R23, P4, RZ, -UR6, RZ ;  /* 0x80000006ff177c10 */ /* 0x000fe2000ff9e0ff */
[----:B------:R-:W-:-:S03]  /*1120*/  IMAD.HI.U32 R20, R21, R33, RZ ;  /* 0x0000002115147227 */ /* 0x000fc600078e00ff */
[----:B------:R-:W-:Y:S01]  /*1130*/  SEL R23, R23, UR6, !P1 ;  /* 0x0000000617177c07 */ /* 0x000fe2000c800000 */
[----:B------:R-:W-:Y:S01]  /*1140*/  IMAD.X R22, RZ, RZ, ~R22, P0 ;  /* 0x000000ffff167224 */ /* 0x000fe200000e0e16 */
[----:B------:R-:W-:-:S03]  /*1150*/  IADD3.X R26, RZ, ~UR7, RZ, P4, !PT ;  /* 0x80000007ff1a7c10 */ /* 0x000fc6000a7fe4ff */
        /* <DEDUP_REMOVED lines=8> */
[----:B------:R-:W-:-:S03]  /*11e0*/  IADD3.X R26, RZ, RZ, R21, P3, P2 ;  /* 0x000000ffff1a7210 */ /* 0x000fc60001fe4415 */
[----:B------:R-:W-:Y:S02]  /*11f0*/  IMAD.MOV.U32 R21, RZ, RZ, RZ ;  /* 0x000000ffff157224 */ /* 0x000fe400078e00ff */
[-C--:B------:R-:W-:Y:S02]  /*1200*/  IMAD R35, R26, R27.reuse, RZ ;  /* 0x0000001b1a237224 */ /* 0x080fe400078e02ff */
[----:B------:R-:W-:-:S04]  /*1210*/  IMAD.WIDE.U32 R20, R22, R27, R20 ;  /* 0x0000001b16147225 */ /* 0x000fc800078e0014 */
[----:B------:R-:W-:-:S04]  /*1220*/  IMAD.HI.U32 R33, R26, R27, RZ ;  /* 0x0000001b1a217227 */ /* 0x000fc800078e00ff */
[----:B------:R-:W-:-:S05]  /*1230*/  IMAD.HI.U32 R20, P0, R26, R23, R20 ;  /* 0x000000171a147227 */ /* 0x000fca0007800014 */
[----:B------:R-:W-:Y:S02]  /*1240*/  IADD3 R22, P2, R35, R20, RZ ;  /* 0x0000001423167210 */ /* 0x000fe40007f5e0ff */
[----:B------:R-:W-:-:S03]  /*1250*/  IADD3.X R33, R33, RZ, RZ, P0, !PT ;  /* 0x000000ff21217210 */ /* 0x000fc600007fe4ff */
[----:B------:R-:W-:-:S04]  /*1260*/  IMAD.WIDE.U32 R20, R22, UR4, RZ ;  /* 0x0000000416147c25 */ /* 0x000fc8000f8e00ff */
[----:B------:R-:W-:Y:S01]  /*1270*/  IMAD.X R33, RZ, RZ, R33, P2 ;  /* 0x000000ffff217224 */ /* 0x000fe200010e0621 */
[----:B------:R-:W-:-:S03]  /*1280*/  IADD3 R20, P0, -R20, R23, RZ ;  /* 0x0000001714147210 */ /* 0x000fc60007f1e1ff */
[----:B------:R-:W-:Y:S01]  /*1290*/  IMAD R26, R33, UR4, R21 ;  /* 0x00000004211a7c24 */ /* 0x000fe2000f8e0215 */
[----:B------:R-:W-:Y:S02]  /*12a0*/  IADD3 R23, P2, R20, -UR4, RZ ;  /* 0x8000000414177c10 */ /* 0x000fe4000ff5e0ff */
[----:B------:R-:W-:Y:S01]  /*12b0*/  IADD3 R21, P3, R22, 0x1, RZ ;  /* 0x0000000116157810 */ /* 0x000fe20007f7e0ff */
[----:B------:R-:W-:Y:S01]  /*12c0*/  IMAD.X R27, R27, 0x1, ~R26, P0 ;  /* 0x000000011b1b7824 */ /* 0x000fe200000e0e1a */
[----:B------:R-:W-:-:S04]  /*12d0*/  ISETP.GE.U32.AND P0, PT, R20, UR4, PT ;  /* 0x0000000414007c0c */ /* 0x000fc8000bf06070 */
[C---:B------:R-:W-:Y:S02]  /*12e0*/  ISETP.GE.U32.AND.EX P0, PT, R27.reuse, RZ, PT, P0 ;  /* 0x000000ff1b00720c */ /* 0x040fe40003f06100 */
[----:B------:R-:W-:Y:S02]  /*12f0*/  IADD3.X R26, R27, -0x1, RZ, P2, !PT ;  /* 0xffffffff1b1a7810 */ /* 0x000fe400017fe4ff */
[----:B------:R-:W-:Y:S02]  /*1300*/  SEL R23, R23, R20, P0 ;  /* 0x0000001417177207 */ /* 0x000fe40000000000 */
[----:B------:R-:W-:Y:S02]  /*1310*/  IADD3.X R20, RZ, R33, RZ, P3, !PT ;  /* 0x00000021ff147210 */ /* 0x000fe40001ffe4ff */
[----:B------:R-:W-:Y:S02]  /*1320*/  SEL R21, R21, R22, P0 ;  /* 0x0000001615157207 */ /* 0x000fe40000000000 */
[----:B------:R-:W-:-:S02]  /*1330*/  SEL R26, R26, R27, P0 ;  /* 0x0000001b1a1a7207 */ /* 0x000fc40000000000 */
[----:B------:R-:W-:Y:S02]  /*1340*/  ISETP.GE.U32.AND P2, PT, R23, UR4, PT ;  /* 0x0000000417007c0c */ /* 0x000fe4000bf46070 */
[----:B------:R-:W-:Y:S02]  /*1350*/  SEL R20, R20, R33, P0 ;  /* 0x0000002114147207 */ /* 0x000fe40000000000 */
[----:B------:R-:W-:Y:S02]  /*1360*/  IADD3 R22, P3, R21, 0x1, RZ ;  /* 0x0000000115167810 */ /* 0x000fe40007f7e0ff */
        /* <DEDUP_REMOVED lines=14> */
[----:B------:R-:W-:Y:S06]  /*1450*/  RET.REL.NODEC R20 `(_ZN2at6native60_GLOBAL__N__fdc43544_27_DistributionRandomKernel_cu_f88cee4443distribution_elementwise_grid_stride_kernelImLi2EZZZNS0_9templates4cuda13random_kernelIPNS_17CUDAGeneratorImplEEEvRNS_18TensorIteratorBaseET_ENKUlvE_clEvENKUlvE2_clEvEUlP24curandStatePhilox4_32_10E_ZNS1_27distribution_nullary_kernelIlm10ulonglong2S7_SF_ZZZS5_IS7_EvS9_SA_ENKSB_clEvENKSC_clEvEUlmE_EEvS9_T2_RKT3_T4_EUlimE_EEvlNS_15PhiloxCudaStateET1_SJ_) ;  /* 0xffffffe814e87950 */ /* 0x000fec0003c3ffff */
.L_x_371:
        /* <DEDUP_REMOVED lines=10> */
.L_x_1865:


//--------------------- .text._ZN2at6native60_GLOBAL__N__fdc43544_27_DistributionRandomKernel_cu_f88cee4443distribution_elementwise_grid_stride_kernelIjLi4EZZZNS0_9templates4cuda13random_kernelIPNS_17CUDAGeneratorImplEEEvRNS_18TensorIteratorBaseET_ENKUlvE_clEvENKUlvE1_clEvEUlP24curandStatePhilox4_32_10E0_ZNS1_27distribution_nullary_kernelIij5uint4S7_SF_ZZZS5_IS7_EvS9_SA_ENKSB_clEvENKSC_clEvEUljE_EEvS9_T2_RKT3_T4_EUlijE0_EEvlNS_15PhiloxCudaStateET1_SJ_ --------------------------
	.section	.text._ZN2at6native60_GLOBAL__N__fdc43544_27_DistributionRandomKernel_cu_f88cee4443distribution_elementwise_grid_stride_kernelIjLi4EZZZNS0_9templates4cuda13random_kernelIPNS_17CUDAGeneratorImplEEEvRNS_18TensorIteratorBaseET_ENKUlvE_clEvENKUlvE1_clEvEUlP24curandStatePhilox4_32_10E0_ZNS1_27distribution_nullary_kernelIij5uint4S7_SF_ZZZS5_IS7_EvS9_SA_ENKSB_clEvENKSC_clEvEUljE_EEvS9_T2_RKT3_T4_EUlijE0_EEvlNS_15PhiloxCudaStateET1_SJ_,"ax",@progbits
	.align	128
.text._ZN2at6native60_GLOBAL__N__fdc43544_27_DistributionRandomKernel_cu_f88cee4443distribution_elementwise_grid_stride_kernelIjLi4EZZZNS0_9templates4cuda13random_kernelIPNS_17CUDAGeneratorImplEEEvRNS_18TensorIteratorBaseET_ENKUlvE_clEvENKUlvE1_clEvEUlP24curandStatePhilox4_32_10E0_ZNS1_27distribution_nullary_kernelIij5uint4S7_SF_ZZZS5_IS7_EvS9_SA_ENKSB_clEvENKSC_clEvEUljE_EEvS9_T2_RKT3_T4_EUlijE0_EEvlNS_15PhiloxCudaStateET1_SJ_:
        .type           _ZN2at6native60_GLOBAL__N__fdc43544_27_DistributionRandomKernel_cu_f88cee4443distribution_elementwise_grid_stride_kernelIjLi4EZZZNS0_9templates4cuda13random_kernelIPNS_17CUDAGeneratorImplEEEvRNS_18TensorIteratorBaseET_ENKUlvE_clEvENKUlvE1_clEvEUlP24curandStatePhilox4_32_10E0_ZNS1_27distribution_nullary_kernelIij5uint4S7_SF_ZZZS5_IS7_EvS9_SA_ENKSB_clEvENKSC_clEvEUljE_EEvS9_T2_RKT3_T4_EUlijE0_EEvlNS_15PhiloxCudaStateET1_SJ_,@function
        .size           _ZN2at6native60_GLOBAL__N__fdc43544_27_DistributionRandomKernel_cu_f88cee4443distribution_elementwise_grid_stride_kernelIjLi4EZZZNS0_9templates4cuda13random_kernelIPNS_17CUDAGeneratorImplEEEvRNS_18TensorIteratorBaseET_ENKUlvE_clEvENKUlvE1_clEvEUlP24curandStatePhilox4_32_10E0_ZNS1_27distribution_nullary_kernelIij5uint4S7_SF_ZZZS5_IS7_EvS9_SA_ENKSB_clEvENKSC_clEvEUljE_EEvS9_T2_RKT3_T4_EUlijE0_EEvlNS_15PhiloxCudaStateET1_SJ_,(.L_x_1867 - _ZN2at6native60_GLOBAL__N__fdc43544_27_DistributionRandomKernel_cu_f88cee4443distribution_elementwise_grid_stride_kernelIjLi4EZZZNS0_9templates4cuda13random_kernelIPNS_17CUDAGeneratorImplEEEvRNS_18TensorIteratorBaseET_ENKUlvE_clEvENKUlvE1_clEvEUlP24curandStatePhilox4_32_10E0_ZNS1_27distribution_nullary_kernelIij5uint4S7_SF_ZZZS5_IS7_EvS9_SA_ENKSB_clEvENKSC_clEvEUljE_EEvS9_T2_RKT3_T4_EUlijE0_EEvlNS_15PhiloxCudaStateET1_SJ_)
        .other          _ZN2at6native60_GLOBAL__N__fdc43544_27_DistributionRandomKernel_cu_f88cee4443distribution_elementwise_grid_stride_kernelIjLi4EZZZNS0_9templates4cuda13random_kernelIPNS_17CUDAGeneratorImplEEEvRNS_18TensorIteratorBaseET_ENKUlvE_clEvENKUlvE1_clEvEUlP24curandStatePhilox4_32_10E0_ZNS1_27distribution_nullary_kernelIij5uint4S7_SF_ZZZS5_IS7_EvS9_SA_ENKSB_clEvENKSC_clEvEUljE_EEvS9_T2_RKT3_T4_EUlijE0_EEvlNS_15PhiloxCudaStateET1_SJ_,@"STO_CUDA_ENTRY STV_DEFAULT"
_ZN2at6native60_GLOBAL__N__fdc43544_27_DistributionRandomKernel_cu_f88cee4443distribution_elementwise_grid_stride_kernelIjLi4EZZZNS0_9templates4cuda13random_kernelIPNS_17CUDAGeneratorImplEEEvRNS_18TensorIteratorBaseET_ENKUlvE_clEvENKUlvE1_clEvEUlP24curandStatePhilox4_32_10E0_ZNS1_27distribution_nullary_kernelIij5uint4S7_SF_ZZZS5_IS7_EvS9_SA_ENKSB_clEvENKSC_clEvEUljE_EEvS9_T2_RKT3_T4_EUlijE0_EEvlNS_15PhiloxCudaStateET1_SJ_:
        /* <DEDUP_REMOVED lines=92> */
[----:B------:R-:W-:Y:S05]  /*05c0*/  CALL.REL.NOINC `($__internal_28_$__cuda_sm20_div_s64) ;  /* 0x0000004800907944 */ /* 0x000fea0003c00000 */
[----:B------:R-:W-:Y:S05]  /*05d0*/  BRA `(.L_x_373) ;  /* 0x0000000000587947 */ /* 0x000fea0003800000 */
.L_x_372:
        /* <DEDUP_REMOVED lines=22> */
.L_x_373:
        /* <DEDUP_REMOVED lines=68> */
.L_x_389:
        /* <DEDUP_REMOVED lines=13> */
.L_x_375:
[----:B------:R-:W-:Y:S05]  /*0c50*/  BSYNC B0 ;  /* 0x0000000000007941 */ /* 0x000fea0003800000 */
.L_x_374:
        /* <DEDUP_REMOVED lines=69> */
.L_x_377:
[----:B------:R-:W-:Y:S01]  /*10b0*/  IMAD.MOV.U32 R2, RZ, RZ, R22 ;  /* 0x000000ffff027224 */ /* 0x000fe200078e0016 */
[----:B------:R-:W-:Y:S01]  /*10c0*/  MOV R3, R0 ;  /* 0x0000000000037202 */ /* 0x000fe20000000f00 */
[----:B------:R-:W-:Y:S01]  /*10d0*/  IMAD.MOV.U32 R6, RZ, RZ, R7 ;  /* 0x000000ffff067224 */ /* 0x000fe200078e0007 */
[----:B------:R-:W-:-:S07]  /*10e0*/  MOV R4, R20 ;  /* 0x0000001400047202 */ /* 0x000fce0000000f00 */
.L_x_376:
        /* <DEDUP_REMOVED lines=242> */
.L_x_380:
[----:B------:R-:W-:Y:S01]  /*2010*/  ULDC.64 UR34, c[0x0][0x3d0] ;  /* 0x0000f40000227ab9 */ /* 0x000fe20000000a00 */
[----:B------:R-:W-:Y:S02]  /*2020*/  LOP3.LUT R37, R2, 0x7fffffff, RZ, 0xc0, !PT ;  /* 0x7fffffff02257812 */ /* 0x000fe400078ec0ff */
[----:B------:R-:W-:-:S05]  /*2030*/  IADD3 R22, P0, R0, UR34, RZ ;  /* 0x0000002200167c10 */ /* 0x000fca000ff1e0ff */
[----:B------:R-:W-:-:S05]  /*2040*/  IMAD.X R23, RZ, RZ, UR35, P0 ;  /* 0x00000023ff177e24 */ /* 0x000fca00080e06ff */
[----:B------:R0:W-:Y:S03]  /*2050*/  STG.E desc[UR58][R22.64], R37 ;  /* 0x0000002516007986 */ /* 0x0001e6000c10193a */
.L_x_379:
[----:B------:R-:W-:Y:S05]  /*2060*/  BSYNC B0 ;  /* 0x0000000000007941 */ /* 0x000fea0003800000 */
.L_x_378:
        /* <DEDUP_REMOVED lines=247> */
.L_x_383:
[----:B------:R-:W-:Y:S01]  /*2fe0*/  ULDC.64 UR34, c[0x0][0x3d0] ;  /* 0x0000f40000227ab9 */ /* 0x000fe20000000a00 */
[----:B------:R-:W-:Y:S02]  /*2ff0*/  LOP3.LUT R3, R3, 0x7fffffff, RZ, 0xc0, !PT ;  /* 0x7fffffff03037812 */ /* 0x000fe400078ec0ff */
[----:B------:R-:W-:-:S05]  /*3000*/  IADD3 R22, P0, R0, UR34, RZ ;  /* 0x0000002200167c10 */ /* 0x000fca000ff1e0ff */
[----:B------:R-:W-:-:S05]  /*3010*/  IMAD.X R23, RZ, RZ, UR35, P0 ;  /* 0x00000023ff177e24 */ /* 0x000fca00080e06ff */
[----:B------:R0:W-:Y:S03]  /*3020*/  STG.E desc[UR58][R22.64], R3 ;  /* 0x0000000316007986 */ /* 0x0001e6000c10193a */
.L_x_382:
[----:B------:R-:W-:Y:S05]  /*3030*/  BSYNC B0 ;  /* 0x0000000000007941 */ /* 0x000fea0003800000 */
.L_x_381:
        /* <DEDUP_REMOVED lines=243> */
.L_x_386:
[----:B------:R-:W-:Y:S01]  /*3f70*/  ULDC.64 UR34, c[0x0][0x3d0] ;  /* 0x0000f40000227ab9 */ /* 0x000fe20000000a00 */
[----:B------:R-:W-:Y:S02]  /*3f80*/  LOP3.LUT R3, R6, 0x7fffffff, RZ, 0xc0, !PT ;  /* 0x7fffffff06037812 */ /* 0x000fe400078ec0ff */
[----:B------:R-:W-:-:S04]  /*3f90*/  IADD3 R22, P0, R0, UR34, RZ ;  /* 0x0000002200167c10 */ /* 0x000fc8000ff1e0ff */
[----:B------:R-:W-:-:S05]  /*3fa0*/  IADD3.X R23, RZ, UR35, RZ, P0, !PT ;  /* 0x00000023ff177c10 */ /* 0x000fca00087fe4ff */
[----:B------:R0:W-:Y:S04]  /*3fb0*/  STG.E desc[UR58][R22.64], R3 ;  /* 0x0000000316007986 */ /* 0x0001e8000c10193a */
.L_x_385:
[----:B------:R-:W-:Y:S05]  /*3fc0*/  BSYNC B0 ;  /* 0x0000000000007941 */ /* 0x000fea0003800000 */
.L_x_384:
        /* <DEDUP_REMOVED lines=244> */
.L_x_388:
[----:B------:R-:W-:Y:S01]  /*4f10*/  ULDC.64 UR34, c[0x0][0x3d0] ;  /* 0x0000f40000227ab9 */ /* 0x000fe20000000a00 */
[----:B------:R-:W-:Y:S02]  /*4f20*/  LOP3.LUT R3, R4, 0x7fffffff, RZ, 0xc0, !PT ;  /* 0x7fffffff04037812 */ /* 0x000fe400078ec0ff */
[----:B------:R-:W-:-:S04]  /*4f30*/  IADD3 R22, P0, R0, UR34, RZ ;  /* 0x0000002200167c10 */ /* 0x000fc8000ff1e0ff */
[----:B------:R-:W-:-:S05]  /*4f40*/  IADD3.X R23, RZ, UR35, RZ, P0, !PT ;  /* 0x00000023ff177c10 */ /* 0x000fca00087fe4ff */
[----:B------:R0:W-:Y:S04]  /*4f50*/  STG.E desc[UR58][R22.64], R3 ;  /* 0x0000000316007986 */ /* 0x0001e8000c10193a */
.L_x_387:
        /* <DEDUP_REMOVED lines=11> */
        .weak           $__internal_28_$__cuda_sm20_div_s64
        .type           $__internal_28_$__cuda_sm20_div_s64,@function
        .size           $__internal_28_$__cuda_sm20_div_s64,(.L_x_1867 - $__internal_28_$__cuda_sm20_div_s64)
$__internal_28_$__cuda_sm20_div_s64:
        /* <DEDUP_REMOVED lines=74> */
[----:B------:R-:W-:Y:S06]  /*54b0*/  RET.REL.NODEC R6 `(_ZN2at6native60_GLOBAL__N__fdc43544_27_DistributionRandomKernel_cu_f88cee4443distribution_elementwise_grid_stride_kernelIjLi4EZZZNS0_9templates4cuda13random_kernelIPNS_17CUDAGeneratorImplEEEvRNS_18TensorIteratorBaseET_ENKUlvE_clEvENKUlvE1_clEvEUlP24curandStatePhilox4_32_10E0_ZNS1_27distribution_nullary_kernelIij5uint4S7_SF_ZZZS5_IS7_EvS9_SA_ENKSB_clEvENKSC_clEvEUljE_EEvS9_T2_RKT3_T4_EUlijE0_EEvlNS_15PhiloxCudaStateET1_SJ_) ;  /* 0xffffffa806d07950 */ /* 0x000fec0003c3ffff */
.L_x_390:
        /* <DEDUP_REMOVED lines=12> */
.L_x_1867:


//--------------------- .text._ZN2at6native60_GLOBAL__N__fdc43544_27_DistributionRandomKernel_cu_f88cee4443distribution_elementwise_grid_stride_kernelIjLi4EZZZNS0_9templates4cuda13random_kernelIPNS_17CUDAGeneratorImplEEEvRNS_18TensorIteratorBaseET_ENKUlvE_clEvENKUlvE1_clEvEUlP24curandStatePhilox4_32_10E0_ZNS1_27distribution_nullary_kernelIij5uint4S7_SF_ZZZS5_IS7_EvS9_SA_ENKSB_clEvENKSC_clEvEUljE_EEvS9_T2_RKT3_T4_EUlijE_EEvlNS_15PhiloxCudaStateET1_SJ_ --------------------------
	.section	.text._ZN2at6native60_GLOBAL__N__fdc43544_27_DistributionRandomKernel_cu_f88cee4443distribution_elementwise_grid_stride_kernelIjLi4EZZZNS0_9templates4cuda13random_kernelIPNS_17CUDAGeneratorImplEEEvRNS_18TensorIteratorBaseET_ENKUlvE_clEvENKUlvE1_clEvEUlP24curandStatePhilox4_32_10E0_ZNS1_27distribution_nullary_kernelIij5uint4S7_SF_ZZZS5_IS7_EvS9_SA_ENKSB_clEvENKSC_clEvEUljE_EEvS9_T2_RKT3_T4_EUlijE_EEvlNS_15PhiloxCudaStateET1_SJ_,"ax",@progbits
	.align	128
.text._ZN2at6native60_GLOBAL__N__fdc43544_27_DistributionRandomKernel_cu_f88cee4443distribution_elementwise_grid_stride_kernelIjLi4EZZZNS0_9templates4cuda13random_kernelIPNS_17CUDAGeneratorImplEEEvRNS_18TensorIteratorBaseET_ENKUlvE_clEvENKUlvE1_clEvEUlP24curandStatePhilox4_32_10E0_ZNS1_27distribution_nullary_kernelIij5uint4S7_SF_ZZZS5_IS7_EvS9_SA_ENKSB_clEvENKSC_clEvEUljE_EEvS9_T2_RKT3_T4_EUlijE_EEvlNS_15PhiloxCudaStateET1_SJ_:
        .type           _ZN2at6native60_GLOBAL__N__fdc43544_27_DistributionRandomKernel_cu_f88cee4443distribution_elementwise_grid_stride_kernelIjLi4EZZZNS0_9templates4cuda13random_kernelIPNS_17CUDAGeneratorImplEEEvRNS_18TensorIteratorBaseET_ENKUlvE_clEvENKUlvE1_clEvEUlP24curandStatePhilox4_32_10E0_ZNS1_27distribution_nullary_kernelIij5uint4S7_SF_ZZZS5_IS7_EvS9_SA_ENKSB_clEvENKSC_clEvEUljE_EEvS9_T2_RKT3_T4_EUlijE_EEvlNS_15PhiloxCudaStateET1_SJ_,@function
        .size           _ZN2at6native60_GLOBAL__N__fdc43544_27_DistributionRandomKernel_cu_f88cee4443distribution_elementwise_grid_stride_kernelIjLi4EZZZNS0_9templates4cuda13random_kernelIPNS_17CUDAGeneratorImplEEEvRNS_18TensorIteratorBaseET_ENKUlvE_clEvENKUlvE1_clEvEUlP24curandStatePhilox4_32_10E0_ZNS1_27distribution_nullary_kernelIij5uint4S7_SF_ZZZS5_IS7_EvS9_SA_ENKSB_clEvENKSC_clEvEUljE_EEvS9_T2_RKT3_T4_EUlijE_EEvlNS_15PhiloxCudaStateET1_SJ_,(.L_x_1869 - _ZN2at6native60_GLOBAL__N__fdc43544_27_DistributionRandomKernel_cu_f88cee4443distribution_elementwise_grid_stride_kernelIjLi4EZZZNS0_9templates4cuda13random_kernelIPNS_17CUDAGeneratorImplEEEvRNS_18TensorIteratorBaseET_ENKUlvE_clEvENKUlvE1_clEvEUlP24curandStatePhilox4_32_10E0_ZNS1_27distribution_nullary_kernelIij5uint4S7_SF_ZZZS5_IS7_EvS9_SA_ENKSB_clEvENKSC_clEvEUljE_EEvS9_T2_RKT3_T4_EUlijE_EEvlNS_15PhiloxCudaStateET1_SJ_)
        .other          _ZN2at6native60_GLOBAL__N__fdc43544_27_DistributionRandomKernel_cu_f88cee4443distribution_elementwise_grid_stride_kernelIjLi4EZZZNS0_9templates4cuda13random_kernelIPNS_17CUDAGeneratorImplEEEvRNS_18TensorIteratorBaseET_ENKUlvE_clEvENKUlvE1_clEvEUlP24curandStatePhilox4_32_10E0_ZNS1_27distribution_nullary_kernelIij5uint4S7_SF_ZZZS5_IS7_EvS9_SA_ENKSB_clEvENKSC_clEvEUljE_EEvS9_T2_RKT3_T4_EUlijE_EEvlNS_15PhiloxCudaStateET1_SJ_,@"STO_CUDA_ENTRY STV_DEFAULT"
_ZN2at6native60_GLOBAL__N__fdc43544_27_DistributionRandomKernel_cu_f88cee4443distribution_elementwise_grid_stride_kernelIjLi4EZZZNS0_9templates4cuda13random_kernelIPNS_17CUDAGeneratorImplEEEvRNS_18TensorIteratorBaseET_ENKUlvE_clEvENKUlvE1_clEvEUlP24curandStatePhilox4_32_10E0_ZNS1_27distribution_nullary_kernelIij5uint4S7_SF_ZZZS5_IS7_EvS9_SA_ENKSB_clEvENKSC_clEvEUljE_EEvS9_T2_RKT3_T4_EUlijE_EEvlNS_15PhiloxCudaStateET1_SJ_:
        /* <DEDUP_REMOVED lines=91> */
[----:B------:R-:W-:Y:S05]  /*05b0*/  CALL.REL.NOINC `($__internal_29_$__cuda_sm20_div_s64) ;  /* 0x0000000800d07944 */ /* 0x000fea0003c00000 */
[----:B------:R-:W-:Y:S02]  /*05c0*/  IMAD.MOV.U32 R22, RZ, RZ, R24 ;  /* 0x000000ffff167224 */ /* 0x000fe400078e0018 */
[----:B------:R-:W-:Y:S01]  /*05d0*/  IMAD.MOV.U32 R23, RZ, RZ, R25 ;  /* 0x000000ffff177224 */ /* 0x000fe200078e0019 */
[----:B------:R-:W-:Y:S06]  /*05e0*/  BRA `(.L_x_392) ;  /* 0x00000000005c7947 */ /* 0x000fec0003800000 */
.L_x_391:
        /* <DEDUP_REMOVED lines=23> */
.L_x_392:
        /* <DEDUP_REMOVED lines=19> */
.L_x_397:
        /* <DEDUP_REMOVED lines=13> */
.L_x_394:
[----:B------:R-:W-:Y:S05]  /*0960*/  BSYNC B0 ;  /* 0x0000000000007941 */ /* 0x000fea0003800000 */
.L_x_393:
        /* <DEDUP_REMOVED lines=60> */
.L_x_396:
[----:B------:R-:W-:Y:S01]  /*0d30*/  IMAD.MOV.U32 R41, RZ, RZ, R45 ;  /* 0x000000ffff297224 */ /* 0x000fe200078e002d */
[----:B------:R-:W-:Y:S01]  /*0d40*/  MOV R43, R39 ;  /* 0x00000027002b7202 */ /* 0x000fe20000000f00 */
[----:B------:R-:W-:Y:S02]  /*0d50*/  IMAD.MOV.U32 R42, RZ, RZ, R27 ;  /* 0x000000ffff2a7224 */ /* 0x000fe400078e001b */
[----:B------:R-:W-:-:S07]  /*0d60*/  IMAD.MOV.U32 R44, RZ, RZ, R22 ;  /* 0x000000ffff2c7224 */ /* 0x000fce00078e0016 */
.L_x_395:
        /* <DEDUP_REMOVED lines=32> */
[----:B------:R-:W-:Y:S01]  /*0f70*/  @!P0 STG.E desc[UR8][R24.64], R41 ;  /* 0x0000002918008986 */ /* 0x000fe2000c101908 */
        /* <DEDUP_REMOVED lines=16> */
[----:B------:R0:W-:Y:S01]  /*1080*/  @!P1 STG.E desc[UR8][R26.64], R45 ;  /* 0x0000002d1a009986 */ /* 0x0001e2000c101908 */
[----:B------:R-:W-:-:S05]  /*1090*/  @!P2 LEA.HI.X.SX32 R29, R51, R29, 0x1, P5 ;  /* 0x0000001d331da211 */ /* 0x000fca00028f0eff */
[----:B------:R1:W-:Y:S04]  /*10a0*/  @!P2 STG.E desc[UR8][R28.64], R43 ;  /* 0x0000002b1c00a986 */ /* 0x0003e8000c101908 */
[----:B------:R1:W-:Y:S01]  /*10b0*/  @!P3 STG.E desc[UR8][R30.64], R49 ;  /* 0x000000311e00b986 */ /* 0x0003e2000c101908 */
[----:B0-----:R-:W-:Y:S01]  /*10c0*/  MOV R45, R40 ;  /* 0x00000028002d7202 */ /* 0x001fe20000000f00 */
[----:B------:R-:W-:Y:S06]  /*10d0*/  BAR.SYNC.DEFER_BLOCKING 0x0 ;  /* 0x0000000000007b1d */ /* 0x000fec0000010000 */
[----:B------:R-:W-:Y:S05]  /*10e0*/  @!P0 BRA `(.L_x_397) ;  /* 0xfffffff400e88947 */ /* 0x000fea000383ffff */
[----:B------:R-:W-:Y:S05]  /*10f0*/  EXIT ;  /* 0x000000000000794d */ /* 0x000fea0003800000 */
        .weak           $__internal_29_$__cuda_sm20_div_s64
        .type           $__internal_29_$__cuda_sm20_div_s64,@function
        .size           $__internal_29_$__cuda_sm20_div_s64,(.L_x_1869 - $__internal_29_$__cuda_sm20_div_s64)
$__internal_29_$__cuda_sm20_div_s64:
        /* <DEDUP_REMOVED lines=74> */
[----:B------:R-:W-:Y:S06]  /*15a0*/  RET.REL.NODEC R22 `(_ZN2at6native60_GLOBAL__N__fdc43544_27_DistributionRandomKernel_cu_f88cee4443distribution_elementwise_grid_stride_kernelIjLi4EZZZNS0_9templates4cuda13random_kernelIPNS_17CUDAGeneratorImplEEEvRNS_18TensorIteratorBaseET_ENKUlvE_clEvENKUlvE1_clEvEUlP24curandStatePhilox4_32_10E0_ZNS1_27distribution_nullary_kernelIij5uint4S7_SF_ZZZS5_IS7_EvS9_SA_ENKSB_clEvENKSC_clEvEUljE_EEvS9_T2_RKT3_T4_EUlijE_EEvlNS_15PhiloxCudaStateET1_SJ_) ;  /* 0xffffffe816947950 */ /* 0x000fec0003c3ffff */
.L_x_398:
        /* <DEDUP_REMOVED lines=13> */
.L_x_1869:


//--------------------- .text._ZN2at6native60_GLOBAL__N__fdc43544_27_DistributionRandomKernel_cu_f88cee4443distribution_elementwise_grid_stride_kernelImLi2EZZZNS0_9templates4cuda13random_kernelIPNS_17CUDAGeneratorImplEEEvRNS_18TensorIteratorBaseET_ENKUlvE_clEvENKUlvE1_clEvEUlP24curandStatePhilox4_32_10E_ZNS1_27distribution_nullary_kernelIim10ulonglong2S7_SF_ZZZS5_IS7_EvS9_SA_ENKSB_clEvENKSC_clEvEUlmE_EEvS9_T2_RKT3_T4_EUlimE0_EEvlNS_15PhiloxCudaStateET1_SJ_ --------------------------
	.section	.text._ZN2at6native60_GLOBAL__N__fdc43544_27_DistributionRandomKernel_cu_f88cee4443distribution_elementwise_grid_stride_kernelImLi2EZZZNS0_9templates4cuda13random_kernelIPNS_17CUDAGeneratorImplEEEvRNS_18TensorIteratorBaseET_ENKUlvE_clEvENKUlvE1_clEvEUlP24curandStatePhilox4_32_10E_ZNS1_27distribution_nullary_kernelIim10ulonglong2S7_SF_ZZZS5_IS7_EvS9_SA_ENKSB_clEvENKSC_clEvEUlmE_EEvS9_T2_RKT3_T4_EUlimE0_EEvlNS_15PhiloxCudaStateET1_SJ_,"ax",@progbits
	.align	128
.text._ZN2at6native60_GLOBAL__N__fdc43544_27_DistributionRandomKernel_cu_f88cee4443distribution_elementwise_grid_stride_kernelImLi2EZZZNS0_9templates4cuda13random_kernelIPNS_17CUDAGeneratorImplEEEvRNS_18TensorIteratorBaseET_ENKUlvE_clEvENKUlvE1_clEvEUlP24curandStatePhilox4_32_10E_ZNS1_27distribution_nullary_kernelIim10ulonglong2S7_SF_ZZZS5_IS7_EvS9_SA_ENKSB_clEvENKSC_clEvEUlmE_EEvS9_T2_RKT3_T4_EUlimE0_EEvlNS_15PhiloxCudaStateET1_SJ_:
        .type           _ZN2at6native60_GLOBAL__N__fdc43544_27_DistributionRandomKernel_cu_f88cee4443distribution_elementwise_grid_stride_kernelImLi2EZZZNS0_9templates4cuda13random_kernelIPNS_17CUDAGeneratorImplEEEvRNS_18TensorIteratorBaseET_ENKUlvE_clEvENKUlvE1_clEvEUlP24curandStatePhilox4_32_10E_ZNS1_27distribution_nullary_kernelIim10ulonglong2S7_SF_ZZZS5_IS7_EvS9_SA_ENKSB_clEvENKSC_clEvEUlmE_EEvS9_T2_RKT3_T4_EUlimE0_EEvlNS_15PhiloxCudaStateET1_SJ_,@function
        .size           _ZN2at6native60_GLOBAL__N__fdc43544_27_DistributionRandomKernel_cu_f88cee4443distribution_elementwise_grid_stride_kernelImLi2EZZZNS0_9templates4cuda13random_kernelIPNS_17CUDAGeneratorImplEEEvRNS_18TensorIteratorBaseET_ENKUlvE_clEvENKUlvE1_clEvEUlP24curandStatePhilox4_32_10E_ZNS1_27distribution_nullary_kernelIim10ulonglong2S7_SF_ZZZS5_IS7_EvS9_SA_ENKSB_clEvENKSC_clEvEUlmE_EEvS9_T2_RKT3_T4_EUlimE0_EEvlNS_15PhiloxCudaStateET1_SJ_,(.L_x_1871 - _ZN2at6native60_GLOBAL__N__fdc43544_27_DistributionRandomKernel_cu_f88cee4443distribution_elementwise_grid_stride_kernelImLi2EZZZNS0_9templates4cuda13random_kernelIPNS_17CUDAGeneratorImplEEEvRNS_18TensorIteratorBaseET_ENKUlvE_clEvENKUlvE1_clEvEUlP24curandStatePhilox4_32_10E_ZNS1_27distribution_nullary_kernelIim10ulonglong2S7_SF_ZZZS5_IS7_EvS9_SA_ENKSB_clEvENKSC_clEvEUlmE_EEvS9_T2_RKT3_T4_EUlimE0_EEvlNS_15PhiloxCudaStateET1_SJ_)
        .other          _ZN2at6native60_GLOBAL__N__fdc43544_27_DistributionRandomKernel_cu_f88cee4443distribution_elementwise_grid_stride_kernelImLi2EZZZNS0_9templates4cuda13random_kernelIPNS_17CUDAGeneratorImplEEEvRNS_18TensorIteratorBaseET_ENKUlvE_clEvENKUlvE1_clEvEUlP24curandStatePhilox4_32_10E_ZNS1_27distribution_nullary_kernelIim10ulonglong2S7_SF_ZZZS5_IS7_EvS9_SA_ENKSB_clEvENKSC_clEvEUlmE_EEvS9_T2_RKT3_T4_EUlimE0_EEvlNS_15PhiloxCudaStateET1_SJ_,@"STO_CUDA_ENTRY STV_DEFAULT"
_ZN2at6native60_GLOBAL__N__fdc43544_27_DistributionRandomKernel_cu_f88cee4443distribution_elementwise_grid_stride_kernelImLi2EZZZNS0_9templates4cuda13random_kernelIPNS_17CUDAGeneratorImplEEEvRNS_18TensorIteratorBaseET_ENKUlvE_clEvENKUlvE1_clEvEUlP24curandStatePhilox4_32_10E_ZNS1_27distribution_nullary_kernelIim10ulonglong2S7_SF_ZZZS5_IS7_EvS9_SA_ENKSB_clEvENKSC_clEvEUlmE_EEvS9_T2_RKT3_T4_EUlimE0_EEvlNS_15PhiloxCudaStateET1_SJ_:
        /* <DEDUP_REMOVED lines=89> */
[----:B------:R-:W-:Y:S05]  /*0590*/  CALL.REL.NOINC `($__internal_30_$__cuda_sm20_div_s64) ;  /* 0x0000002800947944 */ /* 0x000fea0003c00000 */
[----:B------:R-:W-:Y:S05]  /*05a0*/  BRA `(.L_x_400) ;  /* 0x0000000000587947 */ /* 0x000fea0003800000 */
.L_x_399:
        /* <DEDUP_REMOVED lines=22> */
.L_x_400:
        /* <DEDUP_REMOVED lines=68> */
.L_x_410:
        /* <DEDUP_REMOVED lines=13> */
.L_x_402:
[----:B------:R-:W-:Y:S05]  /*0c20*/  BSYNC B0 ;  /* 0x0000000000007941 */ /* 0x000fea0003800000 */
.L_x_401:
        /* <DEDUP_REMOVED lines=61> */
.L_x_404:
[----:B------:R-:W-:Y:S01]  /*1000*/  MOV R32, R23 ;  /* 0x0000001700207202 */ /* 0x000fe20000000f00 */
[----:B------:R-:W-:-:S07]  /*1010*/  IMAD.MOV.U32 R30, RZ, RZ, R20 ;  /* 0x000000ffff1e7224 */ /* 0x000fce00078e0014 */
.L_x_403:
        /* <DEDUP_REMOVED lines=242> */
.L_x_407:
[----:B------:R-:W-:Y:S02]  /*1f40*/  ULDC.64 UR34, c[0x0][0x3d0] ;  /* 0x0000f40000227ab9 */ /* 0x000fe40000000a00 */
[----:B------:R-:W-:Y:S02]  /*1f50*/  IADD3 R22, P0, R33, UR34, RZ ;  /* 0x0000002221167c10 */ /* 0x000fe4000ff1e0ff */
[----:B------:R-:W-:Y:S02]  /*1f60*/  LOP3.LUT R33, R32, 0x7fffffff, RZ, 0xc0, !PT ;  /* 0x7fffffff20217812 */ /* 0x000fe400078ec0ff */
[----:B------:R-:W-:-:S05]  /*1f70*/  IADD3.X R23, RZ, UR35, RZ, P0, !PT ;  /* 0x00000023ff177c10 */ /* 0x000fca00087fe4ff */
[----:B------:R0:W-:Y:S04]  /*1f80*/  STG.E desc[UR58][R22.64], R33 ;  /* 0x0000002116007986 */ /* 0x0001e8000c10193a */
.L_x_406:
[----:B------:R-:W-:Y:S05]  /*1f90*/  BSYNC B0 ;  /* 0x0000000000007941 */ /* 0x000fea0003800000 */
.L_x_405:
        /* <DEDUP_REMOVED lines=246> */
.L_x_409:
[----:B------:R-:W-:Y:S02]  /*2f00*/  ULDC.64 UR34, c[0x0][0x3d0] ;  /* 0x0000f40000227ab9 */ /* 0x000fe40000000a00 */
[----:B------:R-:W-:Y:S02]  /*2f10*/  IADD3 R22, P0, R33, UR34, RZ ;  /* 0x0000002221167c10 */ /* 0x000fe4000ff1e0ff */
[----:B------:R-:W-:-:S03]  /*2f20*/  LOP3.LUT R33, R30, 0x7fffffff, RZ, 0xc0, !PT ;  /* 0x7fffffff1e217812 */ /* 0x000fc600078ec0ff */
[----:B------:R-:W-:-:S05]  /*2f30*/  IMAD.X R23, RZ, RZ, UR35, P0 ;  /* 0x00000023ff177e24 */ /* 0x000fca00080e06ff */
[----:B------:R0:W-:Y:S03]  /*2f40*/  STG.E desc[UR58][R22.64], R33 ;  /* 0x0000002116007986 */ /* 0x0001e6000c10193a */
.L_x_408:
        /* <DEDUP_REMOVED lines=10> */
        .weak           $__internal_30_$__cuda_sm20_div_s64
        .type           $__internal_30_$__cuda_sm20_div_s64,@function
        .size           $__internal_30_$__cuda_sm20_div_s64,(.L_x_1871 - $__internal_30_$__cuda_sm20_div_s64)
$__internal_30_$__cuda_sm20_div_s64:
        /* <DEDUP_REMOVED lines=74> */
[----:B------:R-:W-:Y:S06]  /*3490*/  RET.REL.NODEC R22 `(_ZN2at6native60_GLOBAL__N__fdc43544_27_DistributionRandomKernel_cu_f88cee4443distribution_elementwise_grid_stride_kernelImLi2EZZZNS0_9templates4cuda13random_kernelIPNS_17CUDAGeneratorImplEEEvRNS_18TensorIteratorBaseET_ENKUlvE_clEvENKUlvE1_clEvEUlP24curandStatePhilox4_32_10E_ZNS1_27distribution_nullary_kernelIim10ulonglong2S7_SF_ZZZS5_IS7_EvS9_SA_ENKSB_clEvENKSC_clEvEUlmE_EEvS9_T2_RKT3_T4_EUlimE0_EEvlNS_15PhiloxCudaStateET1_SJ_) ;  /* 0xffffffc816d87950 */ /* 0x000fec0003c3ffff */
.L_x_411:
        /* <DEDUP_REMOVED lines=14> */
.L_x_1871:


//--------------------- .text._ZN2at6native60_GLOBAL__N__fdc43544_27_DistributionRandomKernel_cu_f88cee4443distribution_elementwise_grid_stride_kernelImLi2EZZZNS0_9templates4cuda13random_kernelIPNS_17CUDAGeneratorImplEEEvRNS_18TensorIteratorBaseET_ENKUlvE_clEvENKUlvE1_clEvEUlP24curandStatePhilox4_32_10E_ZNS1_27distribution_nullary_kernelIim10ulonglong2S7_SF_ZZZS5_IS7_EvS9_SA_ENKSB_clEvENKSC_clEvEUlmE_EEvS9_T2_RKT3_T4_EUlimE_EEvlNS_15PhiloxCudaStateET1_SJ_ --------------------------
	.section	.text._ZN2at6native60_GLOBAL__N__fdc43544_27_DistributionRandomKernel_cu_f88cee4443distribution_elementwise_grid_stride_kernelImLi2EZZZNS0_9templates4cuda13random_kernelIPNS_17CUDAGeneratorImplEEEvRNS_18TensorIteratorBaseET_ENKUlvE_clEvENKUlvE1_clEvEUlP24curandStatePhilox4_32_10E_ZNS1_27distribution_nullary_kernelIim10ulonglong2S7_SF_ZZZS5_IS7_EvS9_SA_ENKSB_clEvENKSC_clEvEUlmE_EEvS9_T2_RKT3_T4_EUlimE_EEvlNS_15PhiloxCudaStateET1_SJ_,"ax",@progbits
	.align	128
.text._ZN2at6native60_GLOBAL__N__fdc43544_27_DistributionRandomKernel_cu_f88cee4443distribution_elementwise_grid_stride_kernelImLi2EZZZNS0_9templates4cuda13random_kernelIPNS_17CUDAGeneratorImplEEEvRNS_18TensorIteratorBaseET_ENKUlvE_clEvENKUlvE1_clEvEUlP24curandStatePhilox4_32_10E_ZNS1_27distribution_nullary_kernelIim10ulonglong2S7_SF_ZZZS5_IS7_EvS9_SA_ENKSB_clEvENKSC_clEvEUlmE_EEvS9_T2_RKT3_T4_EUlimE_EEvlNS_15PhiloxCudaStateET1_SJ_:
        .type           _ZN2at6native60_GLOBAL__N__fdc43544_27_DistributionRandomKernel_cu_f88cee4443distribution_elementwise_grid_stride_kernelImLi2EZZZNS0_9templates4cuda13random_kernelIPNS_17CUDAGeneratorImplEEEvRNS_18TensorIteratorBaseET_ENKUlvE_clEvENKUlvE1_clEvEUlP24curandStatePhilox4_32_10E_ZNS1_27distribution_nullary_kernelIim10ulonglong2S7_SF_ZZZS5_IS7_EvS9_SA_ENKSB_clEvENKSC_clEvEUlmE_EEvS9_T2_RKT3_T4_EUlimE_EEvlNS_15PhiloxCudaStateET1_SJ_,@function
        .size           _ZN2at6native60_GLOBAL__N__fdc43544_27_DistributionRandomKernel_cu_f88cee4443distribution_elementwise_grid_stride_kernelImLi2EZZZNS0_9templates4cuda13random_kernelIPNS_17CUDAGeneratorImplEEEvRNS_18TensorIteratorBaseET_ENKUlvE_clEvENKUlvE1_clEvEUlP24curandStatePhilox4_32_10E_ZNS1_27distribution_nullary_kernelIim10ulonglong2S7_SF_ZZZS5_IS7_EvS9_SA_ENKSB_clEvENKSC_clEvEUlmE_EEvS9_T2_RKT3_T4_EUlimE_EEvlNS_15PhiloxCudaStateET1_SJ_,(.L_x_1873 - _ZN2at6native60_GLOBAL__N__fdc43544_27_DistributionRandomKernel_cu_f88cee4443distribution_elementwise_grid_stride_kernelImLi2EZZZNS0_9templates4cuda13random_kernelIPNS_17CUDAGeneratorImplEEEvRNS_18TensorIteratorBaseET_ENKUlvE_clEvENKUlvE1_clEvEUlP24curandStatePhilox4_32_10E_ZNS1_27distribution_nullary_kernelIim10ulonglong2S7_SF_ZZZS5_IS7_EvS9_SA_ENKSB_clEvENKSC_clEvEUlmE_EEvS9_T2_RKT3_T4_EUlimE_EEvlNS_15PhiloxCudaStateET1_SJ_)
        .other          _ZN2at6native60_GLOBAL__N__fdc43544_27_DistributionRandomKernel_cu_f88cee4443distribution_elementwise_grid_stride_kernelImLi2EZZZNS0_9templates4cuda13random_kernelIPNS_17CUDAGeneratorImplEEEvRNS_18TensorIteratorBaseET_ENKUlvE_clEvENKUlvE1_clEvEUlP24curandStatePhilox4_32_10E_ZNS1_27distribution_nullary_kernelIim10ulonglong2S7_SF_ZZZS5_IS7_EvS9_SA_ENKSB_clEvENKSC_clEvEUlmE_EEvS9_T2_RKT3_T4_EUlimE_EEvlNS_15PhiloxCudaStateET1_SJ_,@"STO_CUDA_ENTRY STV_DEFAULT"
_ZN2at6native60_GLOBAL__N__fdc43544_27_DistributionRandomKernel_cu_f88cee4443distribution_elementwise_grid_stride_kernelImLi2EZZZNS0_9templates4cuda13random_kernelIPNS_17CUDAGeneratorImplEEEvRNS_18TensorIteratorBaseET_ENKUlvE_clEvENKUlvE1_clEvEUlP24curandStatePhilox4_32_10E_ZNS1_27distribution_nullary_kernelIim10ulonglong2S7_SF_ZZZS5_IS7_EvS9_SA_ENKSB_clEvENKSC_clEvEUlmE_EEvS9_T2_RKT3_T4_EUlimE_EEvlNS_15PhiloxCudaStateET1_SJ_:
        /* <DEDUP_REMOVED lines=91> */
[----:B------:R-:W-:Y:S05]  /*05b0*/  CALL.REL.NOINC `($__internal_31_$__cuda_sm20_div_s64) ;  /* 0x0000000800347944 */ /* 0x000fea0003c00000 */
[----:B------:R-:W-:Y:S02]  /*05c0*/  IMAD.MOV.U32 R20, RZ, RZ, R22 ;  /* 0x000000ffff147224 */ /* 0x000fe400078e0016 */
[----:B------:R-:W-:Y:S01]  /*05d0*/  IMAD.MOV.U32 R21, RZ, RZ, R23 ;  /* 0x000000ffff157224 */ /* 0x000fe200078e0017 */
[----:B------:R-:W-:Y:S06]  /*05e0*/  BRA `(.L_x_413) ;  /* 0x0000000000587947 */ /* 0x000fec0003800000 */
.L_x_412:
        /* <DEDUP_REMOVED lines=22> */
.L_x_413:
        /* <DEDUP_REMOVED lines=16> */
.L_x_418:
        /* <DEDUP_REMOVED lines=13> */
.L_x_415:
[----:B------:R-:W-:Y:S05]  /*0920*/  BSYNC B0 ;  /* 0x0000000000007941 */ /* 0x000fea0003800000 */
.L_x_414:
        /* <DEDUP_REMOVED lines=53> */
.L_x_417:
[----:B------:R-:W-:Y:S01]  /*0c80*/  MOV R32, R23 ;  /* 0x0000001700207202 */ /* 0x000fe20000000f00 */
[----:B------:R-:W-:-:S07]  /*0c90*/  IMAD.MOV.U32 R26, RZ, RZ, R20 ;  /* 0x000000ffff1a7224 */ /* 0x000fce00078e0014 */
.L_x_416:
        /* <DEDUP_REMOVED lines=20> */
[----:B------:R1:W-:Y:S01]  /*0de0*/  @!P0 STG.E desc[UR6][R22.64], R43 ;  /* 0x0000002b16008986 */ /* 0x0003e2000c101906 */
[----:B------:R-:W-:-:S04]  /*0df0*/  LEA R28, P0, R21, R28, 0x1 ;  /* 0x0000001c151c7211 */ /* 0x000fc800078008ff */
[----:B------:R-:W-:Y:S02]  /*0e00*/  IADD3.X R31, RZ, R31, RZ, P0, !PT ;  /* 0x0000001fff1f7210 */ /* 0x000fe400007fe4ff */
[----:B------:R-:W-:Y:S02]  /*0e10*/  ISETP.GE.U32.AND P0, PT, R28, R39, PT ;  /* 0x000000271c00720c */ /* 0x000fe40003f06070 */
[----:B0-----:R-:W-:Y:S02]  /*0e20*/  @!P1 IADD3 R24, P2, R41, R24, RZ ;  /* 0x0000001829189210 */ /* 0x001fe40007f5e0ff */
[----:B------:R-:W-:Y:S02]  /*0e30*/  ISETP.GE.AND.EX P0, PT, R31, R34, PT, P0 ;  /* 0x000000221f00720c */ /* 0x000fe40003f06300 */
[----:B------:R-:W-:-:S05]  /*0e40*/  @!P1 LEA.HI.X.SX32 R25, R41, R25, 0x1, P2 ;  /* 0x0000001929199211 */ /* 0x000fca00010f0eff */
[----:B------:R1:W-:Y:S01]  /*0e50*/  @!P1 STG.E desc[UR6][R24.64], R45 ;  /* 0x0000002d18009986 */ /* 0x0003e2000c101906 */
[----:B------:R-:W-:Y:S06]  /*0e60*/  BAR.SYNC.DEFER_BLOCKING 0x0 ;  /* 0x0000000000007b1d */ /* 0x000fec0000010000 */
[----:B------:R-:W-:Y:S05]  /*0e70*/  @!P0 BRA `(.L_x_418) ;  /* 0xfffffff800748947 */ /* 0x000fea000383ffff */
[----:B------:R-:W-:Y:S05]  /*0e80*/  EXIT ;  /* 0x000000000000794d */ /* 0x000fea0003800000 */
        .weak           $__internal_31_$__cuda_sm20_div_s64
        .type           $__internal_31_$__cuda_sm20_div_s64,@function
        .size           $__internal_31_$__cuda_sm20_div_s64,(.L_x_1873 - $__internal_31_$__cuda_sm20_div_s64)
$__internal_31_$__cuda_sm20_div_s64:
        /* <DEDUP_REMOVED lines=74> */
[----:B------:R-:W-:Y:S06]  /*1330*/  RET.REL.NODEC R24 `(_ZN2at6native60_GLOBAL__N__fdc43544_27_DistributionRandomKernel_cu_f88cee4443distribution_elementwise_grid_stride_kernelImLi2EZZZNS0_9templates4cuda13random_kernelIPNS_17CUDAGeneratorImplEEEvRNS_18TensorIteratorBaseET_ENKUlvE_clEvENKUlvE1_clEvEUlP24curandStatePhilox4_32_10E_ZNS1_27distribution_nullary_kernelIim10ulonglong2S7_SF_ZZZS5_IS7_EvS9_SA_ENKSB_clEvENKSC_clEvEUlmE_EEvS9_T2_RKT3_T4_EUlimE_EEvlNS_15PhiloxCudaStateET1_SJ_) ;  /* 0xffffffec18307950 */ /* 0x000fec0003c3ffff */
.L_x_419:
        /* <DEDUP_REMOVED lines=12> */
.L_x_1873:


//--------------------- .text._ZN2at6native60_GLOBAL__N__fdc43544_27_DistributionRandomKernel_cu_f88cee4443distribution_elementwise_grid_stride_kernelIjLi4EZZZNS0_9templates4cuda13random_kernelIPNS_17CUDAGeneratorImplEEEvRNS_18TensorIteratorBaseET_ENKUlvE_clEvENKUlvE0_clEvEUlP24curandStatePhilox4_32_10E0_ZNS1_27distribution_nullary_kernelIaj5uint4S7_SF_ZZZS5_IS7_EvS9_SA_ENKSB_clEvENKSC_clEvEUljE_EEvS9_T2_RKT3_T4_EUlijE0_EEvlNS_15PhiloxCudaStateET1_SJ_ --------------------------
	.section	.text._ZN2at6native60_GLOBAL__N__fdc43544_27_DistributionRandomKernel_cu_f88cee4443distribution_elementwise_grid_stride_kernelIjLi4EZZZNS0_9templates4cuda13random_kernelIPNS_17CUDAGeneratorImplEEEvRNS_18TensorIteratorBaseET_ENKUlvE_clEvENKUlvE0_clEvEUlP24curandStatePhilox4_32_10E0_ZNS1_27distribution_nullary_kernelIaj5uint4S7_SF_ZZZS5_IS7_EvS9_SA_ENKSB_clEvENKSC_clEvEUljE_EEvS9_T2_RKT3_T4_EUlijE0_EEvlNS_15PhiloxCudaStateET1_SJ_,"ax",@progbits
	.align	128
.text._ZN2at6native60_GLOBAL__N__fdc43544_27_DistributionRandomKernel_cu_f88cee4443distribution_elementwise_grid_stride_kernelIjLi4EZZZNS0_9templates4cuda13random_kernelIPNS_17CUDAGeneratorImplEEEvRNS_18TensorIteratorBaseET_ENKUlvE_clEvENKUlvE0_clEvEUlP24curandStatePhilox4_32_10E0_ZNS1_27distribution_nullary_kernelIaj5uint4S7_SF_ZZZS5_IS7_EvS9_SA_ENKSB_clEvENKSC_clEvEUljE_EEvS9_T2_RKT3_T4_EUlijE0_EEvlNS_15PhiloxCudaStateET1_SJ_:
        .type           _ZN2at6native60_GLOBAL__N__fdc43544_27_DistributionRandomKernel_cu_f88cee4443distribution_elementwise_grid_stride_kernelIjLi4EZZZNS0_9templates4cuda13random_kernelIPNS_17CUDAGeneratorImplEEEvRNS_18TensorIteratorBaseET_ENKUlvE_clEvENKUlvE0_clEvEUlP24curandStatePhilox4_32_10E0_ZNS1_27distribution_nullary_kernelIaj5uint4S7_SF_ZZZS5_IS7_EvS9_SA_ENKSB_clEvENKSC_clEvEUljE_EEvS9_T2_RKT3_T4_EUlijE0_EEvlNS_15PhiloxCudaStateET1_SJ_,@function
        .size           _ZN2at6native60_GLOBAL__N__fdc43544_27_DistributionRandomKernel_cu_f88cee4443distribution_elementwise_grid_stride_kernelIjLi4EZZZNS0_9templates4cuda13random_kernelIPNS_17CUDAGeneratorImplEEEvRNS_18TensorIteratorBaseET_ENKUlvE_clEvENKUlvE0_clEvEUlP24curandStatePhilox4_32_10E0_ZNS1_27distribution_nullary_kernelIaj5uint4S7_SF_ZZZS5_IS7_EvS9_SA_ENKSB_clEvENKSC_clEvEUljE_EEvS9_T2_RKT3_T4_EUlijE0_EEvlNS_15PhiloxCudaStateET1_SJ_,(.L_x_1875 - _ZN2at6native60_GLOBAL__N__fdc43544_27_DistributionRandomKernel_cu_f88cee4443distribution_elementwise_grid_stride_kernelIjLi4EZZZNS0_9templates4cuda13random_kernelIPNS_17CUDAGeneratorImplEEEvRNS_18TensorIteratorBaseET_ENKUlvE_clEvENKUlvE0_clEvEUlP24curandStatePhilox4_32_10E0_ZNS1_27distribution_nullary_kernelIaj5uint4S7_SF_ZZZS5_IS7_EvS9_SA_ENKSB_clEvENKSC_clEvEUljE_EEvS9_T2_RKT3_T4_EUlijE0_EEvlNS_15PhiloxCudaStateET1_SJ_)
        .other          _ZN2at6native60_GLOBAL__N__fdc43544_27_DistributionRandomKernel_cu_f88cee4443distribution_elementwise_grid_stride_kernelIjLi4EZZZNS0_9templates4cuda13random_kernelIPNS_17CUDAGeneratorImplEEEvRNS_18TensorIteratorBaseET_ENKUlvE_clEvENKUlvE0_clEvEUlP24curandStatePhilox4_32_10E0_ZNS1_27distribution_nullary_kernelIaj5uint4S7_SF_ZZZS5_IS7_EvS9_SA_ENKSB_clEvENKSC_clEvEUljE_EEvS9_T2_RKT3_T4_EUlijE0_EEvlNS_15PhiloxCudaStateET1_SJ_,@"STO_CUDA_ENTRY STV_DEFAULT"
_ZN2at6native60_GLOBAL__N__fdc43544_27_DistributionRandomKernel_cu_f88cee4443distribution_elementwise_grid_stride_kernelIjLi4EZZZNS0_9templates4cuda13random_kernelIPNS_17CUDAGeneratorImplEEEvRNS_18TensorIteratorBaseET_ENKUlvE_clEvENKUlvE0_clEvEUlP24curandStatePhilox4_32_10E0_ZNS1_27distribution_nullary_kernelIaj5uint4S7_SF_ZZZS5_IS7_EvS9_SA_ENKSB_clEvENKSC_clEvEUljE_EEvS9_T2_RKT3_T4_EUlijE0_EEvlNS_15PhiloxCudaStateET1_SJ_:
        /* <DEDUP_REMOVED lines=92> */
[----:B------:R-:W-:Y:S05]  /*05c0*/  CALL.REL.NOINC `($__internal_32_$__cuda_sm20_div_s64) ;  /* 0x0000004800907944 */ /* 0x000fea0003c00000 */
[----:B------:R-:W-:Y:S05]  /*05d0*/  BRA `(.L_x_421) ;  /* 0x0000000000587947 */ /* 0x000fea0003800000 */
.L_x_420:
        /* <DEDUP_REMOVED lines=22> */
.L_x_421:
        /* <DEDUP_REMOVED lines=68> */
.L_x_437:
        /* <DEDUP_REMOVED lines=13> */
.L_x_423:
[----:B------:R-:W-:Y:S05]  /*0c50*/  BSYNC B0 ;  /* 0x0000000000007941 */ /* 0x000fea0003800000 */
.L_x_422:
        /* <DEDUP_REMOVED lines=69> */
.L_x_425:
[----:B------:R-:W-:Y:S01]  /*10b0*/  IMAD.MOV.U32 R2, RZ, RZ, R22 ;  /* 0x000000ffff027224 */ /* 0x000fe200078e0016 */
[----:B------:R-:W-:Y:S01]  /*10c0*/  MOV R3, R0 ;  /* 0x0000000000037202 */ /* 0x000fe20000000f00 */
[----:B------:R-:W-:Y:S01]  /*10d0*/  IMAD.MOV.U32 R6, RZ, RZ, R7 ;  /* 0x000000ffff067224 */ /* 0x000fe200078e0007 */
[----:B------:R-:W-:-:S07]  /*10e0*/  MOV R4, R20 ;  /* 0x0000001400047202 */ /* 0x000fce0000000f00 */
.L_x_424:
        /* <DEDUP_REMOVED lines=242> */
.L_x_428:
[----:B------:R-:W-:Y:S01]  /*2010*/  ULDC.64 UR34, c[0x0][0x3d0] ;  /* 0x0000f40000227ab9 */ /* 0x000fe20000000a00 */
[----:B------:R-:W-:Y:S02]  /*2020*/  LOP3.LUT R37, R2, 0x7f, RZ, 0xc0, !PT ;  /* 0x0000007f02257812 */ /* 0x000fe400078ec0ff */
[----:B------:R-:W-:-:S05]  /*2030*/  IADD3 R22, P0, R0, UR34, RZ ;  /* 0x0000002200167c10 */ /* 0x000fca000ff1e0ff */
[----:B------:R-:W-:-:S05]  /*2040*/  IMAD.X R23, RZ, RZ, UR35, P0 ;  /* 0x00000023ff177e24 */ /* 0x000fca00080e06ff */
[----:B------:R0:W-:Y:S03]  /*2050*/  STG.E.U8 desc[UR58][R22.64], R37 ;  /* 0x0000002516007986 */ /* 0x0001e6000c10113a */
.L_x_427:
[----:B------:R-:W-:Y:S05]  /*2060*/  BSYNC B0 ;  /* 0x0000000000007941 */ /* 0x000fea0003800000 */
.L_x_426:
        /* <DEDUP_REMOVED lines=247> */
.L_x_431:
[----:B------:R-:W-:Y:S01]  /*2fe0*/  ULDC.64 UR34, c[0x0][0x3d0] ;  /* 0x0000f40000227ab9 */ /* 0x000fe20000000a00 */
[----:B------:R-:W-:Y:S02]  /*2ff0*/  LOP3.LUT R3, R3, 0x7f, RZ, 0xc0, !PT ;  /* 0x0000007f03037812 */ /* 0x000fe400078ec0ff */
[----:B------:R-:W-:-:S05]  /*3000*/  IADD3 R22, P0, R0, UR34, RZ ;  /* 0x0000002200167c10 */ /* 0x000fca000ff1e0ff */
[----:B------:R-:W-:-:S05]  /*3010*/  IMAD.X R23, RZ, RZ, UR35, P0 ;  /* 0x00000023ff177e24 */ /* 0x000fca00080e06ff */
[----:B------:R0:W-:Y:S03]  /*3020*/  STG.E.U8 desc[UR58][R22.64], R3 ;  /* 0x0000000316007986 */ /* 0x0001e6000c10113a */
.L_x_430:
[----:B------:R-:W-:Y:S05]  /*3030*/  BSYNC B0 ;  /* 0x0000000000007941 */ /* 0x000fea0003800000 */
.L_x_429:
        /* <DEDUP_REMOVED lines=243> */
.L_x_434:
[----:B------:R-:W-:Y:S01]  /*3f70*/  ULDC.64 UR34, c[0x0][0x3d0] ;  /* 0x0000f40000227ab9 */ /* 0x000fe20000000a00 */
[----:B------:R-:W-:Y:S02]  /*3f80*/  LOP3.LUT R3, R6, 0x7f, RZ, 0xc0, !PT ;  /* 0x0000007f06037812 */ /* 0x000fe400078ec0ff */
[----:B------:R-:W-:-:S04]  /*3f90*/  IADD3 R22, P0, R0, UR34, RZ ;  /* 0x0000002200167c10 */ /* 0x000fc8000ff1e0ff */
[----:B------:R-:W-:-:S05]  /*3fa0*/  IADD3.X R23, RZ, UR35, RZ, P0, !PT ;  /* 0x00000023ff177c10 */ /* 0x000fca00087fe4ff */
[----:B------:R0:W-:Y:S04]  /*3fb0*/  STG.E.U8 desc[UR58][R22.64], R3 ;  /* 0x0000000316007986 */ /* 0x0001e8000c10113a */
.L_x_433:
[----:B------:R-:W-:Y:S05]  /*3fc0*/  BSYNC B0 ;  /* 0x0000000000007941 */ /* 0x000fea0003800000 */
.L_x_432:
        /* <DEDUP_REMOVED lines=244> */
.L_x_436:
[----:B------:R-:W-:Y:S01]  /*4f10*/  ULDC.64 UR34, c[0x0][0x3d0] ;  /* 0x0000f40000227ab9 */ /* 0x000fe20000000a00 */
[----:B------:R-:W-:Y:S02]  /*4f20*/  LOP3.LUT R3, R4, 0x7f, RZ, 0xc0, !PT ;  /* 0x0000007f04037812 */ /* 0x000fe400078ec0ff */
[----:B------:R-:W-:-:S04]  /*4f30*/  IADD3 R22, P0, R0, UR34, RZ ;  /* 0x0000002200167c10 */ /* 0x000fc8000ff1e0ff */
[----:B------:R-:W-:-:S05]  /*4f40*/  IADD3.X R23, RZ, UR35, RZ, P0, !PT ;  /* 0x00000023ff177c10 */ /* 0x000fca00087fe4ff */
[----:B------:R0:W-:Y:S04]  /*4f50*/  STG.E.U8 desc[UR58][R22.64], R3 ;  /* 0x0000000316007986 */ /* 0x0001e8000c10113a */
.L_x_435:
        /* <DEDUP_REMOVED lines=11> */
        .weak           $__internal_32_$__cuda_sm20_div_s64
        .type           $__internal_32_$__cuda_sm20_div_s64,@function
        .size           $__internal_32_$__cuda_sm20_div_s64,(.L_x_1875 - $__internal_32_$__cuda_sm20_div_s64)
$__internal_32_$__cuda_sm20_div_s64:
        /* <DEDUP_REMOVED lines=74> */
[----:B------:R-:W-:Y:S06]  /*54b0*/  RET.REL.NODEC R6 `(_ZN2at6native60_GLOBAL__N__fdc43544_27_DistributionRandomKernel_cu_f88cee4443distribution_elementwise_grid_stride_kernelIjLi4EZZZNS0_9templates4cuda13random_kernelIPNS_17CUDAGeneratorImplEEEvRNS_18TensorIteratorBaseET_ENKUlvE_clEvENKUlvE0_clEvEUlP24curandStatePhilox4_32_10E0_ZNS1_27distribution_nullary_kernelIaj5uint4S7_SF_ZZZS5_IS7_EvS9_SA_ENKSB_clEvENKSC_clEvEUljE_EEvS9_T2_RKT3_T4_EUlijE0_EEvlNS_15PhiloxCudaStateET1_SJ_) ;  /* 0xffffffa806d07950 */ /* 0x000fec0003c3ffff */
.L_x_438:
        /* <DEDUP_REMOVED lines=12> */
.L_x_1875:


//--------------------- .text._ZN2at6native60_GLOBAL__N__fdc43544_27_DistributionRandomKernel_cu_f88cee4443distribution_elementwise_grid_stride_kernelIjLi4EZZZNS0_9templates4cuda13random_kernelIPNS_17CUDAGeneratorImplEEEvRNS_18TensorIteratorBaseET_ENKUlvE_clEvENKUlvE0_clEvEUlP24curandStatePhilox4_32_10E0_ZNS1_27distribution_nullary_kernelIaj5uint4S7_SF_ZZZS5_IS7_EvS9_SA_ENKSB_clEvENKSC_clEvEUljE_EEvS9_T2_RKT3_T4_EUlijE_EEvlNS_15PhiloxCudaStateET1_SJ_ --------------------------
	.section	.text._ZN2at6native60_GLOBAL__N__fdc43544_27_DistributionRandomKernel_cu_f88cee4443distribution_elementwise_grid_stride_kernelIjLi4EZZZNS0_9templates4cuda13random_kernelIPNS_17CUDAGeneratorImplEEEvRNS_18TensorIteratorBaseET_ENKUlvE_clEvENKUlvE0_clEvEUlP24curandStatePhilox4_32_10E0_ZNS1_27distribution_nullary_kernelIaj5uint4S7_SF_ZZZS5_IS7_EvS9_SA_ENKSB_clEvENKSC_clEvEUljE_EEvS9_T2_RKT3_T4_EUlijE_EEvlNS_15PhiloxCudaStateET1_SJ_,"ax",@progbits
	.align	128
.text._ZN2at6native60_GLOBAL__N__fdc43544_27_DistributionRandomKernel_cu_f88cee4443distribution_elementwise_grid_stride_kernelIjLi4EZZZNS0_9templates4cuda13random_kernelIPNS_17CUDAGeneratorImplEEEvRNS_18TensorIteratorBaseET_ENKUlvE_clEvENKUlvE0_clEvEUlP24curandStatePhilox4_32_10E0_ZNS1_27distribution_nullary_kernelIaj5uint4S7_SF_ZZZS5_IS7_EvS9_SA_ENKSB_clEvENKSC_clEvEUljE_EEvS9_T2_RKT3_T4_EUlijE_EEvlNS_15PhiloxCudaStateET1_SJ_:
        .type           _ZN2at6native60_GLOBAL__N__fdc43544_27_DistributionRandomKernel_cu_f88cee4443distribution_elementwise_grid_stride_kernelIjLi4EZZZNS0_9templates4cuda13random_kernelIPNS_17CUDAGeneratorImplEEEvRNS_18TensorIteratorBaseET_ENKUlvE_clEvENKUlvE0_clEvEUlP24curandStatePhilox4_32_10E0_ZNS1_27distribution_nullary_kernelIaj5uint4S7_SF_ZZZS5_IS7_EvS9_SA_ENKSB_clEvENKSC_clEvEUljE_EEvS9_T2_RKT3_T4_EUlijE_EEvlNS_15PhiloxCudaStateET1_SJ_,@function
        .size           _ZN2at6native60_GLOBAL__N__fdc43544_27_DistributionRandomKernel_cu_f88cee4443distribution_elementwise_grid_stride_kernelIjLi4EZZZNS0_9templates4cuda13random_kernelIPNS_17CUDAGeneratorImplEEEvRNS_18TensorIteratorBaseET_ENKUlvE_clEvENKUlvE0_clEvEUlP24curandStatePhilox4_32_10E0_ZNS1_27distribution_nullary_kernelIaj5uint4S7_SF_ZZZS5_IS7_EvS9_SA_ENKSB_clEvENKSC_clEvEUljE_EEvS9_T2_RKT3_T4_EUlijE_EEvlNS_15PhiloxCudaStateET1_SJ_,(.L_x_1877 - _ZN2at6native60_GLOBAL__N__fdc43544_27_DistributionRandomKernel_cu_f88cee4443distribution_elementwise_grid_stride_kernelIjLi4EZZZNS0_9templates4cuda13random_kernelIPNS_17CUDAGeneratorImplEEEvRNS_18TensorIteratorBaseET_ENKUlvE_clEvENKUlvE0_clEvEUlP24curandStatePhilox4_32_10E0_ZNS1_27distribution_nullary_kernelIaj5uint4S7_SF_ZZZS5_IS7_EvS9_SA_ENKSB_clEvENKSC_clEvEUljE_EEvS9_T2_RKT3_T4_EUlijE_EEvlNS_15PhiloxCudaStateET1_SJ_)
        .other          _ZN2at6native60_GLOBAL__N__fdc43544_27_DistributionRandomKernel_cu_f88cee4443distribution_elementwise_grid_stride_kernelIjLi4EZZZNS0_9templates4cuda13random_kernelIPNS_17CUDAGeneratorImplEEEvRNS_18TensorIteratorBaseET_ENKUlvE_clEvENKUlvE0_clEvEUlP24curandStatePhilox4_32_10E0_ZNS1_27distribution_nullary_kernelIaj5uint4S7_SF_ZZZS5_IS7_EvS9_SA_ENKSB_clEvENKSC_clEvEUljE_EEvS9_T2_RKT3_T4_EUlijE_EEvlNS_15PhiloxCudaStateET1_SJ_,@"STO_CUDA_ENTRY STV_DEFAULT"
_ZN2at6native60_GLOBAL__N__fdc43544_27_DistributionRandomKernel_cu_f88cee4443distribution_elementwise_grid_stride_kernelIjLi4EZZZNS0_9templates4cuda13random_kernelIPNS_17CUDAGeneratorImplEEEvRNS_18TensorIteratorBaseET_ENKUlvE_clEvENKUlvE0_clEvEUlP24curandStatePhilox4_32_10E0_ZNS1_27distribution_nullary_kernelIaj5uint4S7_SF_ZZZS5_IS7_EvS9_SA_ENKSB_clEvENKSC_clEvEUljE_EEvS9_T2_RKT3_T4_EUlijE_EEvlNS_15PhiloxCudaStateET1_SJ_:
        /* <DEDUP_REMOVED lines=91> */
[----:B------:R-:W-:Y:S05]  /*05b0*/  CALL.REL.NOINC `($__internal_33_$__cuda_sm20_div_s64) ;  /* 0x0000000800d07944 */ /* 0x000fea0003c00000 */
[----:B------:R-:W-:Y:S02]  /*05c0*/  IMAD.MOV.U32 R22, RZ, RZ, R24 ;  /* 0x000000ffff167224 */ /* 0x000fe400078e0018 */
[----:B------:R-:W-:Y:S01]  /*05d0*/  IMAD.MOV.U32 R23, RZ, RZ, R25 ;  /* 0x000000ffff177224 */ /* 0x000fe200078e0019 */
[----:B------:R-:W-:Y:S06]  /*05e0*/  BRA `(.L_x_440) ;  /* 0x00000000005c7947 */ /* 0x000fec0003800000 */
.L_x_439:
        /* <DEDUP_REMOVED lines=23> */
.L_x_440:
        /* <DEDUP_REMOVED lines=19> */
.L_x_445:
        /* <DEDUP_REMOVED lines=13> */
.L_x_442:
[----:B------:R-:W-:Y:S05]  /*0960*/  BSYNC B0 ;  /* 0x0000000000007941 */ /* 0x000fea0003800000 */
.L_x_441:
        /* <DEDUP_REMOVED lines=60> */
.L_x_444:
[----:B------:R-:W-:Y:S01]  /*0d30*/  IMAD.MOV.U32 R41, RZ, RZ, R45 ;  /* 0x000000ffff297224 */ /* 0x000fe200078e002d */
[----:B------:R-:W-:Y:S01]  /*0d40*/  MOV R43, R39 ;  /* 0x00000027002b7202 */ /* 0x000fe20000000f00 */
[----:B------:R-:W-:Y:S02]  /*0d50*/  IMAD.MOV.U32 R42, RZ, RZ, R27 ;  /* 0x000000ffff2a7224 */ /* 0x000fe400078e001b */
[----:B------:R-:W-:-:S07]  /*0d60*/  IMAD.MOV.U32 R44, RZ, RZ, R22 ;  /* 0x000000ffff2c7224 */ /* 0x000fce00078e0016 */
.L_x_443:
        /* <DEDUP_REMOVED lines=57> */
        .weak           $__internal_33_$__cuda_sm20_div_s64
        .type           $__internal_33_$__cuda_sm20_div_s64,@function
        .size           $__internal_33_$__cuda_sm20_div_s64,(.L_x_1877 - $__internal_33_$__cuda_sm20_div_s64)
$__internal_33_$__cuda_sm20_div_s64:
        /* <DEDUP_REMOVED lines=74> */
[----:B------:R-:W-:Y:S06]  /*15a0*/  RET.REL.NODEC R22 `(_ZN2at6native60_GLOBAL__N__fdc43544_27_DistributionRandomKernel_cu_f88cee4443distribution_elementwise_grid_stride_kernelIjLi4EZZZNS0_9templates4cuda13random_kernelIPNS_17CUDAGeneratorImplEEEvRNS_18TensorIteratorBaseET_ENKUlvE_clEvENKUlvE0_clEvEUlP24curandStatePhilox4_32_10E0_ZNS1_27distribution_nullary_kernelIaj5uint4S7_SF_ZZZS5_IS7_EvS9_SA_ENKSB_clEvENKSC_clEvEUljE_EEvS9_T2_RKT3_T4_EUlijE_EEvlNS_15PhiloxCudaStateET1_SJ_) ;  /* 0xffffffe816947950 */ /* 0x000fec0003c3ffff */
.L_x_446:
        /* <DEDUP_REMOVED lines=13> */
.L_x_1877:


//--------------------- .text._ZN2at6native60_GLOBAL__N__fdc43544_27_DistributionRandomKernel_cu_f88cee4443distribution_elementwise_grid_stride_kernelImLi2EZZZNS0_9templates4cuda13random_kernelIPNS_17CUDAGeneratorImplEEEvRNS_18TensorIteratorBaseET_ENKUlvE_clEvENKUlvE0_clEvEUlP24curandStatePhilox4_32_10E_ZNS1_27distribution_nullary_kernelIam10ulonglong2S7_SF_ZZZS5_IS7_EvS9_SA_ENKSB_clEvENKSC_clEvEUlmE_EEvS9_T2_RKT3_T4_EUlimE0_EEvlNS_15PhiloxCudaStateET1_SJ_ --------------------------
	.section	.text._ZN2at6native60_GLOBAL__N__fdc43544_27_DistributionRandomKernel_cu_f88cee4443distribution_elementwise_grid_stride_kernelImLi2EZZZNS0_9templates4cuda13random_kernelIPNS_17CUDAGeneratorImplEEEvRNS_18TensorIteratorBaseET_ENKUlvE_clEvENKUlvE0_clEvEUlP24curandStatePhilox4_32_10E_ZNS1_27distribution_nullary_kernelIam10ulonglong2S7_SF_ZZZS5_IS7_EvS9_SA_ENKSB_clEvENKSC_clEvEUlmE_EEvS9_T2_RKT3_T4_EUlimE0_EEvlNS_15PhiloxCudaStateET1_SJ_,"ax",@progbits
	.align	128
.text._ZN2at6native60_GLOBAL__N__fdc43544_27_DistributionRandomKernel_cu_f88cee4443distribution_elementwise_grid_stride_kernelImLi2EZZZNS0_9templates4cuda13random_kernelIPNS_17CUDAGeneratorImplEEEvRNS_18TensorIteratorBaseET_ENKUlvE_clEvENKUlvE0_clEvEUlP24curandStatePhilox4_32_10E_ZNS1_27distribution_nullary_kernelIam10ulonglong2S7_SF_ZZZS5_IS7_EvS9_SA_ENKSB_clEvENKSC_clEvEUlmE_EEvS9_T2_RKT3_T4_EUlimE0_EEvlNS_15PhiloxCudaStateET1_SJ_:
        .type           _ZN2at6native60_GLOBAL__N__fdc43544_27_DistributionRandomKernel_cu_f88cee4443distribution_elementwise_grid_stride_kernelImLi2EZZZNS0_9templates4cuda13random_kernelIPNS_17CUDAGeneratorImplEEEvRNS_18TensorIteratorBaseET_ENKUlvE_clEvENKUlvE0_clEvEUlP24curandStatePhilox4_32_10E_ZNS1_27distribution_nullary_kernelIam10ulonglong2S7_SF_ZZZS5_IS7_EvS9_SA_ENKSB_clEvENKSC_clEvEUlmE_EEvS9_T2_RKT3_T4_EUlimE0_EEvlNS_15PhiloxCudaStateET1_SJ_,@function
        .size           _ZN2at6native60_GLOBAL__N__fdc43544_27_DistributionRandomKernel_cu_f88cee4443distribution_elementwise_grid_stride_kernelImLi2EZZZNS0_9templates4cuda13random_kernelIPNS_17CUDAGeneratorImplEEEvRNS_18TensorIteratorBaseET_ENKUlvE_clEvENKUlvE0_clEvEUlP24curandStatePhilox4_32_10E_ZNS1_27distribution_nullary_kernelIam10ulonglong2S7_SF_ZZZS5_IS7_EvS9_SA_ENKSB_clEvENKSC_clEvEUlmE_EEvS9_T2_RKT3_T4_EUlimE0_EEvlNS_15PhiloxCudaStateET1_SJ_,(.L_x_1879 - _ZN2at6native60_GLOBAL__N__fdc43544_27_DistributionRandomKernel_cu_f88cee4443distribution_elementwise_grid_stride_kernelImLi2EZZZNS0_9templates4cuda13random_kernelIPNS_17CUDAGeneratorImplEEEvRNS_18TensorIteratorBaseET_ENKUlvE_clEvENKUlvE0_clEvEUlP24curandStatePhilox4_32_10E_ZNS1_27distribution_nullary_kernelIam10ulonglong2S7_SF_ZZZS5_IS7_EvS9_SA_ENKSB_clEvENKSC_clEvEUlmE_EEvS9_T2_RKT3_T4_EUlimE0_EEvlNS_15PhiloxCudaStateET1_SJ_)
        .other          _ZN2at6native60_GLOBAL__N__fdc43544_27_DistributionRandomKernel_cu_f88cee4443distribution_elementwise_grid_stride_kernelImLi2EZZZNS0_9templates4cuda13random_kernelIPNS_17CUDAGeneratorImplEEEvRNS_18TensorIteratorBaseET_ENKUlvE_clEvENKUlvE0_clEvEUlP24curandStatePhilox4_32_10E_ZNS1_27distribution_nullary_kernelIam10ulonglong2S7_SF_ZZZS5_IS7_EvS9_SA_ENKSB_clEvENKSC_clEvEUlmE_EEvS9_T2_RKT3_T4_EUlimE0_EEvlNS_15PhiloxCudaStateET1_SJ_,@"STO_CUDA_ENTRY STV_DEFAULT"
_ZN2at6native60_GLOBAL__N__fdc43544_27_DistributionRandomKernel_cu_f88cee4443distribution_elementwise_grid_stride_kernelImLi2EZZZNS0_9templates4cuda13random_kernelIPNS_17CUDAGeneratorImplEEEvRNS_18TensorIteratorBaseET_ENKUlvE_clEvENKUlvE0_clEvEUlP24curandStatePhilox4_32_10E_ZNS1_27distribution_nullary_kernelIam10ulonglong2S7_SF_ZZZS5_IS7_EvS9_SA_ENKSB_clEvENKSC_clEvEUlmE_EEvS9_T2_RKT3_T4_EUlimE0_EEvlNS_15PhiloxCudaStateET1_SJ_:
        /* <DEDUP_REMOVED lines=89> */
[----:B------:R-:W-:Y:S05]  /*0590*/  CALL.REL.NOINC `($__internal_34_$__cuda_sm20_div_s64) ;  /* 0x0000002800947944 */ /* 0x000fea0003c00000 */
[----:B------:R-:W-:Y:S05]  /*05a0*/  BRA `(.L_x_448) ;  /* 0x0000000000587947 */ /* 0x000fea0003800000 */
.L_x_447:
        /* <DEDUP_REMOVED lines=22> */
.L_x_448:
        /* <DEDUP_REMOVED lines=68> */
.L_x_458:
        /* <DEDUP_REMOVED lines=13> */
.L_x_450:
[----:B------:R-:W-:Y:S05]  /*0c20*/  BSYNC B0 ;  /* 0x0000000000007941 */ /* 0x000fea0003800000 */
.L_x_449:
        /* <DEDUP_REMOVED lines=61> */
.L_x_452:
[----:B------:R-:W-:Y:S01]  /*1000*/  MOV R32, R23 ;  /* 0x0000001700207202 */ /* 0x000fe20000000f00 */
[----:B------:R-:W-:-:S07]  /*1010*/  IMAD.MOV.U32 R30, RZ, RZ, R20 ;  /* 0x000000ffff1e7224 */ /* 0x000fce00078e0014 */
.L_x_451:
        /* <DEDUP_REMOVED lines=242> */
.L_x_455:
[----:B------:R-:W-:Y:S02]  /*1f40*/  ULDC.64 UR34, c[0x0][0x3d0] ;  /* 0x0000f40000227ab9 */ /* 0x000fe40000000a00 */
[----:B------:R-:W-:Y:S02]  /*1f50*/  IADD3 R22, P0, R33, UR34, RZ ;  /* 0x0000002221167c10 */ /* 0x000fe4000ff1e0ff */
[----:B------:R-:W-:Y:S02]  /*1f60*/  LOP3.LUT R33, R32, 0x7f, RZ, 0xc0, !PT ;  /* 0x0000007f20217812 */ /* 0x000fe400078ec0ff */
[----:B------:R-:W-:-:S05]  /*1f70*/  IADD3.X R23, RZ, UR35, RZ, P0, !PT ;  /* 0x00000023ff177c10 */ /* 0x000fca00087fe4ff */
[----:B------:R0:W-:Y:S04]  /*1f80*/  STG.E.U8 desc[UR58][R22.64], R33 ;  /* 0x0000002116007986 */ /* 0x0001e8000c10113a */
.L_x_454:
[----:B------:R-:W-:Y:S05]  /*1f90*/  BSYNC B0 ;  /* 0x0000000000007941 */ /* 0x000fea0003800000 */
.L_x_453:
        /* <DEDUP_REMOVED lines=246> */
.L_x_457:
[----:B------:R-:W-:Y:S02]  /*2f00*/  ULDC.64 UR34, c[0x0][0x3d0] ;  /* 0x0000f40000227ab9 */ /* 0x000fe40000000a00 */
[----:B------:R-:W-:Y:S02]  /*2f10*/  IADD3 R22, P0, R33, UR34, RZ ;  /* 0x0000002221167c10 */ /* 0x000fe4000ff1e0ff */
[----:B------:R-:W-:-:S03]  /*2f20*/  LOP3.LUT R33, R30, 0x7f, RZ, 0xc0, !PT ;  /* 0x0000007f1e217812 */ /* 0x000fc600078ec0ff */
[----:B------:R-:W-:-:S05]  /*2f30*/  IMAD.X R23, RZ, RZ, UR35, P0 ;  /* 0x00000023ff177e24 */ /* 0x000fca00080e06ff */
[----:B------:R0:W-:Y:S03]  /*2f40*/  STG.E.U8 desc[UR58][R22.64], R33 ;  /* 0x0000002116007986 */ /* 0x0001e6000c10113a */
.L_x_456:
        /* <DEDUP_REMOVED lines=10> */
        .weak           $__internal_34_$__cuda_sm20_div_s64
        .type           $__internal_34_$__cuda_sm20_div_s64,@function
        .size           $__internal_34_$__cuda_sm20_div_s64,(.L_x_1879 - $__internal_34_$__cuda_sm20_div_s64)
$__internal_34_$__cuda_sm20_div_s64:
        /* <DEDUP_REMOVED lines=74> */
[----:B------:R-:W-:Y:S06]  /*3490*/  RET.REL.NODEC R22 `(_ZN2at6native60_GLOBAL__N__fdc43544_27_DistributionRandomKernel_cu_f88cee4443distribution_elementwise_grid_stride_kernelImLi2EZZZNS0_9templates4cuda13random_kernelIPNS_17CUDAGeneratorImplEEEvRNS_18TensorIteratorBaseET_ENKUlvE_clEvENKUlvE0_clEvEUlP24curandStatePhilox4_32_10E_ZNS1_27distribution_nullary_kernelIam10ulonglong2S7_SF_ZZZS5_IS7_EvS9_SA_ENKSB_clEvENKSC_clEvEUlmE_EEvS9_T2_RKT3_T4_EUlimE0_EEvlNS_15PhiloxCudaStateET1_SJ_) ;  /* 0xffffffc816d87950 */ /* 0x000fec0003c3ffff */
.L_x_459:
        /* <DEDUP_REMOVED lines=14> */
.L_x_1879:


//--------------------- .text._ZN2at6native60_GLOBAL__N__fdc43544_27_DistributionRandomKernel_cu_f88cee4443distribution_elementwise_grid_stride_kernelImLi2EZZZNS0_9templates4cuda13random_kernelIPNS_17CUDAGeneratorImplEEEvRNS_18TensorIteratorBaseET_ENKUlvE_clEvENKUlvE0_clEvEUlP24curandStatePhilox4_32_10E_ZNS1_27distribution_nullary_kernelIam10ulonglong2S7_SF_ZZZS5_IS7_EvS9_SA_ENKSB_clEvENKSC_clEvEUlmE_EEvS9_T2_RKT3_T4_EUlimE_EEvlNS_15PhiloxCudaStateET1_SJ_ --------------------------
	.section	.text._ZN2at6native60_GLOBAL__N__fdc43544_27_DistributionRandomKernel_cu_f88cee4443distribution_elementwise_grid_stride_kernelImLi2EZZZNS0_9templates4cuda13random_kernelIPNS_17CUDAGeneratorImplEEEvRNS_18TensorIteratorBaseET_ENKUlvE_clEvENKUlvE0_clEvEUlP24curandStatePhilox4_32_10E_ZNS1_27distribution_nullary_kernelIam10ulonglong2S7_SF_ZZZS5_IS7_EvS9_SA_ENKSB_clEvENKSC_clEvEUlmE_EEvS9_T2_RKT3_T4_EUlimE_EEvlNS_15PhiloxCudaStateET1_SJ_,"ax",@progbits
	.align	128
.text._ZN2at6native60_GLOBAL__N__fdc43544_27_DistributionRandomKernel_cu_f88cee4443distribution_elementwise_grid_stride_kernelImLi2EZZZNS0_9templates4cuda13random_kernelIPNS_17CUDAGeneratorImplEEEvRNS_18TensorIteratorBaseET_ENKUlvE_clEvENKUlvE0_clEvEUlP24curandStatePhilox4_32_10E_ZNS1_27distribution_nullary_kernelIam10ulonglong2S7_SF_ZZZS5_IS7_EvS9_SA_ENKSB_clEvENKSC_clEvEUlmE_EEvS9_T2_RKT3_T4_EUlimE_EEvlNS_15PhiloxCudaStateET1_SJ_:
        .type           _ZN2at6native60_GLOBAL__N__fdc43544_27_DistributionRandomKernel_cu_f88cee4443distribution_elementwise_grid_stride_kernelImLi2EZZZNS0_9templates4cuda13random_kernelIPNS_17CUDAGeneratorImplEEEvRNS_18TensorIteratorBaseET_ENKUlvE_clEvENKUlvE0_clEvEUlP24curandStatePhilox4_32_10E_ZNS1_27distribution_nullary_kernelIam10ulonglong2S7_SF_ZZZS5_IS7_EvS9_SA_ENKSB_clEvENKSC_clEvEUlmE_EEvS9_T2_RKT3_T4_EUlimE_EEvlNS_15PhiloxCudaStateET1_SJ_,@function
        .size           _ZN2at6native60_GLOBAL__N__fdc43544_27_DistributionRandomKernel_cu_f88cee4443distribution_elementwise_grid_stride_kernelImLi2EZZZNS0_9templates4cuda13random_kernelIPNS_17CUDAGeneratorImplEEEvRNS_18TensorIteratorBaseET_ENKUlvE_clEvENKUlvE0_clEvEUlP24curandStatePhilox4_32_10E_ZNS1_27distribution_nullary_kernelIam10ulonglong2S7_SF_ZZZS5_IS7_EvS9_SA_ENKSB_clEvENKSC_clEvEUlmE_EEvS9_T2_RKT3_T4_EUlimE_EEvlNS_15PhiloxCudaStateET1_SJ_,(.L_x_1881 - _ZN2at6native60_GLOBAL__N__fdc43544_27_DistributionRandomKernel_cu_f88cee4443distribution_elementwise_grid_stride_kernelImLi2EZZZNS0_9templates4cuda13random_kernelIPNS_17CUDAGeneratorImplEEEvRNS_18TensorIteratorBaseET_ENKUlvE_clEvENKUlvE0_clEvEUlP24curandStatePhilox4_32_10E_ZNS1_27distribution_nullary_kernelIam10ulonglong2S7_SF_ZZZS5_IS7_EvS9_SA_ENKSB_clEvENKSC_clEvEUlmE_EEvS9_T2_RKT3_T4_EUlimE_EEvlNS_15PhiloxCudaStateET1_SJ_)
        .other          _ZN2at6native60_GLOBAL__N__fdc43544_27_DistributionRandomKernel_cu_f88cee4443distribution_elementwise_grid_stride_kernelImLi2EZZZNS0_9templates4cuda13random_kernelIPNS_17CUDAGeneratorImplEEEvRNS_18TensorIteratorBaseET_ENKUlvE_clEvENKUlvE0_clEvEUlP24curandStatePhilox4_32_10E_ZNS1_27distribution_nullary_kernelIam10ulonglong2S7_SF_ZZZS5_IS7_EvS9_SA_ENKSB_clEvENKSC_clEvEUlmE_EEvS9_T2_RKT3_T4_EUlimE_EEvlNS_15PhiloxCudaStateET1_SJ_,@"STO_CUDA_ENTRY STV_DEFAULT"
_ZN2at6native60_GLOBAL__N__fdc43544_27_DistributionRandomKernel_cu_f88cee4443distribution_elementwise_grid_stride_kernelImLi2EZZZNS0_9templates4cuda13random_kernelIPNS_17CUDAGeneratorImplEEEvRNS_18TensorIteratorBaseET_ENKUlvE_clEvENKUlvE0_clEvEUlP24curandStatePhilox4_32_10E_ZNS1_27distribution_nullary_kernelIam10ulonglong2S7_SF_ZZZS5_IS7_EvS9_SA_ENKSB_clEvENKSC_clEvEUlmE_EEvS9_T2_RKT3_T4_EUlimE_EEvlNS_15PhiloxCudaStateET1_SJ_:
        /* <DEDUP_REMOVED lines=91> */
[----:B------:R-:W-:Y:S05]  /*05b0*/  CALL.REL.NOINC `($__internal_35_$__cuda_sm20_div_s64) ;  /* 0x0000000800347944 */ /* 0x000fea0003c00000 */
[----:B------:R-:W-:Y:S02]  /*05c0*/  IMAD.MOV.U32 R20, RZ, RZ, R22 ;  /* 0x000000ffff147224 */ /* 0x000fe400078e0016 */
[----:B------:R-:W-:Y:S01]  /*05d0*/  IMAD.MOV.U32 R21, RZ, RZ, R23 ;  /* 0x000000ffff157224 */ /* 0x000fe200078e0017 */
[----:B------:R-:W-:Y:S06]  /*05e0*/  BRA `(.L_x_461) ;  /* 0x0000000000587947 */ /* 0x000fec0003800000 */
.L_x_460:
        /* <DEDUP_REMOVED lines=22> */
.L_x_461:
        /* <DEDUP_REMOVED lines=16> */
.L_x_466:
        /* <DEDUP_REMOVED lines=13> */
.L_x_463:
[----:B------:R-:W-:Y:S05]  /*0920*/  BSYNC B0 ;  /* 0x0000000000007941 */ /* 0x000fea0003800000 */
.L_x_462:
        /* <DEDUP_REMOVED lines=53> */
.L_x_465:
[----:B------:R-:W-:Y:S01]  /*0c80*/  MOV R32, R23 ;  /* 0x0000001700207202 */ /* 0x000fe20000000f00 */
[----:B------:R-:W-:-:S07]  /*0c90*/  IMAD.MOV.U32 R26, RZ, RZ, R20 ;  /* 0x000000ffff1a7224 */ /* 0x000fce00078e0014 */
.L_x_464:
        /* <DEDUP_REMOVED lines=31> */
        .weak           $__internal_35_$__cuda_sm20_div_s64
        .type           $__internal_35_$__cuda_sm20_div_s64,@function
        .size           $__internal_35_$__cuda_sm20_div_s64,(.L_x_1881 - $__internal_35_$__cuda_sm20_div_s64)
$__internal_35_$__cuda_sm20_div_s64:
        /* <DEDUP_REMOVED lines=74> */
[----:B------:R-:W-:Y:S06]  /*1330*/  RET.REL.NODEC R24 `(_ZN2at6native60_GLOBAL__N__fdc43544_27_DistributionRandomKernel_cu_f88cee4443distribution_elementwise_grid_stride_kernelImLi2EZZZNS0_9templates4cuda13random_kernelIPNS_17CUDAGeneratorImplEEEvRNS_18TensorIteratorBaseET_ENKUlvE_clEvENKUlvE0_clEvEUlP24curandStatePhilox4_32_10E_ZNS1_27distribution_nullary_kernelIam10ulonglong2S7_SF_ZZZS5_IS7_EvS9_SA_ENKSB_clEvENKSC_clEvEUlmE_EEvS9_T2_RKT3_T4_EUlimE_EEvlNS_15PhiloxCudaStateET1_SJ_) ;  /* 0xffffffec18307950 */ /* 0x000fec0003c3ffff */
.L_x_467:
        /* <DEDUP_REMOVED lines=12> */
.L_x_1881:


//--------------------- .text._ZN2at6native60_GLOBAL__N__fdc43544_27_DistributionRandomKernel_cu_f88cee4443distribution_elementwise_grid_stride_kernelIjLi4EZZZNS0_9templates4cuda13random_kernelIPNS_17CUDAGeneratorImplEEEvRNS_18TensorIteratorBaseET_ENKUlvE_clEvENKUlvE_clEvEUlP24curandStatePhilox4_32_10E0_ZNS1_27distribution_nullary_kernelIhj5uint4S7_SF_ZZZS5_IS7_EvS9_SA_ENKSB_clEvENKSC_clEvEUljE_EEvS9_T2_RKT3_T4_EUlijE0_EEvlNS_15PhiloxCudaStateET1_SJ_ --------------------------
	.section	.text._ZN2at6native60_GLOBAL__N__fdc43544_27_DistributionRandomKernel_cu_f88cee4443distribution_elementwise_grid_stride_kernelIjLi4EZZZNS0_9templates4cuda13random_kernelIPNS_17CUDAGeneratorImplEEEvRNS_18TensorIteratorBaseET_ENKUlvE_clEvENKUlvE_clEvEUlP24curandStatePhilox4_32_10E0_ZNS1_27distribution_nullary_kernelIhj5uint4S7_SF_ZZZS5_IS7_EvS9_SA_ENKSB_clEvENKSC_clEvEUljE_EEvS9_T2_RKT3_T4_EUlijE0_EEvlNS_15PhiloxCudaStateET1_SJ_,"ax",@progbits
	.align	128
.text._ZN2at6native60_GLOBAL__N__fdc43544_27_DistributionRandomKernel_cu_f88cee4443distribution_elementwise_grid_stride_kernelIjLi4EZZZNS0_9templates4cuda13random_kernelIPNS_17CUDAGeneratorImplEEEvRNS_18TensorIteratorBaseET_ENKUlvE_clEvENKUlvE_clEvEUlP24curandStatePhilox4_32_10E0_ZNS1_27distribution_nullary_kernelIhj5uint4S7_SF_ZZZS5_IS7_EvS9_SA_ENKSB_clEvENKSC_clEvEUljE_EEvS9_T2_RKT3_T4_EUlijE0_EEvlNS_15PhiloxCudaStateET1_SJ_:
        .type           _ZN2at6native60_GLOBAL__N__fdc43544_27_DistributionRandomKernel_cu_f88cee4443distribution_elementwise_grid_stride_kernelIjLi4EZZZNS0_9templates4cuda13random_kernelIPNS_17CUDAGeneratorImplEEEvRNS_18TensorIteratorBaseET_ENKUlvE_clEvENKUlvE_clEvEUlP24curandStatePhilox4_32_10E0_ZNS1_27distribution_nullary_kernelIhj5uint4S7_SF_ZZZS5_IS7_EvS9_SA_ENKSB_clEvENKSC_clEvEUljE_EEvS9_T2_RKT3_T4_EUlijE0_EEvlNS_15PhiloxCudaStateET1_SJ_,@function
        .size           _ZN2at6native60_GLOBAL__N__fdc43544_27_DistributionRandomKernel_cu_f88cee4443distribution_elementwise_grid_stride_kernelIjLi4EZZZNS0_9templates4cuda13random_kernelIPNS_17CUDAGeneratorImplEEEvRNS_18TensorIteratorBaseET_ENKUlvE_clEvENKUlvE_clEvEUlP24curandStatePhilox4_32_10E0_ZNS1_27distribution_nullary_kernelIhj5uint4S7_SF_ZZZS5_IS7_EvS9_SA_ENKSB_clEvENKSC_clEvEUljE_EEvS9_T2_RKT3_T4_EUlijE0_EEvlNS_15PhiloxCudaStateET1_SJ_,(.L_x_1883 - _ZN2at6native60_GLOBAL__N__fdc43544_27_DistributionRandomKernel_cu_f88cee4443distribution_elementwise_grid_stride_kernelIjLi4EZZZNS0_9templates4cuda13random_kernelIPNS_17CUDAGeneratorImplEEEvRNS_18TensorIteratorBaseET_ENKUlvE_clEvENKUlvE_clEvEUlP24curandStatePhilox4_32_10E0_ZNS1_27distribution_nullary_kernelIhj5uint4S7_SF_ZZZS5_IS7_EvS9_SA_ENKSB_clEvENKSC_clEvEUljE_EEvS9_T2_RKT3_T4_EUlijE0_EEvlNS_15PhiloxCudaStateET1_SJ_)
        .other          _ZN2at6native60_GLOBAL__N__fdc43544_27_DistributionRandomKernel_cu_f88cee4443distribution_elementwise_grid_stride_kernelIjLi4EZZZNS0_9templates4cuda13random_kernelIPNS_17CUDAGeneratorImplEEEvRNS_18TensorIteratorBaseET_ENKUlvE_clEvENKUlvE_clEvEUlP24curandStatePhilox4_32_10E0_ZNS1_27distribution_nullary_kernelIhj5uint4S7_SF_ZZZS5_IS7_EvS9_SA_ENKSB_clEvENKSC_clEvEUljE_EEvS9_T2_RKT3_T4_EUlijE0_EEvlNS_15PhiloxCudaStateET1_SJ_,@"STO_CUDA_ENTRY STV_DEFAULT"
_ZN2at6native60_GLOBAL__N__fdc43544_27_DistributionRandomKernel_cu_f88cee4443distribution_elementwise_grid_stride_kernelIjLi4EZZZNS0_9templates4cuda13random_kernelIPNS_17CUDAGeneratorImplEEEvRNS_18TensorIteratorBaseET_ENKUlvE_clEvENKUlvE_clEvEUlP24curandStatePhilox4_32_10E0_ZNS1_27distribution_nullary_kernelIhj5uint4S7_SF_ZZZS5_IS7_EvS9_SA_ENKSB_clEvENKSC_clEvEUljE_EEvS9_T2_RKT3_T4_EUlijE0_EEvlNS_15PhiloxCudaStateET1_SJ_:
        /* <DEDUP_REMOVED lines=92> */
[----:B------:R-:W-:Y:S05]  /*05c0*/  CALL.REL.NOINC `($__internal_36_$__cuda_sm20_div_s64) ;  /* 0x0000004800807944 */ /* 0x000fea0003c00000 */
[----:B------:R-:W-:Y:S05]  /*05d0*/  BRA `(.L_x_469) ;  /* 0x0000000000587947 */ /* 0x000fea0003800000 */
.L_x_468:
        /* <DEDUP_REMOVED lines=22> */
.L_x_469:
        /* <DEDUP_REMOVED lines=68> */
.L_x_485:
        /* <DEDUP_REMOVED lines=13> */
.L_x_471:
[----:B------:R-:W-:Y:S05]  /*0c50*/  BSYNC B0 ;  /* 0x0000000000007941 */ /* 0x000fea0003800000 */
.L_x_470:
        /* <DEDUP_REMOVED lines=69> */
.L_x_473:
[----:B------:R-:W-:Y:S01]  /*10b0*/  IMAD.MOV.U32 R2, RZ, RZ, R22 ;  /* 0x000000ffff027224 */ /* 0x000fe200078e0016 */
[----:B------:R-:W-:Y:S01]  /*10c0*/  MOV R3, R0 ;  /* 0x0000000000037202 */ /* 0x000fe20000000f00 */
[----:B------:R-:W-:Y:S01]  /*10d0*/  IMAD.MOV.U32 R6, RZ, RZ, R7 ;  /* 0x000000ffff067224 */ /* 0x000fe200078e0007 */
[----:B------:R-:W-:-:S07]  /*10e0*/  MOV R4, R20 ;  /* 0x0000001400047202 */ /* 0x000fce0000000f00 */
.L_x_472:
        /* <DEDUP_REMOVED lines=242> */
.L_x_476:
[----:B------:R-:W-:Y:S02]  /*2010*/  ULDC.64 UR34, c[0x0][0x3d0] ;  /* 0x0000f40000227ab9 */ /* 0x000fe40000000a00 */
[----:B------:R-:W-:-:S05]  /*2020*/  IADD3 R22, P0, R0, UR34, RZ ;  /* 0x0000002200167c10 */ /* 0x000fca000ff1e0ff */
[----:B------:R-:W-:-:S05]  /*2030*/  IMAD.X R23, RZ, RZ, UR35, P0 ;  /* 0x00000023ff177e24 */ /* 0x000fca00080e06ff */
[----:B------:R0:W-:Y:S03]  /*2040*/  STG.E.U8 desc[UR58][R22.64], R2 ;  /* 0x0000000216007986 */ /* 0x0001e6000c10113a */
.L_x_475:
[----:B------:R-:W-:Y:S05]  /*2050*/  BSYNC B0 ;  /* 0x0000000000007941 */ /* 0x000fea0003800000 */
.L_x_474:
        /* <DEDUP_REMOVED lines=247> */
.L_x_479:
[----:B------:R-:W-:Y:S02]  /*2fd0*/  ULDC.64 UR34, c[0x0][0x3d0] ;  /* 0x0000f40000227ab9 */ /* 0x000fe40000000a00 */
[----:B------:R-:W-:-:S05]  /*2fe0*/  IADD3 R22, P0, R0, UR34, RZ ;  /* 0x0000002200167c10 */ /* 0x000fca000ff1e0ff */
[----:B------:R-:W-:-:S05]  /*2ff0*/  IMAD.X R23, RZ, RZ, UR35, P0 ;  /* 0x00000023ff177e24 */ /* 0x000fca00080e06ff */
[----:B------:R0:W-:Y:S03]  /*3000*/  STG.E.U8 desc[UR58][R22.64], R3 ;  /* 0x0000000316007986 */ /* 0x0001e6000c10113a */
.L_x_478:
[----:B------:R-:W-:Y:S05]  /*3010*/  BSYNC B0 ;  /* 0x0000000000007941 */ /* 0x000fea0003800000 */
.L_x_477:
        /* <DEDUP_REMOVED lines=243> */
.L_x_482:
[----:B------:R-:W-:Y:S02]  /*3f50*/  ULDC.64 UR34, c[0x0][0x3d0] ;  /* 0x0000f40000227ab9 */ /* 0x000fe40000000a00 */
[----:B------:R-:W-:-:S04]  /*3f60*/  IADD3 R22, P0, R0, UR34, RZ ;  /* 0x0000002200167c10 */ /* 0x000fc8000ff1e0ff */
[----:B------:R-:W-:-:S05]  /*3f70*/  IADD3.X R23, RZ, UR35, RZ, P0, !PT ;  /* 0x00000023ff177c10 */ /* 0x000fca00087fe4ff */
[----:B------:R0:W-:Y:S04]  /*3f80*/  STG.E.U8 desc[UR58][R22.64], R6 ;  /* 0x0000000616007986 */ /* 0x0001e8000c10113a */
.L_x_481:
[----:B------:R-:W-:Y:S05]  /*3f90*/  BSYNC B0 ;  /* 0x0000000000007941 */ /* 0x000fea0003800000 */
.L_x_480:
[----:B------:R-:W-:-:S05]  /*3fa0*/  IMAD R0, R2, 0x3, RZ ;  /* 0x0000000302007824 */ /* 0x000fca00078e02ff */
        /* <DEDUP_REMOVED lines=8> */
[----:B0-----:R-:W-:Y:S01]  /*4030*/  MOV R22, RZ ;  /* 0x000000ff00167202 */ /* 0x001fe20000000f00 */
        /* <DEDUP_REMOVED lines=234> */
.L_x_484:
[----:B------:R-:W-:Y:S02]  /*4ee0*/  ULDC.64 UR34, c[0x0][0x3d0] ;  /* 0x0000f40000227ab9 */ /* 0x000fe40000000a00 */
[----:B0-----:R-:W-:-:S04]  /*4ef0*/  IADD3 R22, P0, R0, UR34, RZ ;  /* 0x0000002200167c10 */ /* 0x001fc8000ff1e0ff */
[----:B------:R-:W-:-:S05]  /*4f00*/  IADD3.X R23, RZ, UR35, RZ, P0, !PT ;  /* 0x00000023ff177c10 */ /* 0x000fca00087fe4ff */
[----:B------:R1:W-:Y:S04]  /*4f10*/  STG.E.U8 desc[UR58][R22.64], R4 ;  /* 0x0000000416007986 */ /* 0x0003e8000c10113a */
.L_x_483:
[----:B------:R-:W-:Y:S01]  /*4f20*/  LEA R25, P0, R2, R25, 0x2 ;  /* 0x0000001902197211 */ /* 0x000fe200078010ff */
[----:B------:R-:W-:Y:S05]  /*4f30*/  WARPSYNC.ALL ;  /* 0x0000000000007948 */ /* 0x000fea0003800000 */
[----:B------:R-:W-:Y:S01]  /*4f40*/  IMAD.X R15, RZ, RZ, R15, P0 ;  /* 0x000000ffff0f7224 */ /* 0x000fe200000e060f */
[----:B------:R-:W-:Y:S01]  /*4f50*/  BAR.SYNC.DEFER_BLOCKING 0x0 ;  /* 0x0000000000007b1d */ /* 0x000fe20000010000 */
[----:B------:R-:W-:Y:S01]  /*4f60*/  ISETP.GE.U32.AND P0, PT, R25, R11, PT ;  /* 0x0000000b1900720c */ /* 0x000fe20003f06070 */
[----:B01----:R-:W-:Y:S01]  /*4f70*/  IMAD.MOV.U32 R22, RZ, RZ, R5 ;  /* 0x000000ffff167224 */ /* 0x003fe200078e0005 */
[----:B------:R-:W-:-:S02]  /*4f80*/  MOV R37, R20 ;  /* 0x0000001400257202 */ /* 0x000fc40000000f00 */
[----:B------:R-:W-:Y:S02]  /*4f90*/  ISETP.GE.AND.EX P0, PT, R15, R10, PT, P0 ;  /* 0x0000000a0f00720c */ /* 0x000fe40003f06300 */
[----:B------:R-:W-:-:S11]  /*4fa0*/  MOV R23, R7 ;  /* 0x0000000700177202 */ /* 0x000fd60000000f00 */
[----:B------:R-:W-:Y:S05]  /*4fb0*/  @!P0 BRA `(.L_x_485) ;  /* 0xffffffb800f08947 */ /* 0x000fea000383ffff */
[----:B------:R-:W-:Y:S05]  /*4fc0*/  EXIT ;  /* 0x000000000000794d */ /* 0x000fea0003800000 */
        .weak           $__internal_36_$__cuda_sm20_div_s64
        .type           $__internal_36_$__cuda_sm20_div_s64,@function
        .size           $__internal_36_$__cuda_sm20_div_s64,(.L_x_1883 - $__internal_36_$__cuda_sm20_div_s64)
$__internal_36_$__cuda_sm20_div_s64:
        /* <DEDUP_REMOVED lines=74> */
[----:B------:R-:W-:Y:S06]  /*5470*/  RET.REL.NODEC R6 `(_ZN2at6native60_GLOBAL__N__fdc43544_27_DistributionRandomKernel_cu_f88cee4443distribution_elementwise_grid_stride_kernelIjLi4EZZZNS0_9templates4cuda13random_kernelIPNS_17CUDAGeneratorImplEEEvRNS_18TensorIteratorBaseET_ENKUlvE_clEvENKUlvE_clEvEUlP24curandStatePhilox4_32_10E0_ZNS1_27distribution_nullary_kernelIhj5uint4S7_SF_ZZZS5_IS7_EvS9_SA_ENKSB_clEvENKSC_clEvEUljE_EEvS9_T2_RKT3_T4_EUlijE0_EEvlNS_15PhiloxCudaStateET1_SJ_) ;  /* 0xffffffa806e07950 */ /* 0x000fec0003c3ffff */
.L_x_486:
        /* <DEDUP_REMOVED lines=16> */
.L_x_1883:


//--------------------- .text._ZN2at6native60_GLOBAL__N__fdc43544_27_DistributionRandomKernel_cu_f88cee4443distribution_elementwise_grid_stride_kernelIjLi4EZZZNS0_9templates4cuda13random_kernelIPNS_17CUDAGeneratorImplEEEvRNS_18TensorIteratorBaseET_ENKUlvE_clEvENKUlvE_clEvEUlP24curandStatePhilox4_32_10E0_ZNS1_27distribution_nullary_kernelIhj5uint4S7_SF_ZZZS5_IS7_EvS9_SA_ENKSB_clEvENKSC_clEvEUljE_EEvS9_T2_RKT3_T4_EUlijE_EEvlNS_15PhiloxCudaStateET1_SJ_ --------------------------
	.section	.text._ZN2at6native60_GLOBAL__N__fdc43544_27_DistributionRandomKernel_cu_f88cee4443distribution_elementwise_grid_stride_kernelIjLi4EZZZNS0_9templates4cuda13random_kernelIPNS_17CUDAGeneratorImplEEEvRNS_18TensorIteratorBaseET_ENKUlvE_clEvENKUlvE_clEvEUlP24curandStatePhilox4_32_10E0_ZNS1_27distribution_nullary_kernelIhj5uint4S7_SF_ZZZS5_IS7_EvS9_SA_ENKSB_clEvENKSC_clEvEUljE_EEvS9_T2_RKT3_T4_EUlijE_EEvlNS_15PhiloxCudaStateET1_SJ_,"ax",@progbits
	.align	128
.text._ZN2at6native60_GLOBAL__N__fdc43544_27_DistributionRandomKernel_cu_f88cee4443distribution_elementwise_grid_stride_kernelIjLi4EZZZNS0_9templates4cuda13random_kernelIPNS_17CUDAGeneratorImplEEEvRNS_18TensorIteratorBaseET_ENKUlvE_clEvENKUlvE_clEvEUlP24curandStatePhilox4_32_10E0_ZNS1_27distribution_nullary_kernelIhj5uint4S7_SF_ZZZS5_IS7_EvS9_SA_ENKSB_clEvENKSC_clEvEUljE_EEvS9_T2_RKT3_T4_EUlijE_EEvlNS_15PhiloxCudaStateET1_SJ_:
        .type           _ZN2at6native60_GLOBAL__N__fdc43544_27_DistributionRandomKernel_cu_f88cee4443distribution_elementwise_grid_stride_kernelIjLi4EZZZNS0_9templates4cuda13random_kernelIPNS_17CUDAGeneratorImplEEEvRNS_18TensorIteratorBaseET_ENKUlvE_clEvENKUlvE_clEvEUlP24curandStatePhilox4_32_10E0_ZNS1_27distribution_nullary_kernelIhj5uint4S7_SF_ZZZS5_IS7_EvS9_SA_ENKSB_clEvENKSC_clEvEUljE_EEvS9_T2_RKT3_T4_EUlijE_EEvlNS_15PhiloxCudaStateET1_SJ_,@function
        .size           _ZN2at6native60_GLOBAL__N__fdc43544_27_DistributionRandomKernel_cu_f88cee4443distribution_elementwise_grid_stride_kernelIjLi4EZZZNS0_9templates4cuda13random_kernelIPNS_17CUDAGeneratorImplEEEvRNS_18TensorIteratorBaseET_ENKUlvE_clEvENKUlvE_clEvEUlP24curandStatePhilox4_32_10E0_ZNS1_27distribution_nullary_kernelIhj5uint4S7_SF_ZZZS5_IS7_EvS9_SA_ENKSB_clEvENKSC_clEvEUljE_EEvS9_T2_RKT3_T4_EUlijE_EEvlNS_15PhiloxCudaStateET1_SJ_,(.L_x_1885 - _ZN2at6native60_GLOBAL__N__fdc43544_27_DistributionRandomKernel_cu_f88cee4443distribution_elementwise_grid_stride_kernelIjLi4EZZZNS0_9templates4cuda13random_kernelIPNS_17CUDAGeneratorImplEEEvRNS_18TensorIteratorBaseET_ENKUlvE_clEvENKUlvE_clEvEUlP24curandStatePhilox4_32_10E0_ZNS1_27distribution_nullary_kernelIhj5uint4S7_SF_ZZZS5_IS7_EvS9_SA_ENKSB_clEvENKSC_clEvEUljE_EEvS9_T2_RKT3_T4_EUlijE_EEvlNS_15PhiloxCudaStateET1_SJ_)
        .other          _ZN2at6native60_GLOBAL__N__fdc43544_27_DistributionRandomKernel_cu_f88cee4443distribution_elementwise_grid_stride_kernelIjLi4EZZZNS0_9templates4cuda13random_kernelIPNS_17CUDAGeneratorImplEEEvRNS_18TensorIteratorBaseET_ENKUlvE_clEvENKUlvE_clEvEUlP24curandStatePhilox4_32_10E0_ZNS1_27distribution_nullary_kernelIhj5uint4S7_SF_ZZZS5_IS7_EvS9_SA_ENKSB_clEvENKSC_clEvEUljE_EEvS9_T2_RKT3_T4_EUlijE_EEvlNS_15PhiloxCudaStateET1_SJ_,@"STO_CUDA_ENTRY STV_DEFAULT"
_ZN2at6native60_GLOBAL__N__fdc43544_27_DistributionRandomKernel_cu_f88cee4443distribution_elementwise_grid_stride_kernelIjLi4EZZZNS0_9templates4cuda13random_kernelIPNS_17CUDAGeneratorImplEEEvRNS_18TensorIteratorBaseET_ENKUlvE_clEvENKUlvE_clEvEUlP24curandStatePhilox4_32_10E0_ZNS1_27distribution_nullary_kernelIhj5uint4S7_SF_ZZZS5_IS7_EvS9_SA_ENKSB_clEvENKSC_clEvEUljE_EEvS9_T2_RKT3_T4_EUlijE_EEvlNS_15PhiloxCudaStateET1_SJ_:
        /* <DEDUP_REMOVED lines=91> */
[----:B------:R-:W-:Y:S05]  /*05b0*/  CALL.REL.NOINC `($__internal_37_$__cuda_sm20_div_s64) ;  /* 0x0000000800c07944 */ /* 0x000fea0003c00000 */
[----:B------:R-:W-:Y:S02]  /*05c0*/  IMAD.MOV.U32 R22, RZ, RZ, R24 ;  /* 0x000000ffff167224 */ /* 0x000fe400078e0018 */
[----:B------:R-:W-:Y:S01]  /*05d0*/  IMAD.MOV.U32 R23, RZ, RZ, R25 ;  /* 0x000000ffff177224 */ /* 0x000fe200078e0019 */
[----:B------:R-:W-:Y:S06]  /*05e0*/  BRA `(.L_x_488) ;  /* 0x00000000005c7947 */ /* 0x000fec0003800000 */
.L_x_487:
        /* <DEDUP_REMOVED lines=23> */
.L_x_488:
        /* <DEDUP_REMOVED lines=19> */
.L_x_493:
[----:B------:R-:W-:Y:S01]  /*0890*/  VIADD R37, R37, 0x1 ;  /* 0x0000000125257836 */ /* 0x000fe20000000000 */
[----:B------:R-:W-:Y:S03]  /*08a0*/  BSSY B0, `(.L_x_489) ;  /* 0x000000c000007945 */ /* 0x000fe60003800000 */
[C---:B------:R-:W-:Y:S01]  /*08b0*/  IMAD.HI.U32 R22, R37.reuse, -0x2daee0ad, RZ ;  /* 0xd2511f5325167827 */ /* 0x040fe200078e00ff */
[----:B------:R-:W-:-:S13]  /*08c0*/  ISETP.NE.AND P0, PT, R37, RZ, PT ;  /* 0x000000ff2500720c */ /* 0x000fda0003f05270 */
[----:B---3--:R-:W-:Y:S05]  /*08d0*/  @P0 BRA `(.L_x_490) ;  /* 0x0000000000200947 */ /* 0x008fea0003800000 */
        /* <DEDUP_REMOVED lines=8> */
.L_x_490:
[----:B------:R-:W-:Y:S05]  /*0960*/  BSYNC B0 ;  /* 0x0000000000007941 */ /* 0x000fea0003800000 */
.L_x_489:
        /* <DEDUP_REMOVED lines=45> */
[----:B------:R-:W-:Y:S02]  /*0c40*/  IMAD.MOV.U32 R43, RZ, RZ, R27 ;  /* 0x000000ffff2b7224 */ /* 0x000fe400078e001b */
        /* <DEDUP_REMOVED lines=14> */
.L_x_492:
[----:B------:R-:W-:Y:S01]  /*0d30*/  IMAD.MOV.U32 R41, RZ, RZ, R45 ;  /* 0x000000ffff297224 */ /* 0x000fe200078e002d */
[----:B------:R-:W-:Y:S01]  /*0d40*/  MOV R42, R27 ;  /* 0x0000001b002a7202 */ /* 0x000fe20000000f00 */
[----:B------:R-:W-:Y:S02]  /*0d50*/  IMAD.MOV.U32 R43, RZ, RZ, R39 ;  /* 0x000000ffff2b7224 */ /* 0x000fe400078e0027 */
[----:B------:R-:W-:-:S07]  /*0d60*/  IMAD.MOV.U32 R44, RZ, RZ, R22 ;  /* 0x000000ffff2c7224 */ /* 0x000fce00078e0016 */
.L_x_491:
[----:B------:R-:W-:Y:S01]  /*0d70*/  ULDC UR4, c[0x0][0xc] ;  /* 0x0000030000047ab9 */ /* 0x000fe20000000800 */
[----:B------:R-:W0:Y:S02]  /*0d80*/  LDC R23, c[0x0][RZ] ;  /* 0x00000000ff177b82 */ /* 0x000e240000000800 */
[----:B0-----:R-:W-:Y:S01]  /*0d90*/  IMAD R23, R23, UR4, RZ ;  /* 0x0000000417177c24 */ /* 0x001fe2000f8e02ff */
[----:B------:R-:W-:Y:S05]  /*0da0*/  WARPSYNC.ALL ;  /* 0x0000000000007948 */ /* 0x000fea0003800000 */
[CC--:B------:R-:W-:Y:S01]  /*0db0*/  IADD3 R45, P1, R23.reuse, R18.reuse, RZ ;  /* 0x00000012172d7210 */ /* 0x0c0fe20007f3e0ff */
[C---:B------:R-:W-:Y:S01]  /*0dc0*/  IMAD R47, R23.reuse, 0x3, RZ ;  /* 0x00000003172f7824 */ /* 0x040fe200078e02ff */
[----:B------:R-:W-:-:S02]  /*0dd0*/  LEA R46, P3, R23, R18, 0x1 ;  /* 0x00000012172e7211 */ /* 0x000fc400078608ff */
[----:B------:R-:W-:Y:S02]  /*0de0*/  IADD3.X R24, RZ, R19, RZ, P1, !PT ;  /* 0x00000013ff187210 */ /* 0x000fe40000ffe4ff */
[----:B------:R-:W-:Y:S01]  /*0df0*/  ISETP.GE.U32.AND P1, PT, R18, UR6, PT ;  /* 0x0000000612007c0c */ /* 0x000fe2000bf26070 */
[----:B------:R-:W-:Y:S01]  /*0e00*/  IMAD.X R25, RZ, RZ, R19, P3 ;  /* 0x000000ffff197224 */ /* 0x000fe200018e0613 */
[----:B------:R-:W-:Y:S02]  /*0e10*/  ISETP.GE.U32.AND P0, PT, R45, UR6, PT ;  /* 0x000000062d007c0c */ /* 0x000fe4000bf06070 */
[----:B------:R-:W-:Y:S02]  /*0e20*/  ISETP.GE.AND.EX P1, PT, R19, UR7, PT, P1 ;  /* 0x0000000713007c0c */ /* 0x000fe4000bf26310 */
[----:B------:R-:W-:Y:S02]  /*0e30*/  ISETP.GE.AND.EX P0, PT, R24, UR7, PT, P0 ;  /* 0x0000000718007c0c */ /* 0x000fe4000bf06300 */
[----:B------:R-:W-:-:S02]  /*0e40*/  IADD3 R47, P4, R47, R18, RZ ;  /* 0x000000122f2f7210 */ /* 0x000fc40007f9e0ff */
[----:B------:R-:W-:Y:S02]  /*0e50*/  ISETP.GE.U32.AND P2, PT, R46, UR6, PT ;  /* 0x000000062e007c0c */ /* 0x000fe4000bf46070 */
[----:B------:R-:W-:Y:S01]  /*0e60*/  ISETP.GE.U32.AND P3, PT, R47, UR6, PT ;  /* 0x000000062f007c0c */ /* 0x000fe2000bf66070 */
[----:B------:R-:W-:Y:S01]  /*0e70*/  IMAD.X R24, RZ, RZ, R19, P4 ;  /* 0x000000ffff187224 */ /* 0x000fe200020e0613 */
[----:B------:R-:W-:-:S03]  /*0e80*/  ISETP.GE.AND.EX P2, PT, R25, UR7, PT, P2 ;  /* 0x0000000719007c0c */ /* 0x000fc6000bf46320 */
[----:B------:R-:W0:Y:S01]  /*0e90*/  @!P1 LDC R49, c[0x0][0x240] ;  /* 0x00009000ff319b82 */ /* 0x000e220000000800 */
[----:B------:R-:W-:-:S07]  /*0ea0*/  ISETP.GE.AND.EX P3, PT, R24, UR7, PT, P3 ;  /* 0x0000000718007c0c */ /* 0x000fce000bf66330 */
[----:B------:R-:W1:Y:S08]  /*0eb0*/  @!P0 LDC R48, c[0x0][0x240] ;  /* 0x00009000ff308b82 */ /* 0x000e700000000800 */
[----:B------:R-:W2:Y:S08]  /*0ec0*/  @!P1 LDC.64 R24, c[0x0][0x238] ;  /* 0x00008e00ff189b82 */ /* 0x000eb00000000a00 */
[----:B------:R-:W3:Y:S01]  /*0ed0*/  @!P0 LDC.64 R26, c[0x0][0x238] ;  /* 0x00008e00ff1a8b82 */ /* 0x000ee20000000a00 */
[----:B0-----:R-:W-:-:S07]  /*0ee0*/  @!P1 IMAD R49, R18, R49, RZ ;  /* 0x0000003112319224 */ /* 0x001fce00078e02ff */
[----:B------:R-:W0:Y:S01]  /*0ef0*/  @!P2 LDC R51, c[0x0][0x240] ;  /* 0x00009000ff33ab82 */ /* 0x000e220000000800 */
[----:B-1----:R-:W-:Y:S01]  /*0f00*/  @!P0 IMAD R48, R45, R48, RZ ;  /* 0x000000302d308224 */ /* 0x002fe200078e02ff */
[----:B------:R-:W-:-:S06]  /*0f10*/  MOV R45, R40 ;  /* 0x00000028002d7202 */ /* 0x000fcc0000000f00 */
[----:B------:R-:W1:Y:S01]  /*0f20*/  @!P3 LDC R50, c[0x0][0x240] ;  /* 0x00009000ff32bb82 */ /* 0x000e620000000800 */
[----:B--2---:R-:W-:-:S04]  /*0f30*/  @!P1 IADD3 R24, P4, R49, R24, RZ ;  /* 0x0000001831189210 */ /* 0x004fc80007f9e0ff */
[----:B------:R-:W-:-:S03]  /*0f40*/  @!P1 LEA.HI.X.SX32 R25, R49, R25, 0x1, P4 ;  /* 0x0000001931199211 */ /* 0x000fc600020f0eff */
[----:B------:R-:W2:Y:S01]  /*0f50*/  @!P2 LDC.64 R28, c[0x0][0x238] ;  /* 0x00008e00ff1cab82 */ /* 0x000ea20000000a00 */
[C---:B---3--:R-:W-:Y:S01]  /*0f60*/  @!P0 IADD3 R26, P5, R48.reuse, R26, RZ ;  /* 0x0000001a301a8210 */ /* 0x048fe20007fbe0ff */
[----:B------:R3:W-:Y:S03]  /*0f70*/  @!P1 STG.E.U8 desc[UR8][R24.64], R41 ;  /* 0x0000002918009986 */ /* 0x0007e6000c101108 */
[----:B------:R-:W-:-:S03]  /*0f80*/  @!P0 LEA.HI.X.SX32 R27, R48, R27, 0x1, P5 ;  /* 0x0000001b301b8211 */ /* 0x000fc600028f0eff */
[----:B------:R-:W4:Y:S01]  /*0f90*/  @!P3 LDC.64 R30, c[0x0][0x238] ;  /* 0x00008e00ff1ebb82 */ /* 0x000f220000000a00 */
[----:B0-----:R-:W-:Y:S01]  /*0fa0*/  @!P2 IMAD R51, R46, R51, RZ ;  /* 0x000000332e33a224 */ /* 0x001fe200078e02ff */
[----:B------:R3:W-:Y:S01]  /*0fb0*/  @!P0 STG.E.U8 desc[UR8][R26.64], R42 ;  /* 0x0000002a1a008986 */ /* 0x0007e2000c101108 */
[----:B------:R-:W-:Y:S01]  /*0fc0*/  LEA R18, P0, R23, R18, 0x2 ;  /* 0x0000001217127211 */ /* 0x000fe200078010ff */
[----:B------:R-:W-:-:S03]  /*0fd0*/  IMAD.MOV.U32 R46, RZ, RZ, R39 ;  /* 0x000000ffff2e7224 */ /* 0x000fc600078e0027 */
[----:B------:R-:W-:Y:S01]  /*0fe0*/  IADD3.X R19, RZ, R19, RZ, P0, !PT ;  /* 0x00000013ff137210 */ /* 0x000fe200007fe4ff */
[----:B-1----:R-:W-:Y:S01]  /*0ff0*/  @!P3 IMAD R50, R47, R50, RZ ;  /* 0x000000322f32b224 */ /* 0x002fe200078e02ff */
[----:B------:R-:W-:Y:S01]  /*1000*/  ISETP.GE.U32.AND P0, PT, R18, R35, PT ;  /* 0x000000231200720c */ /* 0x000fe20003f06070 */
[----:B------:R-:W-:-:S03]  /*1010*/  IMAD.MOV.U32 R47, RZ, RZ, R22 ;  /* 0x000000ffff2f7224 */ /* 0x000fc600078e0016 */
[----:B------:R-:W-:Y:S02]  /*1020*/  ISETP.GE.AND.EX P0, PT, R19, R34, PT, P0 ;  /* 0x000000221300720c */ /* 0x000fe40003f06300 */
[----:B--2---:R-:W-:-:S04]  /*1030*/  @!P2 IADD3 R28, P4, R51, R28, RZ ;  /* 0x0000001c331ca210 */ /* 0x004fc80007f9e0ff */
[----:B------:R-:W-:Y:S02]  /*1040*/  @!P2 LEA.HI.X.SX32 R29, R51, R29, 0x1, P4 ;  /* 0x0000001d331da211 */ /* 0x000fe400020f0eff */
[----:B----4-:R-:W-:-:S03]  /*1050*/  @!P3 IADD3 R30, P5, R50, R30, RZ ;  /* 0x0000001e321eb210 */ /* 0x010fc60007fbe0ff */
[----:B------:R3:W-:Y:S01]  /*1060*/  @!P2 STG.E.U8 desc[UR8][R28.64], R43 ;  /* 0x0000002b1c00a986 */ /* 0x0007e2000c101108 */
[----:B------:R-:W-:-:S05]  /*1070*/  @!P3 LEA.HI.X.SX32 R31, R50, R31, 0x1, P5 ;  /* 0x0000001f321fb211 */ /* 0x000fca00028f0eff */
[----:B------:R3:W-:Y:S01]  /*1080*/  @!P3 STG.E.U8 desc[UR8][R30.64], R44 ;  /* 0x0000002c1e00b986 */ /* 0x0007e2000c101108 */
[----:B------:R-:W-:Y:S06]  /*1090*/  BAR.SYNC.DEFER_BLOCKING 0x0 ;  /* 0x0000000000007b1d */ /* 0x000fec0000010000 */
[----:B------:R-:W-:Y:S05]  /*10a0*/  @!P0 BRA `(.L_x_493) ;  /* 0xfffffff400f88947 */ /* 0x000fea000383ffff */
[----:B------:R-:W-:Y:S05]  /*10b0*/  EXIT ;  /* 0x000000000000794d */ /* 0x000fea0003800000 */
        .weak           $__internal_37_$__cuda_sm20_div_s64
        .type           $__internal_37_$__cuda_sm20_div_s64,@function
        .size           $__internal_37_$__cuda_sm20_div_s64,(.L_x_1885 - $__internal_37_$__cuda_sm20_div_s64)
$__internal_37_$__cuda_sm20_div_s64:
        /* <DEDUP_REMOVED lines=74> */
[----:B------:R-:W-:Y:S06]  /*1560*/  RET.REL.NODEC R22 `(_ZN2at6native60_GLOBAL__N__fdc43544_27_DistributionRandomKernel_cu_f88cee4443distribution_elementwise_grid_stride_kernelIjLi4EZZZNS0_9templates4cuda13random_kernelIPNS_17CUDAGeneratorImplEEEvRNS_18TensorIteratorBaseET_ENKUlvE_clEvENKUlvE_clEvEUlP24curandStatePhilox4_32_10E0_ZNS1_27distribution_nullary_kernelIhj5uint4S7_SF_ZZZS5_IS7_EvS9_SA_ENKSB_clEvENKSC_clEvEUljE_EEvS9_T2_RKT3_T4_EUlijE_EEvlNS_15PhiloxCudaStateET1_SJ_) ;  /* 0xffffffe816a47950 */ /* 0x000fec0003c3ffff */
.L_x_494:
        /* <DEDUP_REMOVED lines=9> */
.L_x_1885:


//--------------------- .text._ZN2at6native60_GLOBAL__N__fdc43544_27_DistributionRandomKernel_cu_f88cee4443distribution_elementwise_grid_stride_kernelImLi2EZZZNS0_9templates4cuda13random_kernelIPNS_17CUDAGeneratorImplEEEvRNS_18TensorIteratorBaseET_ENKUlvE_clEvENKUlvE_clEvEUlP24curandStatePhilox4_32_10E_ZNS1_27distribution_nullary_kernelIhm10ulonglong2S7_SF_ZZZS5_IS7_EvS9_SA_ENKSB_clEvENKSC_clEvEUlmE_EEvS9_T2_RKT3_T4_EUlimE0_EEvlNS_15PhiloxCudaStateET1_SJ_ --------------------------
	.section	.text._ZN2at6native60_GLOBAL__N__fdc43544_27_DistributionRandomKernel_cu_f88cee4443distribution_elementwise_grid_stride_kernelImLi2EZZZNS0_9templates4cuda13random_kernelIPNS_17CUDAGeneratorImplEEEvRNS_18TensorIteratorBaseET_ENKUlvE_clEvENKUlvE_clEvEUlP24curandStatePhilox4_32_10E_ZNS1_27distribution_nullary_kernelIhm10ulonglong2S7_SF_ZZZS5_IS7_EvS9_SA_ENKSB_clEvENKSC_clEvEUlmE_EEvS9_T2_RKT3_T4_EUlimE0_EEvlNS_15PhiloxCudaStateET1_SJ_,"ax",@progbits
	.align	128
.text._ZN2at6native60_GLOBAL__N__fdc43544_27_DistributionRandomKernel_cu_f88cee4443distribution_elementwise_grid_stride_kernelImLi2EZZZNS0_9templates4cuda13random_kernelIPNS_17CUDAGeneratorImplEEEvRNS_18TensorIteratorBaseET_ENKUlvE_clEvENKUlvE_clEvEUlP24curandStatePhilox4_32_10E_ZNS1_27distribution_nullary_kernelIhm10ulonglong2S7_SF_ZZZS5_IS7_EvS9_SA_ENKSB_clEvENKSC_clEvEUlmE_EEvS9_T2_RKT3_T4_EUlimE0_EEvlNS_15PhiloxCudaStateET1_SJ_:
        .type           _ZN2at6native60_GLOBAL__N__fdc43544_27_DistributionRandomKernel_cu_f88cee4443distribution_elementwise_grid_stride_kernelImLi2EZZZNS0_9templates4cuda13random_kernelIPNS_17CUDAGeneratorImplEEEvRNS_18TensorIteratorBaseET_ENKUlvE_clEvENKUlvE_clEvEUlP24curandStatePhilox4_32_10E_ZNS1_27distribution_nullary_kernelIhm10ulonglong2S7_SF_ZZZS5_IS7_EvS9_SA_ENKSB_clEvENKSC_clEvEUlmE_EEvS9_T2_RKT3_T4_EUlimE0_EEvlNS_15PhiloxCudaStateET1_SJ_,@function
        .size           _ZN2at6native60_GLOBAL__N__fdc43544_27_DistributionRandomKernel_cu_f88cee4443distribution_elementwise_grid_stride_kernelImLi2EZZZNS0_9templates4cuda13random_kernelIPNS_17CUDAGeneratorImplEEEvRNS_18TensorIteratorBaseET_ENKUlvE_clEvENKUlvE_clEvEUlP24curandStatePhilox4_32_10E_ZNS1_27distribution_nullary_kernelIhm10ulonglong2S7_SF_ZZZS5_IS7_EvS9_SA_ENKSB_clEvENKSC_clEvEUlmE_EEvS9_T2_RKT3_T4_EUlimE0_EEvlNS_15PhiloxCudaStateET1_SJ_,(.L_x_1887 - _ZN2at6native60_GLOBAL__N__fdc43544_27_DistributionRandomKernel_cu_f88cee4443distribution_elementwise_grid_stride_kernelImLi2EZZZNS0_9templates4cuda13random_kernelIPNS_17CUDAGeneratorImplEEEvRNS_18TensorIteratorBaseET_ENKUlvE_clEvENKUlvE_clEvEUlP24curandStatePhilox4_32_10E_ZNS1_27distribution_nullary_kernelIhm10ulonglong2S7_SF_ZZZS5_IS7_EvS9_SA_ENKSB_clEvENKSC_clEvEUlmE_EEvS9_T2_RKT3_T4_EUlimE0_EEvlNS_15PhiloxCudaStateET1_SJ_)
        .other          _ZN2at6native60_GLOBAL__N__fdc43544_27_DistributionRandomKernel_cu_f88cee4443distribution_elementwise_grid_stride_kernelImLi2EZZZNS0_9templates4cuda13random_kernelIPNS_17CUDAGeneratorImplEEEvRNS_18TensorIteratorBaseET_ENKUlvE_clEvENKUlvE_clEvEUlP24curandStatePhilox4_32_10E_ZNS1_27distribution_nullary_kernelIhm10ulonglong2S7_SF_ZZZS5_IS7_EvS9_SA_ENKSB_clEvENKSC_clEvEUlmE_EEvS9_T2_RKT3_T4_EUlimE0_EEvlNS_15PhiloxCudaStateET1_SJ_,@"STO_CUDA_ENTRY STV_DEFAULT"
_ZN2at6native60_GLOBAL__N__fdc43544_27_DistributionRandomKernel_cu_f88cee4443distribution_elementwise_grid_stride_kernelImLi2EZZZNS0_9templates4cuda13random_kernelIPNS_17CUDAGeneratorImplEEEvRNS_18TensorIteratorBaseET_ENKUlvE_clEvENKUlvE_clEvEUlP24curandStatePhilox4_32_10E_ZNS1_27distribution_nullary_kernelIhm10ulonglong2S7_SF_ZZZS5_IS7_EvS9_SA_ENKSB_clEvENKSC_clEvEUlmE_EEvS9_T2_RKT3_T4_EUlimE0_EEvlNS_15PhiloxCudaStateET1_SJ_:
        /* <DEDUP_REMOVED lines=89> */
[----:B------:R-:W-:Y:S05]  /*0590*/  CALL.REL.NOINC `($__internal_38_$__cuda_sm20_div_s64) ;  /* 0x00000028008c7944 */ /* 0x000fea0003c00000 */
[----:B------:R-:W-:Y:S05]  /*05a0*/  BRA `(.L_x_496) ;  /* 0x0000000000587947 */ /* 0x000fea0003800000 */
.L_x_495:
        /* <DEDUP_REMOVED lines=22> */
.L_x_496:
        /* <DEDUP_REMOVED lines=68> */
.L_x_506:
[----:B------:R-:W-:Y:S01]  /*0b50*/  IADD3 R3, R3, 0x1, RZ ;  /* 0x0000000103037810 */ /* 0x000fe20007ffe0ff */
[----:B------:R-:W-:Y:S03]  /*0b60*/  BSSY B0, `(.L_x_497) ;  /* 0x000000c000007945 */ /* 0x000fe60003800000 */
[C---:B------:R-:W-:Y:S01]  /*0b70*/  ISETP.NE.AND P0, PT, R3.reuse, RZ, PT ;  /* 0x000000ff0300720c */ /* 0x040fe20003f05270 */
[----:B------:R-:W-:-:S12]  /*0b80*/  IMAD.HI.U32 R20, R3, -0x2daee0ad, RZ ;  /* 0xd2511f5303147827 */ /* 0x000fd800078e00ff */
[----:B0-----:R-:W-:Y:S05]  /*0b90*/  @P0 BRA `(.L_x_498) ;  /* 0x0000000000200947 */ /* 0x001fea0003800000 */
        /* <DEDUP_REMOVED lines=8> */
.L_x_498:
[----:B------:R-:W-:Y:S05]  /*0c20*/  BSYNC B0 ;  /* 0x0000000000007941 */ /* 0x000fea0003800000 */
.L_x_497:
        /* <DEDUP_REMOVED lines=61> */
.L_x_500:
[----:B------:R-:W-:Y:S01]  /*1000*/  MOV R32, R23 ;  /* 0x0000001700207202 */ /* 0x000fe20000000f00 */
[----:B------:R-:W-:-:S07]  /*1010*/  IMAD.MOV.U32 R30, RZ, RZ, R20 ;  /* 0x000000ffff1e7224 */ /* 0x000fce00078e0014 */
.L_x_499:
        /* <DEDUP_REMOVED lines=242> */
.L_x_503:
[----:B------:R-:W-:Y:S02]  /*1f40*/  ULDC.64 UR34, c[0x0][0x3d0] ;  /* 0x0000f40000227ab9 */ /* 0x000fe40000000a00 */
[----:B------:R-:W-:-:S04]  /*1f50*/  IADD3 R22, P0, R33, UR34, RZ ;  /* 0x0000002221167c10 */ /* 0x000fc8000ff1e0ff */
[----:B------:R-:W-:-:S05]  /*1f60*/  IADD3.X R23, RZ, UR35, RZ, P0, !PT ;  /* 0x00000023ff177c10 */ /* 0x000fca00087fe4ff */
[----:B------:R0:W-:Y:S04]  /*1f70*/  STG.E.U8 desc[UR58][R22.64], R32 ;  /* 0x0000002016007986 */ /* 0x0001e8000c10113a */
.L_x_502:
[----:B------:R-:W-:Y:S05]  /*1f80*/  BSYNC B0 ;  /* 0x0000000000007941 */ /* 0x000fea0003800000 */
.L_x_501:
[----:B------:R-:W-:Y:S02]  /*1f90*/  ULDC UR34, c[0x0][0xc] ;  /* 0x0000030000227ab9 */ /* 0x000fe40000000800 */
[----:B0-----:R-:W-:-:S05]  /*1fa0*/  IMAD R32, R0, UR34, RZ ;  /* 0x0000002200207c24 */ /* 0x001fca000f8e02ff */
[----:B------:R-:W-:-:S04]  /*1fb0*/  IADD3 R23, P1, R32, R13, RZ ;  /* 0x0000000d20177210 */ /* 0x000fc80007f3e0ff */
        /* <DEDUP_REMOVED lines=243> */
.L_x_505:
[----:B------:R-:W-:Y:S02]  /*2ef0*/  ULDC.64 UR34, c[0x0][0x3d0] ;  /* 0x0000f40000227ab9 */ /* 0x000fe40000000a00 */
[----:B------:R-:W-:-:S05]  /*2f00*/  IADD3 R22, P0, R33, UR34, RZ ;  /* 0x0000002221167c10 */ /* 0x000fca000ff1e0ff */
[----:B------:R-:W-:-:S05]  /*2f10*/  IMAD.X R23, RZ, RZ, UR35, P0 ;  /* 0x00000023ff177e24 */ /* 0x000fca00080e06ff */
[----:B------:R0:W-:Y:S03]  /*2f20*/  STG.E.U8 desc[UR58][R22.64], R30 ;  /* 0x0000001e16007986 */ /* 0x0001e6000c10113a */
.L_x_504:
[----:B------:R-:W-:Y:S01]  /*2f30*/  LEA R13, P0, R32, R13, 0x1 ;  /* 0x0000000d200d7211 */ /* 0x000fe200078008ff */
[----:B------:R-:W-:Y:S05]  /*2f40*/  WARPSYNC.ALL ;  /* 0x0000000000007948 */ /* 0x000fea0003800000 */
[----:B------:R-:W-:Y:S01]  /*2f50*/  IADD3.X R12, RZ, R12, RZ, P0, !PT ;  /* 0x0000000cff0c7210 */ /* 0x000fe200007fe4ff */
[----:B------:R-:W-:Y:S01]  /*2f60*/  BAR.SYNC.DEFER_BLOCKING 0x0 ;  /* 0x0000000000007b1d */ /* 0x000fe20000010000 */
[----:B------:R-:W-:Y:S01]  /*2f70*/  ISETP.GE.U32.AND P0, PT, R13, R26, PT ;  /* 0x0000001a0d00720c */ /* 0x000fe20003f06070 */
[----:B------:R-:W-:Y:S01]  /*2f80*/  IMAD.MOV.U32 R32, RZ, RZ, R31 ;  /* 0x000000ffff207224 */ /* 0x000fe200078e001f */
[----:B------:R-:W-:-:S02]  /*2f90*/  MOV R33, R20 ;  /* 0x0000001400217202 */ /* 0x000fc40000000f00 */
[----:B------:R-:W-:-:S13]  /*2fa0*/  ISETP.GE.AND.EX P0, PT, R12, R27, PT, P0 ;  /* 0x0000001b0c00720c */ /* 0x000fda0003f06300 */
[----:B------:R-:W-:Y:S05]  /*2fb0*/  @!P0 BRA `(.L_x_506) ;  /* 0xffffffd800e48947 */ /* 0x000fea000383ffff */
[----:B------:R-:W-:Y:S05]  /*2fc0*/  EXIT ;  /* 0x000000000000794d */ /* 0x000fea0003800000 */
        .weak           $__internal_38_$__cuda_sm20_div_s64
        .type           $__internal_38_$__cuda_sm20_div_s64,@function
        .size           $__internal_38_$__cuda_sm20_div_s64,(.L_x_1887 - $__internal_38_$__cuda_sm20_div_s64)
$__internal_38_$__cuda_sm20_div_s64:
        /* <DEDUP_REMOVED lines=74> */
[----:B------:R-:W-:Y:S06]  /*3470*/  RET.REL.NODEC R22 `(_ZN2at6native60_GLOBAL__N__fdc43544_27_DistributionRandomKernel_cu_f88cee4443distribution_elementwise_grid_stride_kernelImLi2EZZZNS0_9templates4cuda13random_kernelIPNS_17CUDAGeneratorImplEEEvRNS_18TensorIteratorBaseET_ENKUlvE_clEvENKUlvE_clEvEUlP24curandStatePhilox4_32_10E_ZNS1_27distribution_nullary_kernelIhm10ulonglong2S7_SF_ZZZS5_IS7_EvS9_SA_ENKSB_clEvENKSC_clEvEUlmE_EEvS9_T2_RKT3_T4_EUlimE0_EEvlNS_15PhiloxCudaStateET1_SJ_) ;  /* 0xffffffc816e07950 */ /* 0x000fec0003c3ffff */
.L_x_507:
        /* <DEDUP_REMOVED lines=16> */
.L_x_1887:


//--------------------- .text._ZN2at6native60_GLOBAL__N__fdc43544_27_DistributionRandomKernel_cu_f88cee4443distribution_elementwise_grid_stride_kernelImLi2EZZZNS0_9templates4cuda13random_kernelIPNS_17CUDAGeneratorImplEEEvRNS_18TensorIteratorBaseET_ENKUlvE_clEvENKUlvE_clEvEUlP24curandStatePhilox4_32_10E_ZNS1_27distribution_nullary_kernelIhm10ulonglong2S7_SF_ZZZS5_IS7_EvS9_SA_ENKSB_clEvENKSC_clEvEUlmE_EEvS9_T2_RKT3_T4_EUlimE_EEvlNS_15PhiloxCudaStateET1_SJ_ --------------------------
	.section	.text._ZN2at6native60_GLOBAL__N__fdc43544_27_DistributionRandomKernel_cu_f88cee4443distribution_elementwise_grid_stride_kernelImLi2EZZZNS0_9templates4cuda13random_kernelIPNS_17CUDAGeneratorImplEEEvRNS_18TensorIteratorBaseET_ENKUlvE_clEvENKUlvE_clEvEUlP24curandStatePhilox4_32_10E_ZNS1_27distribution_nullary_kernelIhm10ulonglong2S7_SF_ZZZS5_IS7_EvS9_SA_ENKSB_clEvENKSC_clEvEUlmE_EEvS9_T2_RKT3_T4_EUlimE_EEvlNS_15PhiloxCudaStateET1_SJ_,"ax",@progbits
	.align	128
.text._ZN2at6native60_GLOBAL__N__fdc43544_27_DistributionRandomKernel_cu_f88cee4443distribution_elementwise_grid_stride_kernelImLi2EZZZNS0_9templates4cuda13random_kernelIPNS_17CUDAGeneratorImplEEEvRNS_18TensorIteratorBaseET_ENKUlvE_clEvENKUlvE_clEvEUlP24curandStatePhilox4_32_10E_ZNS1_27distribution_nullary_kernelIhm10ulonglong2S7_SF_ZZZS5_IS7_EvS9_SA_ENKSB_clEvENKSC_clEvEUlmE_EEvS9_T2_RKT3_T4_EUlimE_EEvlNS_15PhiloxCudaStateET1_SJ_:
        .type           _ZN2at6native60_GLOBAL__N__fdc43544_27_DistributionRandomKernel_cu_f88cee4443distribution_elementwise_grid_stride_kernelImLi2EZZZNS0_9templates4cuda13random_kernelIPNS_17CUDAGeneratorImplEEEvRNS_18TensorIteratorBaseET_ENKUlvE_clEvENKUlvE_clEvEUlP24curandStatePhilox4_32_10E_ZNS1_27distribution_nullary_kernelIhm10ulonglong2S7_SF_ZZZS5_IS7_EvS9_SA_ENKSB_clEvENKSC_clEvEUlmE_EEvS9_T2_RKT3_T4_EUlimE_EEvlNS_15PhiloxCudaStateET1_SJ_,@function
        .size           _ZN2at6native60_GLOBAL__N__fdc43544_27_DistributionRandomKernel_cu_f88cee4443distribution_elementwise_grid_stride_kernelImLi2EZZZNS0_9templates4cuda13random_kernelIPNS_17CUDAGeneratorImplEEEvRNS_18TensorIteratorBaseET_ENKUlvE_clEvENKUlvE_clEvEUlP24curandStatePhilox4_32_10E_ZNS1_27distribution_nullary_kernelIhm10ulonglong2S7_SF_ZZZS5_IS7_EvS9_SA_ENKSB_clEvENKSC_clEvEUlmE_EEvS9_T2_RKT3_T4_EUlimE_EEvlNS_15PhiloxCudaStateET1_SJ_,(.L_x_1889 - _ZN2at6native60_GLOBAL__N__fdc43544_27_DistributionRandomKernel_cu_f88cee4443distribution_elementwise_grid_stride_kernelImLi2EZZZNS0_9templates4cuda13random_kernelIPNS_17CUDAGeneratorImplEEEvRNS_18TensorIteratorBaseET_ENKUlvE_clEvENKUlvE_clEvEUlP24curandStatePhilox4_32_10E_ZNS1_27distribution_nullary_kernelIhm10ulonglong2S7_SF_ZZZS5_IS7_EvS9_SA_ENKSB_clEvENKSC_clEvEUlmE_EEvS9_T2_RKT3_T4_EUlimE_EEvlNS_15PhiloxCudaStateET1_SJ_)
        .other          _ZN2at6native60_GLOBAL__N__fdc43544_27_DistributionRandomKernel_cu_f88cee4443distribution_elementwise_grid_stride_kernelImLi2EZZZNS0_9templates4cuda13random_kernelIPNS_17CUDAGeneratorImplEEEvRNS_18TensorIteratorBaseET_ENKUlvE_clEvENKUlvE_clEvEUlP24curandStatePhilox4_32_10E_ZNS1_27distribution_nullary_kernelIhm10ulonglong2S7_SF_ZZZS5_IS7_EvS9_SA_ENKSB_clEvENKSC_clEvEUlmE_EEvS9_T2_RKT3_T4_EUlimE_EEvlNS_15PhiloxCudaStateET1_SJ_,@"STO_CUDA_ENTRY STV_DEFAULT"
_ZN2at6native60_GLOBAL__N__fdc43544_27_DistributionRandomKernel_cu_f88cee4443distribution_elementwise_grid_stride_kernelImLi2EZZZNS0_9templates4cuda13random_kernelIPNS_17CUDAGeneratorImplEEEvRNS_18TensorIteratorBaseET_ENKUlvE_clEvENKUlvE_clEvEUlP24curandStatePhilox4_32_10E_ZNS1_27distribution_nullary_kernelIhm10ulonglong2S7_SF_ZZZS5_IS7_EvS9_SA_ENKSB_clEvENKSC_clEvEUlmE_EEvS9_T2_RKT3_T4_EUlimE_EEvlNS_15PhiloxCudaStateET1_SJ_:
        /* <DEDUP_REMOVED lines=24> */
[----:B------:R-:W-:Y:S01]  /*0180*/  UIADD3.X UR5, UR5, -0x1, URZ, UP0, !UPT ;  /* 0xffffffff05057890 */ /* 0x000fe200087fe43f */
        /* <DEDUP_REMOVED lines=14> */
[C---:B------:R-:W-:Y:S02]  /*0270*/  LOP3.LUT R14, R41.reuse, R7, R31, 0x96, !PT ;  /* 0x00000007290e7212 */ /* 0x040fe400078e961f */
        /* <DEDUP_REMOVED lines=47> */
[----:B------:R-:W-:-:S04]  /*0570*/  IMAD R23, R0, UR8, RZ ;  /* 0x0000000800177c24 */ /* 0x000fc8000f8e02ff */
[----:B------:R-:W-:-:S07]  /*0580*/  IMAD.SHL.U32 R23, R23, 0x2, RZ ;  /* 0x0000000217177824 */ /* 0x000fce00078e00ff */
[----:B------:R-:W-:Y:S05]  /*0590*/  CALL.REL.NOINC `($__internal_39_$__cuda_sm20_div_s64) ;  /* 0x00000008002c7944 */ /* 0x000fea0003c00000 */
[----:B------:R-:W-:Y:S01]  /*05a0*/  IMAD.MOV.U32 R18, RZ, RZ, R20 ;  /* 0x000000ffff127224 */ /* 0x000fe200078e0014 */
[----:B------:R-:W-:Y:S01]  /*05b0*/  MOV R19, R21 ;  /* 0x0000001500137202 */ /* 0x000fe20000000f00 */
[----:B------:R-:W-:Y:S06]  /*05c0*/  BRA `(.L_x_509) ;  /* 0x0000000000587947 */ /* 0x000fec0003800000 */
.L_x_508:
[----:B------:R-:W0:Y:S02]  /*05d0*/  LDC R19, c[0x0][0xc] ;  /* 0x00000300ff137b82 */ /* 0x000e240000000800 */
[----:B0-----:R-:W-:-:S04]  /*05e0*/  IMAD R18, R0, R19, RZ ;  /* 0x0000001300127224 */ /* 0x001fc800078e02ff */
[----:B------:R-:W-:-:S04]  /*05f0*/  IMAD.SHL.U32 R20, R18, 0x2, RZ ;  /* 0x0000000212147824 */ /* 0x000fc800078e00ff */
        /* <DEDUP_REMOVED lines=16> */
[----:B------:R-:W-:-:S12]  /*0700*/  HFMA2.MMA R19, -RZ, RZ, 0, 0 ;  /* 0x00000000ff137435 */ /* 0x000fd800000001ff */
[----:B------:R-:W-:Y:S01]  /*0710*/  @P1 VIADD R18, R18, 0x1 ;  /* 0x0000000112121836 */ /* 0x000fe20000000000 */
[----:B------:R-:W-:-:S07]  /*0720*/  @!P2 LOP3.LUT R18, RZ, R20, RZ, 0x33, !PT ;  /* 0x00000014ff12a212 */ /* 0x000fce00078e33ff */
.L_x_509:
[----:B------:R-:W-:Y:S01]  /*0730*/  ULDC UR4, c[0x0][0xc] ;  /* 0x0000030000047ab9 */ /* 0x000fe20000000800 */
[----:B------:R-:W-:Y:S01]  /*0740*/  IADD3 R23, P0, R18, 0x1, RZ ;  /* 0x0000000112177810 */ /* 0x000fe20007f1e0ff */
[----:B------:R-:W-:-:S04]  /*0750*/  IMAD.WIDE.U32 R20, R0, UR4, RZ ;  /* 0x0000000400147c25 */ /* 0x000fc8000f8e00ff */
[----:B------:R-:W-:Y:S02]  /*0760*/  IMAD.X R35, RZ, RZ, R19, P0 ;  /* 0x000000ffff237224 */ /* 0x000fe400000e0613 */
        /* <DEDUP_REMOVED lines=9> */
[----:B------:R-:W-:Y:S01]  /*0800*/  IMAD R38, R38, -0x326172a9, RZ ;  /* 0xcd9e8d5726267824 */ /* 0x000fe200078e02ff */
[----:B------:R-:W-:Y:S01]  /*0810*/  LOP3.LUT R34, R34, 0x3, RZ, 0xc0, !PT ;  /* 0x0000000322227812 */ /* 0x000fe200078ec0ff */
[----:B------:R-:W-:-:S06]  /*0820*/  ULDC.64 UR8, c[0x0][0x210] ;  /* 0x0000840000087ab9 */ /* 0x000fcc0000000a00 */
.L_x_514:
[----:B------:R-:W-:Y:S01]  /*0830*/  VIADD R3, R3, 0x1 ;  /* 0x0000000103037836 */ /* 0x000fe20000000000 */
[----:B------:R-:W-:Y:S03]  /*0840*/  BSSY B0, `(.L_x_510) ;  /* 0x000000c000007945 */ /* 0x000fe60003800000 */
[C---:B------:R-:W-:Y:S01]  /*0850*/  IMAD.HI.U32 R18, R3.reuse, -0x2daee0ad, RZ ;  /* 0xd2511f5303127827 */ /* 0x040fe200078e00ff */
[----:B------:R-:W-:-:S13]  /*0860*/  ISETP.NE.AND P0, PT, R3, RZ, PT ;  /* 0x000000ff0300720c */ /* 0x000fda0003f05270 */
[----:B0-----:R-:W-:Y:S05]  /*0870*/  @P0 BRA `(.L_x_511) ;  /* 0x0000000000200947 */ /* 0x001fea0003800000 */
        /* <DEDUP_REMOVED lines=8> */
.L_x_511:
[----:B------:R-:W-:Y:S05]  /*0900*/  BSYNC B0 ;  /* 0x0000000000007941 */ /* 0x000fea0003800000 */
.L_x_510:
        /* <DEDUP_REMOVED lines=50> */
[----:B------:R-:W-:Y:S01]  /*0c30*/  @P0 IMAD.MOV.U32 R33, RZ, RZ, R38 ;  /* 0x000000ffff210224 */ /* 0x000fe200078e0026 */
[----:B------:R-:W-:Y:S01]  /*0c40*/  @P0 MOV R37, R23 ;  /* 0x0000001700250202 */ /* 0x000fe20000000f00 */
[----:B------:R-:W-:Y:S06]  /*0c50*/  BRA `(.L_x_512) ;  /* 0x0000000000087947 */ /* 0x000fec0003800000 */
.L_x_513:
[----:B------:R-:W-:Y:S02]  /*0c60*/  IMAD.MOV.U32 R33, RZ, RZ, R23 ;  /* 0x000000ffff217224 */ /* 0x000fe400078e0017 */
[----:B------:R-:W-:-:S07]  /*0c70*/  IMAD.MOV.U32 R37, RZ, RZ, R18 ;  /* 0x000000ffff257224 */ /* 0x000fce00078e0012 */
.L_x_512:
[----:B------:R-:W-:Y:S01]  /*0c80*/  ISETP.GE.U32.AND P0, PT, R26, UR8, PT ;  /* 0x000000081a007c0c */ /* 0x000fe2000bf06070 */
[----:B------:R-:W-:Y:S01]  /*0c90*/  IMAD R19, R0, UR4, RZ ;  /* 0x0000000400137c24 */ /* 0x000fe2000f8e02ff */
[----:B------:R-:W-:Y:S05]  /*0ca0*/  WARPSYNC.ALL ;  /* 0x0000000000007948 */ /* 0x000fea0003800000 */
[----:B------:R-:W-:Y:S02]  /*0cb0*/  ISETP.GE.AND.EX P0, PT, R27, UR9, PT, P0 ;  /* 0x000000091b007c0c */ /* 0x000fe4000bf06300 */
[----:B------:R-:W-:-:S04]  /*0cc0*/  IADD3 R42, P2, R19, R26, RZ ;  /* 0x0000001a132a7210 */ /* 0x000fc80007f5e0ff */
[----:B------:R-:W-:Y:S02]  /*0cd0*/  IADD3.X R20, RZ, R27, RZ, P2, !PT ;  /* 0x0000001bff147210 */ /* 0x000fe400017fe4ff */
[----:B------:R-:W-:-:S04]  /*0ce0*/  ISETP.GE.U32.AND P1, PT, R42, UR8, PT ;  /* 0x000000082a007c0c */ /* 0x000fc8000bf26070 */
[----:B------:R-:W-:Y:S01]  /*0cf0*/  ISETP.GE.AND.EX P1, PT, R20, UR9, PT, P1 ;  /* 0x0000000914007c0c */ /* 0x000fe2000bf26310 */
[----:B------:R-:W0:Y:S08]  /*0d00*/  @!P0 LDC R39, c[0x0][0x240] ;  /* 0x00009000ff278b82 */ /* 0x000e300000000800 */
[----:B------:R-:W1:Y:S08]  /*0d10*/  @!P0 LDC.64 R20, c[0x0][0x238] ;  /* 0x00008e00ff148b82 */ /* 0x000e700000000a00 */
[----:B------:R-:W2:Y:S01]  /*0d20*/  @!P1 LDC R43, c[0x0][0x240] ;  /* 0x00009000ff2b9b82 */ /* 0x000ea20000000800 */
[----:B0-----:R-:W-:-:S07]  /*0d30*/  @!P0 IMAD R38, R26, R39, RZ ;  /* 0x000000271a268224 */ /* 0x001fce00078e02ff */
[----:B------:R-:W0:Y:S01]  /*0d40*/  @!P1 LDC.64 R22, c[0x0][0x238] ;  /* 0x00008e00ff169b82 */ /* 0x000e220000000a00 */
[----:B-1----:R-:W-:-:S04]  /*0d50*/  @!P0 IADD3 R20, P2, R38, R20, RZ ;  /* 0x0000001426148210 */ /* 0x002fc80007f5e0ff */
[----:B------:R-:W-:Y:S01]  /*0d60*/  @!P0 LEA.HI.X.SX32 R21, R38, R21, 0x1, P2 ;  /* 0x0000001526158211 */ /* 0x000fe200010f0eff */
[----:B------:R-:W-:Y:S02]  /*0d70*/  IMAD.MOV.U32 R38, RZ, RZ, R18 ;  /* 0x000000ffff267224 */ /* 0x000fe400078e0012 */
[----:B--2---:R-:W-:Y:S02]  /*0d80*/  @!P1 IMAD R39, R42, R43, RZ ;  /* 0x0000002b2a279224 */ /* 0x004fe400078e02ff */
[----:B------:R1:W-:Y:S01]  /*0d90*/  @!P0 STG.E.U8 desc[UR6][R20.64], R33 ;  /* 0x0000002114008986 */ /* 0x0003e2000c101106 */
[----:B------:R-:W-:-:S05]  /*0da0*/  LEA R26, P0, R19, R26, 0x1 ;  /* 0x0000001a131a7211 */ /* 0x000fca00078008ff */
[----:B------:R-:W-:Y:S01]  /*0db0*/  IMAD.X R27, RZ, RZ, R27, P0 ;  /* 0x000000ffff1b7224 */ /* 0x000fe200000e061b */
[----:B------:R-:W-:Y:S02]  /*0dc0*/  ISETP.GE.U32.AND P0, PT, R26, R35, PT ;  /* 0x000000231a00720c */ /* 0x000fe40003f06070 */
[----:B0-----:R-:W-:Y:S02]  /*0dd0*/  @!P1 IADD3 R22, P3, R39, R22, RZ ;  /* 0x0000001627169210 */ /* 0x001fe40007f7e0ff */
[----:B------:R-:W-:Y:S02]  /*0de0*/  ISETP.GE.AND.EX P0, PT, R27, R32, PT, P0 ;  /* 0x000000201b00720c */ /* 0x000fe40003f06300 */
[----:B------:R-:W-:Y:S02]  /*0df0*/  @!P1 LEA.HI.X.SX32 R23, R39, R23, 0x1, P3 ;  /* 0x0000001727179211 */ /* 0x000fe400018f0eff */
[----:B-1----:R-:W-:-:S03]  /*0e00*/  MOV R33, R36 ;  /* 0x0000002400217202 */ /* 0x002fc60000000f00 */
[----:B------:R0:W-:Y:S01]  /*0e10*/  @!P1 STG.E.U8 desc[UR6][R22.64], R37 ;  /* 0x0000002516009986 */ /* 0x0001e2000c101106 */
[----:B------:R-:W-:Y:S06]  /*0e20*/  BAR.SYNC.DEFER_BLOCKING 0x0 ;  /* 0x0000000000007b1d */ /* 0x000fec0000010000 */
[----:B------:R-:W-:Y:S05]  /*0e30*/  @!P0 BRA `(.L_x_514) ;  /* 0xfffffff8007c8947 */ /* 0x000fea000383ffff */
[----:B------:R-:W-:Y:S05]  /*0e40*/  EXIT ;  /* 0x000000000000794d */ /* 0x000fea0003800000 */
        .weak           $__internal_39_$__cuda_sm20_div_s64
        .type           $__internal_39_$__cuda_sm20_div_s64,@function
        .size           $__internal_39_$__cuda_sm20_div_s64,(.L_x_1889 - $__internal_39_$__cuda_sm20_div_s64)
$__internal_39_$__cuda_sm20_div_s64:
[----:B------:R-:W-:Y:S02]  /*0e50*/  IMAD.MOV.U32 R36, RZ, RZ, R23 ;  /* 0x000000ffff247224 */ /* 0x000fe400078e0017 */
[----:B------:R-:W-:-:S04]  /*0e60*/  IMAD.MOV.U32 R37, RZ, RZ, RZ ;  /* 0x000000ffff257224 */ /* 0x000fc800078e00ff */
[----:B------:R-:W0:Y:S08]  /*0e70*/  I2F.U64.RP R32, R36 ;  /* 0x0000002400207312 */ /* 0x000e300000309000 */
[----:B0-----:R-:W0:Y:S02]  /*0e80*/  MUFU.RCP R32, R32 ;  /* 0x0000002000207308 */ /* 0x001e240000001000 */
[----:B0-----:R-:W-:-:S06]  /*0e90*/  IADD3 R20, R32, 0x1ffffffe, RZ ;  /* 0x1ffffffe20147810 */ /* 0x001fcc0007ffe0ff */
[----:B------:R-:W0:Y:S02]  /*0ea0*/  F2I.U64.TRUNC R20, R20 ;  /* 0x0000001400147311 */ /* 0x000e24000020d800 */
[----:B0-----:R-:W-:-:S04]  /*0eb0*/  IMAD.WIDE.U32 R18, R20, R23, RZ ;  /* 0x0000001714127225 */ /* 0x001fc800078e00ff */
[----:B------:R-:W-:Y:S01]  /*0ec0*/  IMAD R19, R23, R21, R19 ;  /* 0x0000001517137224 */ /* 0x000fe200078e0213 */
[----:B------:R-:W-:-:S05]  /*0ed0*/  IADD3 R35, P0, RZ, -R18, RZ ;  /* 0x80000012ff237210 */ /* 0x000fca0007f1e0ff */
[----:B------:R-:W-:-:S04]  /*0ee0*/  IMAD.HI.U32 R18, R20, R35, RZ ;  /* 0x0000002314127227 */ /* 0x000fc800078e00ff */
[----:B------:R-:W-:Y:S02]  /*0ef0*/  IMAD.X R39, RZ, RZ, ~R19, P0 ;  /* 0x000000ffff277224 */ /* 0x000fe400000e0e13 */
[----:B------:R-:W-:Y:S02]  /*0f00*/  IMAD.MOV.U32 R19, RZ, RZ, R20 ;  /* 0x000000ffff137224 */ /* 0x000fe400078e0014 */
[-C--:B------:R-:W-:Y:S02]  /*0f10*/  IMAD R37, R21, R39.reuse, RZ ;  /* 0x0000002715257224 */ /* 0x080fe400078e02ff */
[----:B------:R-:W-:-:S04]  /*0f20*/  IMAD.WIDE.U32 R18, P0, R20, R39, R18 ;  /* 0x0000002714127225 */ /* 0x000fc80007800012 */
[----:B------:R-:W-:-:S04]  /*0f30*/  IMAD.HI.U32 R18, P1, R21, R35, R18 ;  /* 0x0000002315127227 */ /* 0x000fc80007820012 */
[----:B------:R-:W-:Y:S01]  /*0f40*/  IMAD.HI.U32 R35, R21, R39, RZ ;  /* 0x0000002715237227 */ /* 0x000fe200078e00ff */
[----:B------:R-:W-:-:S04]  /*0f50*/  IADD3 R19, P2, R37, R18, RZ ;  /* 0x0000001225137210 */ /* 0x000fc80007f5e0ff */
[----:B------:R-:W-:Y:S01]  /*0f60*/  IADD3.X R35, R35, R21, RZ, P0, !PT ;  /* 0x0000001523237210 */ /* 0x000fe200007fe4ff */
[----:B------:R-:W-:-:S03]  /*0f70*/  IMAD.WIDE.U32 R20, R19, R23, RZ ;  /* 0x0000001713147225 */ /* 0x000fc600078e00ff */
[----:B------:R-:W-:Y:S02]  /*0f80*/  IADD3.X R35, RZ, RZ, R35, P2, P1 ;  /* 0x000000ffff237210 */ /* 0x000fe400017e2423 */
[----:B------:R-:W-:Y:S02]  /*0f90*/  IADD3 R37, P0, RZ, -R20, RZ ;  /* 0x80000014ff257210 */ /* 0x000fe40007f1e0ff */
[----:B------:R-:W-:Y:S01]  /*0fa0*/  ISETP.LE.AND P1, PT, RZ, UR5, PT ;  /* 0x00000005ff007c0c */ /* 0x000fe2000bf23270 */
[----:B------:R-:W-:Y:S01]  /*0fb0*/  IMAD R20, R23, R35, R21 ;  /* 0x0000002317147224 */ /* 0x000fe200078e0215 */
[----:B------:R-:W-:Y:S01]  /*0fc0*/  IADD3 R21, P4, RZ, -UR4, RZ ;  /* 0x80000004ff157c10 */ /* 0x000fe2000ff9e0ff */
[----:B------:R-:W-:-:S03]  /*0fd0*/  IMAD.HI.U32 R18, R19, R37, RZ ;  /* 0x0000002513127227 */ /* 0x000fc600078e00ff */
[----:B------:R-:W-:Y:S01]  /*0fe0*/  SEL R21, R21, UR4, !P1 ;  /* 0x0000000415157c07 */ /* 0x000fe2000c800000 */
[----:B------:R-:W-:Y:S02]  /*0ff0*/  IMAD.X R20, RZ, RZ, ~R20, P0 ;  /* 0x000000ffff147224 */ /* 0x000fe400000e0e14 */
[----:B------:R-:W-:Y:S02]  /*1000*/  IMAD.X R32, RZ, RZ, ~UR5, P4 ;  /* 0x80000005ff207e24 */ /* 0x000fe4000a0e06ff */
[----:B------:R-:W-:-:S04]  /*1010*/  IMAD.WIDE.U32 R18, P0, R19, R20, R18 ;  /* 0x0000001413127225 */ /* 0x000fc80007800012 */
[----:B------:R-:W-:-:S04]  /*1020*/  IMAD.HI.U32 R36, R35, R20, RZ ;  /* 0x0000001423247227 */ /* 0x000fc800078e00ff */
[----:B------:R-:W-:-:S04]  /*1030*/  IMAD.HI.U32 R18, P2, R35, R37, R18 ;  /* 0x0000002523127227 */ /* 0x000fc80007840012 */
[----:B------:R-:W-:-:S05]  /*1040*/  IMAD R19, R35, R20, RZ ;  /* 0x0000001423137224 */ /* 0x000fca00078e02ff */
[----:B------:R-:W-:Y:S02]  /*1050*/  IADD3 R20, P3, R19, R18, RZ ;  /* 0x0000001213147210 */ /* 0x000fe40007f7e0ff */
[----:B------:R-:W-:Y:S02]  /*1060*/  IADD3.X R19, R36, R35, RZ, P0, !PT ;  /* 0x0000002324137210 */ /* 0x000fe400007fe4ff */
[----:B------:R-:W-:Y:S01]  /*1070*/  SEL R35, R32, UR5, !P1 ;  /* 0x0000000520237c07 */ /* 0x000fe2000c800000 */
[----:B------:R-:W-:Y:S01]  /*1080*/  IMAD.HI.U32 R18, R20, R21, RZ ;  /* 0x0000001514127227 */ /* 0x000fe200078e00ff */
[----:B------:R-:W-:-:S03]  /*1090*/  IADD3.X R32, RZ, RZ, R19, P3, P2 ;  /* 0x000000ffff207210 */ /* 0x000fc60001fe4413 */
[----:B------:R-:W-:Y:S02]  /*10a0*/  IMAD.MOV.U32 R19, RZ, RZ, RZ ;  /* 0x000000ffff137224 */ /* 0x000fe400078e00ff */
[-C--:B------:R-:W-:Y:S02]  /*10b0*/  IMAD R37, R32, R35.reuse, RZ ;  /* 0x0000002320257224 */ /* 0x080fe400078e02ff */
[----:B------:R-:W-:-:S04]  /*10c0*/  IMAD.WIDE.U32 R18, R20, R35, R18 ;  /* 0x0000002314127225 */ /* 0x000fc800078e0012 */
[----:B------:R-:W-:-:S04]  /*10d0*/  IMAD.HI.U32 R18, P0, R32, R21, R18 ;  /* 0x0000001520127227 */ /* 0x000fc80007800012 */
[----:B------:R-:W-:Y:S01]  /*10e0*/  IMAD.HI.U32 R32, R32, R35, RZ ;  /* 0x0000002320207227 */ /* 0x000fe200078e00ff */
[----:B------:R-:W-:-:S03]  /*10f0*/  IADD3 R20, P2, R37, R18, RZ ;  /* 0x0000001225147210 */ /* 0x000fc60007f5e0ff */
[----:B------:R-:W-:Y:S02]  /*1100*/  IMAD.X R32, RZ, RZ, R32, P0 ;  /* 0x000000ffff207224 */ /* 0x000fe400000e0620 */
[----:B------:R-:W-:-:S03]  /*1110*/  IMAD.WIDE.U32 R18, R20, R23, RZ ;  /* 0x0000001714127225 */ /* 0x000fc600078e00ff */
[----:B------:R-:W-:Y:S02]  /*1120*/  IADD3.X R32, RZ, R32, RZ, P2, !PT ;  /* 0x00000020ff207210 */ /* 0x000fe400017fe4ff */
[----:B------:R-:W-:-:S03]  /*1130*/  IADD3 R42, P0, -R18, R21, RZ ;  /* 0x00000015122a7210 */ /* 0x000fc60007f1e1ff */
[C---:B------:R-:W-:Y:S01]  /*1140*/  IMAD R36, R23.reuse, R32, R19 ;  /* 0x0000002017247224 */ /* 0x040fe200078e0213 */
[----:B------:R-:W-:Y:S02]  /*1150*/  IADD3 R18, P2, -R23, R42, RZ ;  /* 0x0000002a17127210 */ /* 0x000fe40007f5e1ff */
[----:B------:R-:W-:Y:S01]  /*1160*/  IADD3 R19, P3, R20, 0x1, RZ ;  /* 0x0000000114137810 */ /* 0x000fe20007f7e0ff */
[----:B------:R-:W-:Y:S01]  /*1170*/  IMAD.X R36, R35, 0x1, ~R36, P0 ;  /* 0x0000000123247824 */ /* 0x000fe200000e0e24 */
[----:B------:R-:W-:-:S03]  /*1180*/  ISETP.GE.U32.AND P0, PT, R42, R23, PT ;  /* 0x000000172a00720c */ /* 0x000fc60003f06070 */
[----:B------:R-:W-:Y:S01]  /*1190*/  IMAD.X R21, RZ, RZ, R32, P3 ;  /* 0x000000ffff157224 */ /* 0x000fe200018e0620 */
[C---:B------:R-:W-:Y:S02]  /*11a0*/  ISETP.GE.U32.AND.EX P0, PT, R36.reuse, RZ, PT, P0 ;  /* 0x000000ff2400720c */ /* 0x040fe40003f06100 */
[----:B------:R-:W-:Y:S02]  /*11b0*/  IADD3.X R35, R36, -0x1, RZ, P2, !PT ;  /* 0xffffffff24237810 */ /* 0x000fe400017fe4ff */
[----:B------:R-:W-:Y:S02]  /*11c0*/  SEL R18, R18, R42, P0 ;  /* 0x0000002a12127207 */ /* 0x000fe40000000000 */
[----:B------:R-:W-:Y:S02]  /*11d0*/  SEL R35, R35, R36, P0 ;  /* 0x0000002423237207 */ /* 0x000fe40000000000 */
[----:B------:R-:W-:Y:S02]  /*11e0*/  SEL R19, R19, R20, P0 ;  /* 0x0000001413137207 */ /* 0x000fe40000000000 */
[----:B------:R-:W-:-:S02]  /*11f0*/  ISETP.GE.U32.AND P2, PT, R18, R23, PT ;  /* 0x000000171200720c */ /* 0x000fc40003f46070 */
[----:B------:R-:W-:Y:S02]  /*1200*/  SEL R32, R21, R32, P0 ;  /* 0x0000002015207207 */ /* 0x000fe40000000000 */
[----:B------:R-:W-:Y:S02]  /*1210*/  IADD3 R20, P3, R19, 0x1, RZ ;  /* 0x0000000113147810 */ /* 0x000fe40007f7e0ff */
[----:B------:R-:W-:Y:S02]  /*1220*/  ISETP.GE.U32.AND.EX P0, PT, R35, RZ, PT, P2 ;  /* 0x000000ff2300720c */ /* 0x000fe40003f06120 */
[-C--:B------:R-:W-:Y:S02]  /*1230*/  IADD3.X R21, RZ, R32.reuse, RZ, P3, !PT ;  /* 0x00000020ff157210 */ /* 0x080fe40001ffe4ff */
[----:B------:R-:W-:Y:S02]  /*1240*/  SEL R20, R20, R19, P0 ;  /* 0x0000001314147207 */ /* 0x000fe40000000000 */
[----:B------:R-:W-:-:S02]  /*1250*/  SEL R21, R21, R32, P0 ;  /* 0x0000002015157207 */ /* 0x000fc40000000000 */
[-C--:B------:R-:W-:Y:S02]  /*1260*/  IADD3 R19, P2, RZ, -R20.reuse, RZ ;  /* 0x80000014ff137210 */ /* 0x080fe40007f5e0ff */
[----:B------:R-:W-:Y:S01]  /*1270*/  ISETP.NE.U32.AND P0, PT, R23, RZ, PT ;  /* 0x000000ff1700720c */ /* 0x000fe20003f05070 */
[----:B------:R-:W-:Y:S01]  /*1280*/  HFMA2.MMA R23, -RZ, RZ, 0, 0 ;  /* 0x00000000ff177435 */ /* 0x000fe200000001ff */
[----:B------:R-:W-:Y:S01]  /*1290*/  SEL R20, R19, R20, !P1 ;  /* 0x0000001413147207 */ /* 0x000fe20004800000 */
[----:B------:R-:W-:Y:S01]  /*12a0*/  IMAD.X R18, RZ, RZ, ~R21, P2 ;  /* 0x000000ffff127224 */ /* 0x000fe200010e0e15 */
[----:B------:R-:W-:-:S04]  /*12b0*/  ISETP.NE.AND.EX P0, PT, RZ, RZ, PT, P0 ;  /* 0x000000ffff00720c */ /* 0x000fc80003f05300 */
[----:B------:R-:W-:Y:S02]  /*12c0*/  SEL R21, R18, R21, !P1 ;  /* 0x0000001512157207 */ /* 0x000fe40004800000 */
[----:B------:R-:W-:Y:S02]  /*12d0*/  SEL R20, R20, 0xffffffff, P0 ;  /* 0xffffffff14147807 */ /* 0x000fe40000000000 */
[----:B------:R-:W-:Y:S01]  /*12e0*/  SEL R21, R21, 0xffffffff, P0 ;  /* 0xffffffff15157807 */ /* 0x000fe20000000000 */
[----:B------:R-:W-:Y:S06]  /*12f0*/  RET.REL.NODEC R22 `(_ZN2at6native60_GLOBAL__N__fdc43544_27_DistributionRandomKernel_cu_f88cee4443distribution_elementwise_grid_stride_kernelImLi2EZZZNS0_9templates4cuda13random_kernelIPNS_17CUDAGeneratorImplEEEvRNS_18TensorIteratorBaseET_ENKUlvE_clEvENKUlvE_clEvEUlP24curandStatePhilox4_32_10E_ZNS1_27distribution_nullary_kernelIhm10ulonglong2S7_SF_ZZZS5_IS7_EvS9_SA_ENKSB_clEvENKSC_clEvEUlmE_EEvS9_T2_RKT3_T4_EUlimE_EEvlNS_15PhiloxCudaStateET1_SJ_) ;  /* 0xffffffec16407950 */ /* 0x000fec0003c3ffff */
.L_x_515:
        /* <DEDUP_REMOVED lines=16> */
.L_x_1889:


//--------------------- .text._ZN2at6native60_GLOBAL__N__fdc43544_27_DistributionRandomKernel_cu_f88cee4443distribution_elementwise_grid_stride_kernelImLi2EZZZNS0_9templates4cuda32random_full_64_bits_range_kernelIPNS_17CUDAGeneratorImplEEEvRNS_18TensorIteratorBaseET_ENKUlvE_clEvENKUlvE6_clEvEUlP24curandStatePhilox4_32_10E_ZNS1_27distribution_nullary_kernelIN3c108BFloat16Em10ulonglong2S7_SF_ZZZS5_IS7_EvS9_SA_ENKSB_clEvENKSC_clEvEUlmE_EEvS9_T2_RKT3_T4_EUlimE0_EEvlNS_15PhiloxCudaStateET1_SL_ --------------------------
	.section	.text._ZN2at6native60_GLOBAL__N__fdc43544_27_DistributionRandomKernel_cu_f88cee4443distribution_elementwise_grid_stride_kernelImLi2EZZZNS0_9templates4cuda32random_full_64_bits_range_kernelIPNS_17CUDAGeneratorImplEEEvRNS_18TensorIteratorBaseET_ENKUlvE_clEvENKUlvE6_clEvEUlP24curandStatePhilox4_32_10E_ZNS1_27distribution_nullary_kernelIN3c108BFloat16Em10ulonglong2S7_SF_ZZZS5_IS7_EvS9_SA_ENKSB_clEvENKSC_clEvEUlmE_EEvS9_T2_RKT3_T4_EUlimE0_EEvlNS_15PhiloxCudaStateET1_SL_,"ax",@progbits
	.align	128
.text._ZN2at6native60_GLOBAL__N__fdc43544_27_DistributionRandomKernel_cu_f88cee4443distribution_elementwise_grid_stride_kernelImLi2EZZZNS0_9templates4cuda32random_full_64_bits_range_kernelIPNS_17CUDAGeneratorImplEEEvRNS_18TensorIteratorBaseET_ENKUlvE_clEvENKUlvE6_clEvEUlP24curandStatePhilox4_32_10E_ZNS1_27distribution_nullary_kernelIN3c108BFloat16Em10ulonglong2S7_SF_ZZZS5_IS7_EvS9_SA_ENKSB_clEvENKSC_clEvEUlmE_EEvS9_T2_RKT3_T4_EUlimE0_EEvlNS_15PhiloxCudaStateET1_SL_:
        .type           _ZN2at6native60_GLOBAL__N__fdc43544_27_DistributionRandomKernel_cu_f88cee4443distribution_elementwise_grid_stride_kernelImLi2EZZZNS0_9templates4cuda32random_full_64_bits_range_kernelIPNS_17CUDAGeneratorImplEEEvRNS_18TensorIteratorBaseET_ENKUlvE_clEvENKUlvE6_clEvEUlP24curandStatePhilox4_32_10E_ZNS1_27distribution_nullary_kernelIN3c108BFloat16Em10ulonglong2S7_SF_ZZZS5_IS7_EvS9_SA_ENKSB_clEvENKSC_clEvEUlmE_EEvS9_T2_RKT3_T4_EUlimE0_EEvlNS_15PhiloxCudaStateET1_SL_,@function
        .size           _ZN2at6native60_GLOBAL__N__fdc43544_27_DistributionRandomKernel_cu_f88cee4443distribution_elementwise_grid_stride_kernelImLi2EZZZNS0_9templates4cuda32random_full_64_bits_range_kernelIPNS_17CUDAGeneratorImplEEEvRNS_18TensorIteratorBaseET_ENKUlvE_clEvENKUlvE6_clEvEUlP24curandStatePhilox4_32_10E_ZNS1_27distribution_nullary_kernelIN3c108BFloat16Em10ulonglong2S7_SF_ZZZS5_IS7_EvS9_SA_ENKSB_clEvENKSC_clEvEUlmE_EEvS9_T2_RKT3_T4_EUlimE0_EEvlNS_15PhiloxCudaStateET1_SL_,(.L_x_1891 - _ZN2at6native60_GLOBAL__N__fdc43544_27_DistributionRandomKernel_cu_f88cee4443distribution_elementwise_grid_stride_kernelImLi2EZZZNS0_9templates4cuda32random_full_64_bits_range_kernelIPNS_17CUDAGeneratorImplEEEvRNS_18TensorIteratorBaseET_ENKUlvE_clEvENKUlvE6_clEvEUlP24curandStatePhilox4_32_10E_ZNS1_27distribution_nullary_kernelIN3c108BFloat16Em10ulonglong2S7_SF_ZZZS5_IS7_EvS9_SA_ENKSB_clEvENKSC_clEvEUlmE_EEvS9_T2_RKT3_T4_EUlimE0_EEvlNS_15PhiloxCudaStateET1_SL_)
        .other          _ZN2at6native60_GLOBAL__N__fdc43544_27_DistributionRandomKernel_cu_f88cee4443distribution_elementwise_grid_stride_kernelImLi2EZZZNS0_9templates4cuda32random_full_64_bits_range_kernelIPNS_17CUDAGeneratorImplEEEvRNS_18TensorIteratorBaseET_ENKUlvE_clEvENKUlvE6_clEvEUlP24curandStatePhilox4_32_10E_ZNS1_27distribution_nullary_kernelIN3c108BFloat16Em10ulonglong2S7_SF_ZZZS5_IS7_EvS9_SA_ENKSB_clEvENKSC_clEvEUlmE_EEvS9_T2_RKT3_T4_EUlimE0_EEvlNS_15PhiloxCudaStateET1_SL_,@"STO_CUDA_ENTRY STV_DEFAULT"
_ZN2at6native60_GLOBAL__N__fdc43544_27_DistributionRandomKernel_cu_f88cee4443distribution_elementwise_grid_stride_kernelImLi2EZZZNS0_9templates4cuda32random_full_64_bits_range_kernelIPNS_17CUDAGeneratorImplEEEvRNS_18TensorIteratorBaseET_ENKUlvE_clEvENKUlvE6_clEvEUlP24curandStatePhilox4_32_10E_ZNS1_27distribution_nullary_kernelIN3c108BFloat16Em10ulonglong2S7_SF_ZZZS5_IS7_EvS9_SA_ENKSB_clEvENKSC_clEvEUlmE_EEvS9_T2_RKT3_T4_EUlimE0_EEvlNS_15PhiloxCudaStateET1_SL_:
        /* <DEDUP_REMOVED lines=92> */
[----:B------:R-:W-:Y:S05]  /*05c0*/  CALL.REL.NOINC `($__internal_40_$__cuda_sm20_div_s64) ;  /* 0x00000028009c7944 */ /* 0x000fea0003c00000 */
[----:B------:R-:W-:Y:S05]  /*05d0*/  BRA `(.L_x_517) ;  /* 0x0000000000587947 */ /* 0x000fea0003800000 */
.L_x_516:
        /* <DEDUP_REMOVED lines=22> */
.L_x_517:
        /* <DEDUP_REMOVED lines=68> */
.L_x_527:
        /* <DEDUP_REMOVED lines=13> */
.L_x_519:
[----:B------:R-:W-:Y:S05]  /*0c50*/  BSYNC B0 ;  /* 0x0000000000007941 */ /* 0x000fea0003800000 */
.L_x_518:
        /* <DEDUP_REMOVED lines=69> */
.L_x_521:
[----:B------:R-:W-:Y:S01]  /*10b0*/  IMAD.MOV.U32 R5, RZ, RZ, R22 ;  /* 0x000000ffff057224 */ /* 0x000fe200078e0016 */
[----:B------:R-:W-:Y:S01]  /*10c0*/  MOV R4, R0 ;  /* 0x0000000000047202 */ /* 0x000fe20000000f00 */
[----:B------:R-:W-:Y:S01]  /*10d0*/  IMAD.MOV.U32 R3, RZ, RZ, R7 ;  /* 0x000000ffff037224 */ /* 0x000fe200078e0007 */
[----:B------:R-:W-:-:S07]  /*10e0*/  MOV R2, R20 ;  /* 0x0000001400027202 */ /* 0x000fce0000000f00 */
.L_x_520:
        /* <DEDUP_REMOVED lines=231> */
.L_x_524:
[----:B------:R-:W0:Y:S01]  /*1f60*/  I2F.S64 R4, R4 ;  /* 0x0000000400047312 */ /* 0x000e220000301400 */
[----:B------:R-:W-:Y:S02]  /*1f70*/  ULDC.64 UR34, c[0x0][0x3d0] ;  /* 0x0000f40000227ab9 */ /* 0x000fe40000000a00 */
[----:B------:R-:W-:-:S04]  /*1f80*/  IADD3 R22, P0, R0, UR34, RZ ;  /* 0x0000002200167c10 */ /* 0x000fc8000ff1e0ff */
[----:B------:R-:W-:Y:S02]  /*1f90*/  IADD3.X R23, RZ, UR35, RZ, P0, !PT ;  /* 0x00000023ff177c10 */ /* 0x000fe400087fe4ff */
[----:B0-----:R-:W-:-:S05]  /*1fa0*/  F2FP.BF16.F32.PACK_AB R0, RZ, R4 ;  /* 0x00000004ff00723e */ /* 0x001fca00000010ff */
[----:B------:R0:W-:Y:S02]  /*1fb0*/  STG.E.U16 desc[UR58][R22.64], R0 ;  /* 0x0000000016007986 */ /* 0x0001e4000c10153a */
.L_x_523:
[----:B------:R-:W-:Y:S05]  /*1fc0*/  BSYNC B0 ;  /* 0x0000000000007941 */ /* 0x000fea0003800000 */
.L_x_522:
        /* <DEDUP_REMOVED lines=246> */
.L_x_526:
[----:B------:R-:W0:Y:S01]  /*2f30*/  I2F.S64 R2, R2 ;  /* 0x0000000200027312 */ /* 0x000e220000301400 */
[----:B------:R-:W-:Y:S02]  /*2f40*/  ULDC.64 UR34, c[0x0][0x3d0] ;  /* 0x0000f40000227ab9 */ /* 0x000fe40000000a00 */
[----:B------:R-:W-:-:S04]  /*2f50*/  IADD3 R4, P0, R0, UR34, RZ ;  /* 0x0000002200047c10 */ /* 0x000fc8000ff1e0ff */
[----:B------:R-:W-:Y:S02]  /*2f60*/  IADD3.X R5, RZ, UR35, RZ, P0, !PT ;  /* 0x00000023ff057c10 */ /* 0x000fe400087fe4ff */
[----:B0-----:R-:W-:-:S05]  /*2f70*/  F2FP.BF16.F32.PACK_AB R0, RZ, R2 ;  /* 0x00000002ff00723e */ /* 0x001fca00000010ff */
[----:B------:R0:W-:Y:S02]  /*2f80*/  STG.E.U16 desc[UR58][R4.64], R0 ;  /* 0x0000000004007986 */ /* 0x0001e4000c10153a */
.L_x_525:
        /* <DEDUP_REMOVED lines=11> */
        .weak           $__internal_40_$__cuda_sm20_div_s64
        .type           $__internal_40_$__cuda_sm20_div_s64,@function
        .size           $__internal_40_$__cuda_sm20_div_s64,(.L_x_1891 - $__internal_40_$__cuda_sm20_div_s64)
$__internal_40_$__cuda_sm20_div_s64:
        /* <DEDUP_REMOVED lines=74> */
[----:B------:R-:W-:Y:S06]  /*34e0*/  RET.REL.NODEC R6 `(_ZN2at6native60_GLOBAL__N__fdc43544_27_DistributionRandomKernel_cu_f88cee4443distribution_elementwise_grid_stride_kernelImLi2EZZZNS0_9templates4cuda32random_full_64_bits_range_kernelIPNS_17CUDAGeneratorImplEEEvRNS_18TensorIteratorBaseET_ENKUlvE_clEvENKUlvE6_clEvEUlP24curandStatePhilox4_32_10E_ZNS1_27distribution_nullary_kernelIN3c108BFloat16Em10ulonglong2S7_SF_ZZZS5_IS7_EvS9_SA_ENKSB_clEvENKSC_clEvEUlmE_EEvS9_T2_RKT3_T4_EUlimE0_EEvlNS_15PhiloxCudaStateET1_SL_) ;  /* 0xffffffc806c47950 */ /* 0x000fec0003c3ffff */
.L_x_528:
        /* <DEDUP_REMOVED lines=9> */
.L_x_1891:


//--------------------- .text._ZN2at6native60_GLOBAL__N__fdc43544_27_DistributionRandomKernel_cu_f88cee4443distribution_elementwise_grid_stride_kernelImLi2EZZZNS0_9templates4cuda32random_full_64_bits_range_kernelIPNS_17CUDAGeneratorImplEEEvRNS_18TensorIteratorBaseET_ENKUlvE_clEvENKUlvE6_clEvEUlP24curandStatePhilox4_32_10E_ZNS1_27distribution_nullary_kernelIN3c108BFloat16Em10ulonglong2S7_SF_ZZZS5_IS7_EvS9_SA_ENKSB_clEvENKSC_clEvEUlmE_EEvS9_T2_RKT3_T4_EUlimE_EEvlNS_15PhiloxCudaStateET1_SL_ --------------------------
	.section	.text._ZN2at6native60_GLOBAL__N__fdc43544_27_DistributionRandomKernel_cu_f88cee4443distribution_elementwise_grid_stride_kernelImLi2EZZZNS0_9templates4cuda32random_full_64_bits_range_kernelIPNS_17CUDAGeneratorImplEEEvRNS_18TensorIteratorBaseET_ENKUlvE_clEvENKUlvE6_clEvEUlP24curandStatePhilox4_32_10E_ZNS1_27distribution_nullary_kernelIN3c108BFloat16Em10ulonglong2S7_SF_ZZZS5_IS7_EvS9_SA_ENKSB_clEvENKSC_clEvEUlmE_EEvS9_T2_RKT3_T4_EUlimE_EEvlNS_15PhiloxCudaStateET1_SL_,"ax",@progbits
	.align	128
.text._ZN2at6native60_GLOBAL__N__fdc43544_27_DistributionRandomKernel_cu_f88cee4443distribution_elementwise_grid_stride_kernelImLi2EZZZNS0_9templates4cuda32random_full_64_bits_range_kernelIPNS_17CUDAGeneratorImplEEEvRNS_18TensorIteratorBaseET_ENKUlvE_clEvENKUlvE6_clEvEUlP24curandStatePhilox4_32_10E_ZNS1_27distribution_nullary_kernelIN3c108BFloat16Em10ulonglong2S7_SF_ZZZS5_IS7_EvS9_SA_ENKSB_clEvENKSC_clEvEUlmE_EEvS9_T2_RKT3_T4_EUlimE_EEvlNS_15PhiloxCudaStateET1_SL_:
        .type           _ZN2at6native60_GLOBAL__N__fdc43544_27_DistributionRandomKernel_cu_f88cee4443distribution_elementwise_grid_stride_kernelImLi2EZZZNS0_9templates4cuda32random_full_64_bits_range_kernelIPNS_17CUDAGeneratorImplEEEvRNS_18TensorIteratorBaseET_ENKUlvE_clEvENKUlvE6_clEvEUlP24curandStatePhilox4_32_10E_ZNS1_27distribution_nullary_kernelIN3c108BFloat16Em10ulonglong2S7_SF_ZZZS5_IS7_EvS9_SA_ENKSB_clEvENKSC_clEvEUlmE_EEvS9_T2_RKT3_T4_EUlimE_EEvlNS_15PhiloxCudaStateET1_SL_,@function
        .size           _ZN2at6native60_GLOBAL__N__fdc43544_27_DistributionRandomKernel_cu_f88cee4443distribution_elementwise_grid_stride_kernelImLi2EZZZNS0_9templates4cuda32random_full_64_bits_range_kernelIPNS_17CUDAGeneratorImplEEEvRNS_18TensorIteratorBaseET_ENKUlvE_clEvENKUlvE6_clEvEUlP24curandStatePhilox4_32_10E_ZNS1_27distribution_nullary_kernelIN3c108BFloat16Em10ulonglong2S7_SF_ZZZS5_IS7_EvS9_SA_ENKSB_clEvENKSC_clEvEUlmE_EEvS9_T2_RKT3_T4_EUlimE_EEvlNS_15PhiloxCudaStateET1_SL_,(.L_x_1893 - _ZN2at6native60_GLOBAL__N__fdc43544_27_DistributionRandomKernel_cu_f88cee4443distribution_elementwise_grid_stride_kernelImLi2EZZZNS0_9templates4cuda32random_full_64_bits_range_kernelIPNS_17CUDAGeneratorImplEEEvRNS_18TensorIteratorBaseET_ENKUlvE_clEvENKUlvE6_clEvEUlP24curandStatePhilox4_32_10E_ZNS1_27distribution_nullary_kernelIN3c108BFloat16Em10ulonglong2S7_SF_ZZZS5_IS7_EvS9_SA_ENKSB_clEvENKSC_clEvEUlmE_EEvS9_T2_RKT3_T4_EUlimE_EEvlNS_15PhiloxCudaStateET1_SL_)
        .other          _ZN2at6native60_GLOBAL__N__fdc43544_27_DistributionRandomKernel_cu_f88cee4443distribution_elementwise_grid_stride_kernelImLi2EZZZNS0_9templates4cuda32random_full_64_bits_range_kernelIPNS_17CUDAGeneratorImplEEEvRNS_18TensorIteratorBaseET_ENKUlvE_clEvENKUlvE6_clEvEUlP24curandStatePhilox4_32_10E_ZNS1_27distribution_nullary_kernelIN3c108BFloat16Em10ulonglong2S7_SF_ZZZS5_IS7_EvS9_SA_ENKSB_clEvENKSC_clEvEUlmE_EEvS9_T2_RKT3_T4_EUlimE_EEvlNS_15PhiloxCudaStateET1_SL_,@"STO_CUDA_ENTRY STV_DEFAULT"
_ZN2at6native60_GLOBAL__N__fdc43544_27_DistributionRandomKernel_cu_f88cee4443distribution_elementwise_grid_stride_kernelImLi2EZZZNS0_9templates4cuda32random_full_64_bits_range_kernelIPNS_17CUDAGeneratorImplEEEvRNS_18TensorIteratorBaseET_ENKUlvE_clEvENKUlvE6_clEvEUlP24curandStatePhilox4_32_10E_ZNS1_27distribution_nullary_kernelIN3c108BFloat16Em10ulonglong2S7_SF_ZZZS5_IS7_EvS9_SA_ENKSB_clEvENKSC_clEvEUlmE_EEvS9_T2_RKT3_T4_EUlimE_EEvlNS_15PhiloxCudaStateET1_SL_:
        /* <DEDUP_REMOVED lines=22> */
[----:B------:R-:W-:Y:S01]  /*0160*/  MOV R13, R9 ;  /* 0x00000009000d7202 */ /* 0x000fe20000000f00 */
[----:B------:R-:W-:Y:S01]  /*0170*/  IMAD.WIDE.U32 R4, R8, -0x326172a9, RZ ;  /* 0xcd9e8d5708047825 */ /* 0x000fe200078e00ff */
[----:B0-----:R-:W-:-:S05]  /*0180*/  @P0 IADD3 R0, P1, R2, R7, RZ ;  /* 0x0000000702000210 */ /* 0x001fca0007f3e0ff */
[----:B------:R-:W-:Y:S01]  /*0190*/  @P0 IMAD.X R25, RZ, RZ, R3, P1 ;  /* 0x000000ffff190224 */ /* 0x000fe200008e0603 */
[----:B------:R-:W-:Y:S01]  /*01a0*/  ISETP.NE.U32.AND P0, PT, RZ, UR7, PT ;  /* 0x00000007ff007c0c */ /* 0x000fe2000bf05070 */
[----:B---3--:R-:W-:-:S03]  /*01b0*/  VIADD R40, R21, 0xbb67ae85 ;  /* 0xbb67ae8515287836 */ /* 0x008fc60000000000 */
[--C-:B------:R-:W-:Y:S01]  /*01c0*/  SHF.R.U64 R2, R0, 0x2, R25.reuse ;  /* 0x0000000200027819 */ /* 0x100fe20000001219 */
[C---:B------:R-:W-:Y:S01]  /*01d0*/  VIADD R39, R20.reuse, 0x9e3779b9 ;  /* 0x9e3779b914277836 */ /* 0x040fe20000000000 */
[----:B------:R-:W-:Y:S01]  /*01e0*/  SHF.R.U32.HI R7, RZ, 0x2, R25 ;  /* 0x00000002ff077819 */ /* 0x000fe20000011619 */
[----:B------:R-:W-:Y:S01]  /*01f0*/  VIADD R37, R21, 0x76cf5d0a ;  /* 0x76cf5d0a15257836 */ /* 0x000fe20000000000 */
[----:B------:R-:W-:Y:S01]  /*0200*/  IADD3 R38, R20, 0x3c6ef372, RZ ;  /* 0x3c6ef37214267810 */ /* 0x000fe20007ffe0ff */
[----:B------:R-:W-:Y:S01]  /*0210*/  IMAD.WIDE.U32 R2, R2, -0x2daee0ad, RZ ;  /* 0xd2511f5302027825 */ /* 0x000fe200078e00ff */
[----:B------:R-:W-:Y:S02]  /*0220*/  LOP3.LUT R6, R5, R7, R20, 0x96, !PT ;  /* 0x0000000705067212 */ /* 0x000fe400078e9614 */
[----:B------:R-:W-:Y:S01]  /*0230*/  IADD3 R35, R20, -0x255992d5, RZ ;  /* 0xdaa66d2b14237810 */ /* 0x000fe20007ffe0ff */
[C---:B------:R-:W-:Y:S01]  /*0240*/  VIADD R36, R21.reuse, 0x32370b8f ;  /* 0x32370b8f15247836 */ /* 0x040fe20000000000 */
[C---:B------:R-:W-:Y:S01]  /*0250*/  LOP3.LUT R10, R21.reuse, R3, R9, 0x96, !PT ;  /* 0x00000003150a7212 */ /* 0x040fe200078e9609 */
[----:B------:R-:W-:Y:S01]  /*0260*/  IMAD.WIDE.U32 R6, R6, -0x2daee0ad, RZ ;  /* 0xd2511f5306067825 */ /* 0x000fe200078e00ff */
[----:B------:R-:W-:-:S02]  /*0270*/  IADD3 R32, R21, -0x56f99767, RZ ;  /* 0xa906689915207810 */ /* 0x000fc40007ffe0ff */
[----:B------:R-:W-:Y:S01]  /*0280*/  IADD3 R19, R21, 0x646e171e, RZ ;  /* 0x646e171e15137810 */ /* 0x000fe20007ffe0ff */
[----:B------:R-:W-:Y:S01]  /*0290*/  IMAD.WIDE.U32 R10, R10, -0x326172a9, RZ ;  /* 0xcd9e8d570a0a7825 */ /* 0x000fe200078e00ff */
[----:B------:R-:W-:Y:S02]  /*02a0*/  LOP3.LUT R5, R7, R2, R40, 0x96, !PT ;  /* 0x0000000207057212 */ /* 0x000fe400078e9628 */
[C---:B------:R-:W-:Y:S01]  /*02b0*/  IADD3 R16, R20.reuse, -0xe443238, RZ ;  /* 0xf1bbcdc814107810 */ /* 0x040fe20007ffe0ff */
        /* <DEDUP_REMOVED lines=35> */
[----:B------:R-:W-:Y:S02]  /*04f0*/  VIADD R15, R21, 0xdb3d7428 ;  /* 0xdb3d7428150f7836 */ /* 0x000fe40000000000 */
        /* <DEDUP_REMOVED lines=8> */
[----:B------:R-:W-:Y:S01]  /*0580*/  ULDC UR5, c[0x0][0xc] ;  /* 0x0000030000057ab9 */ /* 0x000fe20000000800 */
[----:B------:R-:W-:Y:S01]  /*0590*/  MOV R6, 0x5d0 ;  /* 0x000005d000067802 */ /* 0x000fe20000000f00 */
[----:B------:R-:W-:-:S04]  /*05a0*/  UIMAD UR4, UR4, UR5, URZ ;  /* 0x00000005040472a4 */ /* 0x000fc8000f8e023f */
[----:B------:R-:W-:-:S12]  /*05b0*/  USHF.L.U32 UR4, UR4, 0x1, URZ ;  /* 0x0000000104047899 */ /* 0x000fd8000800063f */
[----:B------:R-:W-:Y:S05]  /*05c0*/  CALL.REL.NOINC `($__internal_41_$__cuda_sm20_div_s64) ;  /* 0x0000000800887944 */ /* 0x000fea0003c00000 */
[----:B------:R-:W-:Y:S01]  /*05d0*/  MOV R2, R4 ;  /* 0x0000000400027202 */ /* 0x000fe20000000f00 */
[----:B------:R-:W-:Y:S01]  /*05e0*/  IMAD.MOV.U32 R3, RZ, RZ, R5 ;  /* 0x000000ffff037224 */ /* 0x000fe200078e0005 */
[----:B------:R-:W-:Y:S06]  /*05f0*/  BRA `(.L_x_530) ;  /* 0x00000000005c7947 */ /* 0x000fec0003800000 */
.L_x_529:
        /* <DEDUP_REMOVED lines=23> */
.L_x_530:
        /* <DEDUP_REMOVED lines=15> */
[----:B------:R-:W-:Y:S01]  /*0860*/  IMAD R44, R44, -0x326172a9, RZ ;  /* 0xcd9e8d572c2c7824 */ /* 0x000fe200078e02ff */
[--C-:B------:R-:W-:Y:S01]  /*0870*/  SHF.R.U32.HI R5, RZ, 0x2, R25.reuse ;  /* 0x00000002ff057819 */ /* 0x100fe20000011619 */
[----:B------:R-:W-:Y:S01]  /*0880*/  ULDC UR4, c[0x0][0x240] ;  /* 0x0000900000047ab9 */ /* 0x000fe20000000800 */
[C---:B------:R-:W-:Y:S01]  /*0890*/  SHF.R.U64 R4, R0.reuse, 0x2, R25 ;  /* 0x0000000200047819 */ /* 0x040fe20000001219 */
[----:B------:R-:W-:Y:S01]  /*08a0*/  ULDC.64 UR10, c[0x0][0x238] ;  /* 0x00008e00000a7ab9 */ /* 0x000fe20000000a00 */
[----:B------:R-:W-:-:S07]  /*08b0*/  LOP3.LUT R3, R0, 0x3, RZ, 0xc0, !PT ;  /* 0x0000000300037812 */ /* 0x000fce00078ec0ff */
.L_x_538:
        /* <DEDUP_REMOVED lines=13> */
.L_x_532:
[----:B------:R-:W-:Y:S05]  /*0990*/  BSYNC B0 ;  /* 0x0000000000007941 */ /* 0x000fea0003800000 */
.L_x_531:
        /* <DEDUP_REMOVED lines=39> */
[----:B------:R-:W-:Y:S02]  /*0c10*/  MOV R27, R44 ;  /* 0x0000002c001b7202 */ /* 0x000fe40000000f00 */
[----:B------:R-:W-:Y:S01]  /*0c20*/  LOP3.LUT R14, R47, R24, R16, 0x96, !PT ;  /* 0x000000182f0e7212 */ /* 0x000fe200078e9610 */
[----:B------:R-:W-:-:S04]  /*0c30*/  IMAD.WIDE.U32 R24, R25, -0x326172a9, RZ ;  /* 0xcd9e8d5719187825 */ /* 0x000fc800078e00ff */
[----:B------:R-:W-:Y:S01]  /*0c40*/  IMAD.HI.U32 R0, R14, -0x2daee0ad, RZ ;  /* 0xd2511f530e007827 */ /* 0x000fe200078e00ff */
[----:B------:R-:W-:-:S04]  /*0c50*/  LOP3.LUT R2, R25, R46, R10, 0x96, !PT ;  /* 0x0000002e19027212 */ /* 0x000fc800078e960a */
        /* <DEDUP_REMOVED lines=16> */
.L_x_534:
[----:B------:R-:W-:Y:S01]  /*0d60*/  MOV R27, R29 ;  /* 0x0000001d001b7202 */ /* 0x000fe20000000f00 */
[----:B------:R-:W-:Y:S01]  /*0d70*/  IMAD.MOV.U32 R26, RZ, RZ, R28 ;  /* 0x000000ffff1a7224 */ /* 0x000fe200078e001c */
[----:B------:R-:W-:Y:S01]  /*0d80*/  MOV R42, R24 ;  /* 0x00000018002a7202 */ /* 0x000fe20000000f00 */
[----:B------:R-:W-:-:S07]  /*0d90*/  IMAD.MOV.U32 R41, RZ, RZ, R2 ;  /* 0x000000ffff297224 */ /* 0x000fce00078e0002 */
.L_x_533:
        /* <DEDUP_REMOVED lines=10> */
[----:B------:R-:W0:Y:S01]  /*0e40*/  I2F.S64 R26, R26 ;  /* 0x0000001a001a7312 */ /* 0x000e220000301400 */
[----:B------:R-:W-:-:S05]  /*0e50*/  IMAD R29, R12, UR4, RZ ;  /* 0x000000040c1d7c24 */ /* 0x000fca000f8e02ff */
[----:B------:R-:W-:-:S04]  /*0e60*/  IADD3 R28, P0, R29, UR10, RZ ;  /* 0x0000000a1d1c7c10 */ /* 0x000fc8000ff1e0ff */
[----:B------:R-:W-:Y:S02]  /*0e70*/  LEA.HI.X.SX32 R29, R29, UR11, 0x1, P0 ;  /* 0x0000000b1d1d7c11 */ /* 0x000fe400080f0eff */
[----:B0-----:R-:W-:-:S05]  /*0e80*/  F2FP.BF16.F32.PACK_AB R27, RZ, R26 ;  /* 0x0000001aff1b723e */ /* 0x001fca00000010ff */
[----:B------:R0:W-:Y:S02]  /*0e90*/  STG.E.U16 desc[UR8][R28.64], R27 ;  /* 0x0000001b1c007986 */ /* 0x0001e4000c101508 */
.L_x_536:
[----:B------:R-:W-:Y:S05]  /*0ea0*/  BSYNC B0 ;  /* 0x0000000000007941 */ /* 0x000fea0003800000 */
.L_x_535:
[----:B------:R-:W-:Y:S05]  /*0eb0*/  @P1 BRA `(.L_x_537) ;  /* 0x0000000000201947 */ /* 0x000fea0003800000 */
[----:B------:R-:W-:Y:S01]  /*0ec0*/  IMAD.MOV.U32 R26, RZ, RZ, R42 ;  /* 0x000000ffff1a7224 */ /* 0x000fe200078e002a */
[----:B0-----:R-:W-:Y:S01]  /*0ed0*/  MOV R27, R41 ;  /* 0x00000029001b7202 */ /* 0x001fe20000000f00 */
[----:B------:R-:W-:-:S04]  /*0ee0*/  IMAD R45, R45, UR4, RZ ;  /* 0x000000042d2d7c24 */ /* 0x000fc8000f8e02ff */
[----:B------:R-:W0:Y:S01]  /*0ef0*/  I2F.S64 R26, R26 ;  /* 0x0000001a001a7312 */ /* 0x000e220000301400 */
[----:B------:R-:W-:-:S04]  /*0f00*/  IADD3 R28, P0, R45, UR10, RZ ;  /* 0x0000000a2d1c7c10 */ /* 0x000fc8000ff1e0ff */
[----:B------:R-:W-:Y:S02]  /*0f10*/  LEA.HI.X.SX32 R29, R45, UR11, 0x1, P0 ;  /* 0x0000000b2d1d7c11 */ /* 0x000fe400080f0eff */
[----:B0-----:R-:W-:-:S05]  /*0f20*/  F2FP.BF16.F32.PACK_AB R27, RZ, R26 ;  /* 0x0000001aff1b723e */ /* 0x001fca00000010ff */
[----:B------:R1:W-:Y:S02]  /*0f30*/  STG.E.U16 desc[UR8][R28.64], R27 ;  /* 0x0000001b1c007986 */ /* 0x0003e4000c101508 */
.L_x_537:
[----:B------:R-:W-:Y:S01]  /*0f40*/  LEA R12, P0, R43, R12, 0x1 ;  /* 0x0000000c2b0c7211 */ /* 0x000fe200078008ff */
[----:B------:R-:W-:Y:S05]  /*0f50*/  WARPSYNC.ALL ;  /* 0x0000000000007948 */ /* 0x000fea0003800000 */
[----:B------:R-:W-:Y:S01]  /*0f60*/  IMAD.X R13, RZ, RZ, R13, P0 ;  /* 0x000000ffff0d7224 */ /* 0x000fe200000e060d */
[----:B------:R-:W-:Y:S01]  /*0f70*/  BAR.SYNC.DEFER_BLOCKING 0x0 ;  /* 0x0000000000007b1d */ /* 0x000fe20000010000 */
[----:B------:R-:W-:Y:S01]  /*0f80*/  ISETP.GE.U32.AND P0, PT, R12, R7, PT ;  /* 0x000000070c00720c */ /* 0x000fe20003f06070 */
[----:B------:R-:W-:Y:S01]  /*0f90*/  IMAD.MOV.U32 R44, RZ, RZ, R24 ;  /* 0x000000ffff2c7224 */ /* 0x000fe200078e0018 */
[----:B------:R-:W-:Y:S01]  /*0fa0*/  MOV R43, R2 ;  /* 0x00000002002b7202 */ /* 0x000fe20000000f00 */
[----:B01----:R-:W-:Y:S01]  /*0fb0*/  IMAD.MOV.U32 R29, RZ, RZ, R0 ;  /* 0x000000ffff1d7224 */ /* 0x003fe200078e0000 */
[----:B------:R-:W-:-:S13]  /*0fc0*/  ISETP.GE.AND.EX P0, PT, R13, R6, PT, P0 ;  /* 0x000000060d00720c */ /* 0x000fda0003f06300 */
[----:B------:R-:W-:Y:S05]  /*0fd0*/  @!P0 BRA `(.L_x_538) ;  /* 0xfffffff800388947 */ /* 0x000fea000383ffff */
[----:B------:R-:W-:Y:S05]  /*0fe0*/  EXIT ;  /* 0x000000000000794d */ /* 0x000fea0003800000 */
        .weak           $__internal_41_$__cuda_sm20_div_s64
        .type           $__internal_41_$__cuda_sm20_div_s64,@function
        .size           $__internal_41_$__cuda_sm20_div_s64,(.L_x_1893 - $__internal_41_$__cuda_sm20_div_s64)
$__internal_41_$__cuda_sm20_div_s64:
        /* <DEDUP_REMOVED lines=18> */
[----:B------:R-:W-:Y:S01]  /*1110*/  IMAD.WIDE.U32 R4, R3, UR4, RZ ;  /* 0x0000000403047c25 */ /* 0x000fe2000f8e00ff */
[----:B------:R-:W-:Y:S02]  /*1120*/  ISETP.LE.AND P1, PT, RZ, UR7, PT ;  /* 0x00000007ff007c0c */ /* 0x000fe4000bf23270 */
[----:B------:R-:W-:Y:S01]  /*1130*/  IADD3 R23, P0, RZ, -R4, RZ ;  /* 0x80000004ff177210 */ /* 0x000fe20007f1e0ff */
[----:B------:R-:W-:Y:S01]  /*1140*/  IMAD R4, R7, UR4, R5 ;  /* 0x0000000407047c24 */ /* 0x000fe2000f8e0205 */
        /* <DEDUP_REMOVED lines=18> */
[----:B------:R-:W-:-:S04]  /*1270*/  IMAD.HI.U32 R2, P0, R22, R5, R2 ;  /* 0x0000000516027227 */ /* 0x000fc80007800002 */
[----:B------:R-:W-:Y:S01]  /*1280*/  IMAD.X R23, RZ, RZ, R23, P0 ;  /* 0x000000ffff177224 */ /* 0x000fe200000e0617 */
[----:B------:R-:W-:-:S05]  /*1290*/  IADD3 R4, P2, R27, R2, RZ ;  /* 0x000000021b047210 */ /* 0x000fca0007f5e0ff */
[----:B------:R-:W-:Y:S02]  /*12a0*/  IMAD.X R23, RZ, RZ, R23, P2 ;  /* 0x000000ffff177224 */ /* 0x000fe400010e0617 */
[----:B------:R-:W-:-:S04]  /*12b0*/  IMAD.WIDE.U32 R2, R4, UR4, RZ ;  /* 0x0000000404027c25 */ /* 0x000fc8000f8e00ff */
[----:B------:R-:W-:Y:S01]  /*12c0*/  IMAD R22, R23, UR4, R3 ;  /* 0x0000000417167c24 */ /* 0x000fe2000f8e0203 */
[----:B------:R-:W-:Y:S02]  /*12d0*/  IADD3 R2, P0, -R2, R5, RZ ;  /* 0x0000000502027210 */ /* 0x000fe40007f1e1ff */
[----:B------:R-:W-:Y:S02]  /*12e0*/  IADD3 R3, P3, R4, 0x1, RZ ;  /* 0x0000000104037810 */ /* 0x000fe40007f7e0ff */
[----:B------:R-:W-:Y:S02]  /*12f0*/  IADD3.X R22, ~R22, R7, RZ, P0, !PT ;  /* 0x0000000716167210 */ /* 0x000fe400007fe5ff */
[C---:B------:R-:W-:Y:S02]  /*1300*/  ISETP.GE.U32.AND P0, PT, R2.reuse, UR4, PT ;  /* 0x0000000402007c0c */ /* 0x040fe4000bf06070 */
[----:B------:R-:W-:Y:S02]  /*1310*/  IADD3 R5, P2, R2, -UR4, RZ ;  /* 0x8000000402057c10 */ /* 0x000fe4000ff5e0ff */
[----:B------:R-:W-:-:S02]  /*1320*/  ISETP.GE.U32.AND.EX P0, PT, R22, RZ, PT, P0 ;  /* 0x000000ff1600720c */ /* 0x000fc40003f06100 */
[----:B------:R-:W-:Y:S02]  /*1330*/  IADD3.X R7, R22, -0x1, RZ, P2, !PT ;  /* 0xffffffff16077810 */ /* 0x000fe400017fe4ff */
[----:B------:R-:W-:Y:S01]  /*1340*/  SEL R5, R5, R2, P0 ;  /* 0x0000000205057207 */ /* 0x000fe20000000000 */
[----:B------:R-:W-:Y:S01]  /*1350*/  IMAD.X R2, RZ, RZ, R23, P3 ;  /* 0x000000ffff027224 */ /* 0x000fe200018e0617 */
[----:B------:R-:W-:Y:S02]  /*1360*/  SEL R3, R3, R4, P0 ;  /* 0x0000000403037207 */ /* 0x000fe40000000000 */
[----:B------:R-:W-:Y:S02]  /*1370*/  SEL R7, R7, R22, P0 ;  /* 0x0000001607077207 */ /* 0x000fe40000000000 */
[----:B------:R-:W-:Y:S02]  /*1380*/  ISETP.GE.U32.AND P2, PT, R5, UR4, PT ;  /* 0x0000000405007c0c */ /* 0x000fe4000bf46070 */
[----:B------:R-:W-:-:S02]  /*1390*/  SEL R2, R2, R23, P0 ;  /* 0x0000001702027207 */ /* 0x000fc40000000000 */
[----:B------:R-:W-:Y:S02]  /*13a0*/  IADD3 R4, P3, R3, 0x1, RZ ;  /* 0x0000000103047810 */ /* 0x000fe40007f7e0ff */
[----:B------:R-:W-:Y:S01]  /*13b0*/  ISETP.GE.U32.AND.EX P0, PT, R7, RZ, PT, P2 ;  /* 0x000000ff0700720c */ /* 0x000fe20003f06120 */
[----:B------:R-:W-:Y:S02]  /*13c0*/  IMAD.MOV.U32 R7, RZ, RZ, 0x0 ;  /* 0x00000000ff077424 */ /* 0x000fe400078e00ff */
[----:B------:R-:W-:Y:S01]  /*13d0*/  IMAD.X R5, RZ, RZ, R2, P3 ;  /* 0x000000ffff057224 */ /* 0x000fe200018e0602 */
[----:B------:R-:W-:-:S04]  /*13e0*/  SEL R4, R4, R3, P0 ;  /* 0x0000000304047207 */ /* 0x000fc80000000000 */
[----:B------:R-:W-:Y:S02]  /*13f0*/  SEL R5, R5, R2, P0 ;  /* 0x0000000205057207 */ /* 0x000fe40000000000 */
[-C--:B------:R-:W-:Y:S02]  /*1400*/  IADD3 R3, P2, RZ, -R4.reuse, RZ ;  /* 0x80000004ff037210 */ /* 0x080fe40007f5e0ff */
[----:B------:R-:W-:Y:S02]  /*1410*/  ISETP.NE.U32.AND P0, PT, RZ, UR4, PT ;  /* 0x00000004ff007c0c */ /* 0x000fe4000bf05070 */
[----:B------:R-:W-:Y:S02]  /*1420*/  IADD3.X R2, RZ, ~R5, RZ, P2, !PT ;  /* 0x80000005ff027210 */ /* 0x000fe400017fe4ff */
[----:B------:R-:W-:Y:S02]  /*1430*/  ISETP.NE.AND.EX P0, PT, RZ, RZ, PT, P0 ;  /* 0x000000ffff00720c */ /* 0x000fe40003f05300 */
[----:B------:R-:W-:-:S02]  /*1440*/  SEL R4, R3, R4, !P1 ;  /* 0x0000000403047207 */ /* 0x000fc40004800000 */
[----:B------:R-:W-:Y:S02]  /*1450*/  SEL R5, R2, R5, !P1 ;  /* 0x0000000502057207 */ /* 0x000fe40004800000 */
[----:B------:R-:W-:Y:S02]  /*1460*/  SEL R4, R4, 0xffffffff, P0 ;  /* 0xffffffff04047807 */ /* 0x000fe40000000000 */
[----:B------:R-:W-:Y:S01]  /*1470*/  SEL R5, R5, 0xffffffff, P0 ;  /* 0xffffffff05057807 */ /* 0x000fe20000000000 */
[----:B------:R-:W-:Y:S06]  /*1480*/  RET.REL.NODEC R6 `(_ZN2at6native60_GLOBAL__N__fdc43544_27_DistributionRandomKernel_cu_f88cee4443distribution_elementwise_grid_stride_kernelImLi2EZZZNS0_9templates4cuda32random_full_64_bits_range_kernelIPNS_17CUDAGeneratorImplEEEvRNS_18TensorIteratorBaseET_ENKUlvE_clEvENKUlvE6_clEvEUlP24curandStatePhilox4_32_10E_ZNS1_27distribution_nullary_kernelIN3c108BFloat16Em10ulonglong2S7_SF_ZZZS5_IS7_EvS9_SA_ENKSB_clEvENKSC_clEvEUlmE_EEvS9_T2_RKT3_T4_EUlimE_EEvlNS_15PhiloxCudaStateET1_SL_) ;  /* 0xffffffe806dc7950 */ /* 0x000fec0003c3ffff */
.L_x_539:
        /* <DEDUP_REMOVED lines=15> */
.L_x_1893:


//--------------------- .text._ZN2at6native60_GLOBAL__N__fdc43544_27_DistributionRandomKernel_cu_f88cee4443distribution_elementwise_grid_stride_kernelImLi2EZZZNS0_9templates4cuda32random_full_64_bits_range_kernelIPNS_17CUDAGeneratorImplEEEvRNS_18TensorIteratorBaseET_ENKUlvE_clEvENKUlvE5_clEvEUlP24curandStatePhilox4_32_10E_ZNS1_27distribution_nullary_kernelIfm10ulonglong2S7_SF_ZZZS5_IS7_EvS9_SA_ENKSB_clEvENKSC_clEvEUlmE_EEvS9_T2_RKT3_T4_EUlimE0_EEvlNS_15PhiloxCudaStateET1_SJ_ --------------------------
	.section	.text._ZN2at6native60_GLOBAL__N__fdc43544_27_DistributionRandomKernel_cu_f88cee4443distribution_elementwise_grid_stride_kernelImLi2EZZZNS0_9templates4cuda32random_full_64_bits_range_kernelIPNS_17CUDAGeneratorImplEEEvRNS_18TensorIteratorBaseET_ENKUlvE_clEvENKUlvE5_clEvEUlP24curandStatePhilox4_32_10E_ZNS1_27distribution_nullary_kernelIfm10ulonglong2S7_SF_ZZZS5_IS7_EvS9_SA_ENKSB_clEvENKSC_clEvEUlmE_EEvS9_T2_RKT3_T4_EUlimE0_EEvlNS_15PhiloxCudaStateET1_SJ_,"ax",@progbits
	.align	128
.text._ZN2at6native60_GLOBAL__N__fdc43544_27_DistributionRandomKernel_cu_f88cee4443distribution_elementwise_grid_stride_kernelImLi2EZZZNS0_9templates4cuda32random_full_64_bits_range_kernelIPNS_17CUDAGeneratorImplEEEvRNS_18TensorIteratorBaseET_ENKUlvE_clEvENKUlvE5_clEvEUlP24curandStatePhilox4_32_10E_ZNS1_27distribution_nullary_kernelIfm10ulonglong2S7_SF_ZZZS5_IS7_EvS9_SA_ENKSB_clEvENKSC_clEvEUlmE_EEvS9_T2_RKT3_T4_EUlimE0_EEvlNS_15PhiloxCudaStateET1_SJ_:
        .type           _ZN2at6native60_GLOBAL__N__fdc43544_27_DistributionRandomKernel_cu_f88cee4443distribution_elementwise_grid_stride_kernelImLi2EZZZNS0_9templates4cuda32random_full_64_bits_range_kernelIPNS_17CUDAGeneratorImplEEEvRNS_18TensorIteratorBaseET_ENKUlvE_clEvENKUlvE5_clEvEUlP24curandStatePhilox4_32_10E_ZNS1_27distribution_nullary_kernelIfm10ulonglong2S7_SF_ZZZS5_IS7_EvS9_SA_ENKSB_clEvENKSC_clEvEUlmE_EEvS9_T2_RKT3_T4_EUlimE0_EEvlNS_15PhiloxCudaStateET1_SJ_,@function
        .size           _ZN2at6native60_GLOBAL__N__fdc43544_27_DistributionRandomKernel_cu_f88cee4443distribution_elementwise_grid_stride_kernelImLi2EZZZNS0_9templates4cuda32random_full_64_bits_range_kernelIPNS_17CUDAGeneratorImplEEEvRNS_18TensorIteratorBaseET_ENKUlvE_clEvENKUlvE5_clEvEUlP24curandStatePhilox4_32_10E_ZNS1_27distribution_nullary_kernelIfm10ulonglong2S7_SF_ZZZS5_IS7_EvS9_SA_ENKSB_clEvENKSC_clEvEUlmE_EEvS9_T2_RKT3_T4_EUlimE0_EEvlNS_15PhiloxCudaStateET1_SJ_,(.L_x_1895 - _ZN2at6native60_GLOBAL__N__fdc43544_27_DistributionRandomKernel_cu_f88cee4443distribution_elementwise_grid_stride_kernelImLi2EZZZNS0_9templates4cuda32random_full_64_bits_range_kernelIPNS_17CUDAGeneratorImplEEEvRNS_18TensorIteratorBaseET_ENKUlvE_clEvENKUlvE5_clEvEUlP24curandStatePhilox4_32_10E_ZNS1_27distribution_nullary_kernelIfm10ulonglong2S7_SF_ZZZS5_IS7_EvS9_SA_ENKSB_clEvENKSC_clEvEUlmE_EEvS9_T2_RKT3_T4_EUlimE0_EEvlNS_15PhiloxCudaStateET1_SJ_)
        .other          _ZN2at6native60_GLOBAL__N__fdc43544_27_DistributionRandomKernel_cu_f88cee4443distribution_elementwise_grid_stride_kernelImLi2EZZZNS0_9templates4cuda32random_full_64_bits_range_kernelIPNS_17CUDAGeneratorImplEEEvRNS_18TensorIteratorBaseET_ENKUlvE_clEvENKUlvE5_clEvEUlP24curandStatePhilox4_32_10E_ZNS1_27distribution_nullary_kernelIfm10ulonglong2S7_SF_ZZZS5_IS7_EvS9_SA_ENKSB_clEvENKSC_clEvEUlmE_EEvS9_T2_RKT3_T4_EUlimE0_EEvlNS_15PhiloxCudaStateET1_SJ_,@"STO_CUDA_ENTRY STV_DEFAULT"
_ZN2at6native60_GLOBAL__N__fdc43544_27_DistributionRandomKernel_cu_f88cee4443distribution_elementwise_grid_stride_kernelImLi2EZZZNS0_9templates4cuda32random_full_64_bits_range_kernelIPNS_17CUDAGeneratorImplEEEvRNS_18TensorIteratorBaseET_ENKUlvE_clEvENKUlvE5_clEvEUlP24curandStatePhilox4_32_10E_ZNS1_27distribution_nullary_kernelIfm10ulonglong2S7_SF_ZZZS5_IS7_EvS9_SA_ENKSB_clEvENKSC_clEvEUlmE_EEvS9_T2_RKT3_T4_EUlimE0_EEvlNS_15PhiloxCudaStateET1_SJ_:
        /* <DEDUP_REMOVED lines=92> */
[----:B------:R-:W-:Y:S05]  /*05c0*/  CALL.REL.NOINC `($__internal_42_$__cuda_sm20_div_s64) ;  /* 0x0000002800947944 */ /* 0x000fea0003c00000 */
[----:B------:R-:W-:Y:S05]  /*05d0*/  BRA `(.L_x_541) ;  /* 0x0000000000587947 */ /* 0x000fea0003800000 */
.L_x_540:
        /* <DEDUP_REMOVED lines=22> */
.L_x_541:
        /* <DEDUP_REMOVED lines=68> */
.L_x_551:
        /* <DEDUP_REMOVED lines=13> */
.L_x_543:
[----:B------:R-:W-:Y:S05]  /*0c50*/  BSYNC B0 ;  /* 0x0000000000007941 */ /* 0x000fea0003800000 */
.L_x_542:
        /* <DEDUP_REMOVED lines=69> */
.L_x_545:
[----:B------:R-:W-:Y:S01]  /*10b0*/  IMAD.MOV.U32 R5, RZ, RZ, R22 ;  /* 0x000000ffff057224 */ /* 0x000fe200078e0016 */
[----:B------:R-:W-:Y:S01]  /*10c0*/  MOV R4, R0 ;  /* 0x0000000000047202 */ /* 0x000fe20000000f00 */
[----:B------:R-:W-:Y:S01]  /*10d0*/  IMAD.MOV.U32 R3, RZ, RZ, R7 ;  /* 0x000000ffff037224 */ /* 0x000fe200078e0007 */
[----:B------:R-:W-:-:S07]  /*10e0*/  MOV R2, R20 ;  /* 0x0000001400027202 */ /* 0x000fce0000000f00 */
.L_x_544:
        /* <DEDUP_REMOVED lines=231> */
.L_x_548:
[----:B------:R-:W0:Y:S01]  /*1f60*/  I2F.S64 R5, R4 ;  /* 0x0000000400057312 */ /* 0x000e220000301400 */
[----:B------:R-:W-:Y:S02]  /*1f70*/  ULDC.64 UR34, c[0x0][0x3d0] ;  /* 0x0000f40000227ab9 */ /* 0x000fe40000000a00 */
[----:B------:R-:W-:-:S04]  /*1f80*/  IADD3 R22, P0, R0, UR34, RZ ;  /* 0x0000002200167c10 */ /* 0x000fc8000ff1e0ff */
[----:B------:R-:W-:-:S05]  /*1f90*/  IADD3.X R23, RZ, UR35, RZ, P0, !PT ;  /* 0x00000023ff177c10 */ /* 0x000fca00087fe4ff */
[----:B0-----:R0:W-:Y:S04]  /*1fa0*/  STG.E desc[UR58][R22.64], R5 ;  /* 0x0000000516007986 */ /* 0x0011e8000c10193a */
.L_x_547:
[----:B------:R-:W-:Y:S05]  /*1fb0*/  BSYNC B0 ;  /* 0x0000000000007941 */ /* 0x000fea0003800000 */
.L_x_546:
        /* <DEDUP_REMOVED lines=246> */
.L_x_550:
[----:B------:R-:W0:Y:S01]  /*2f20*/  I2F.S64 R3, R2 ;  /* 0x0000000200037312 */ /* 0x000e220000301400 */
[----:B------:R-:W-:Y:S02]  /*2f30*/  ULDC.64 UR34, c[0x0][0x3d0] ;  /* 0x0000f40000227ab9 */ /* 0x000fe40000000a00 */
[----:B------:R-:W-:-:S04]  /*2f40*/  IADD3 R4, P0, R0, UR34, RZ ;  /* 0x0000002200047c10 */ /* 0x000fc8000ff1e0ff */
[----:B------:R-:W-:-:S05]  /*2f50*/  IADD3.X R5, RZ, UR35, RZ, P0, !PT ;  /* 0x00000023ff057c10 */ /* 0x000fca00087fe4ff */
[----:B0-----:R0:W-:Y:S04]  /*2f60*/  STG.E desc[UR58][R4.64], R3 ;  /* 0x0000000304007986 */ /* 0x0011e8000c10193a */
.L_x_549:
        /* <DEDUP_REMOVED lines=11> */
        .weak           $__internal_42_$__cuda_sm20_div_s64
        .type           $__internal_42_$__cuda_sm20_div_s64,@function
        .size           $__internal_42_$__cuda_sm20_div_s64,(.L_x_1895 - $__internal_42_$__cuda_sm20_div_s64)
$__internal_42_$__cuda_sm20_div_s64:
        /* <DEDUP_REMOVED lines=74> */
[----:B------:R-:W-:Y:S06]  /*34c0*/  RET.REL.NODEC R6 `(_ZN2at6native60_GLOBAL__N__fdc43544_27_DistributionRandomKernel_cu_f88cee4443distribution_elementwise_grid_stride_kernelImLi2EZZZNS0_9templates4cuda32random_full_64_bits_range_kernelIPNS_17CUDAGeneratorImplEEEvRNS_18TensorIteratorBaseET_ENKUlvE_clEvENKUlvE5_clEvEUlP24curandStatePhilox4_32_10E_ZNS1_27distribution_nullary_kernelIfm10ulonglong2S7_SF_ZZZS5_IS7_EvS9_SA_ENKSB_clEvENKSC_clEvEUlmE_EEvS9_T2_RKT3_T4_EUlimE0_EEvlNS_15PhiloxCudaStateET1_SJ_) ;  /* 0xffffffc806cc7950 */ /* 0x000fec0003c3ffff */
.L_x_552:
        /* <DEDUP_REMOVED lines=11> */
.L_x_1895:


//--------------------- .text._ZN2at6native60_GLOBAL__N__fdc43544_27_DistributionRandomKernel_cu_f88cee4443distribution_elementwise_grid_stride_kernelImLi2EZZZNS0_9templates4cuda32random_full_64_bits_range_kernelIPNS_17CUDAGeneratorImplEEEvRNS_18TensorIteratorBaseET_ENKUlvE_clEvENKUlvE5_clEvEUlP24curandStatePhilox4_32_10E_ZNS1_27distribution_nullary_kernelIfm10ulonglong2S7_SF_ZZZS5_IS7_EvS9_SA_ENKSB_clEvENKSC_clEvEUlmE_EEvS9_T2_RKT3_T4_EUlimE_EEvlNS_15PhiloxCudaStateET1_SJ_ --------------------------
	.section	.text._ZN2at6native60_GLOBAL__N__fdc43544_27_DistributionRandomKernel_cu_f88cee4443distribution_elementwise_grid_stride_kernelImLi2EZZZNS0_9templates4cuda32random_full_64_bits_range_kernelIPNS_17CUDAGeneratorImplEEEvRNS_18TensorIteratorBaseET_ENKUlvE_clEvENKUlvE5_clEvEUlP24curandStatePhilox4_32_10E_ZNS1_27distribution_nullary_kernelIfm10ulonglong2S7_SF_ZZZS5_IS7_EvS9_SA_ENKSB_clEvENKSC_clEvEUlmE_EEvS9_T2_RKT3_T4_EUlimE_EEvlNS_15PhiloxCudaStateET1_SJ_,"ax",@progbits
	.align	128
.text._ZN2at6native60_GLOBAL__N__fdc43544_27_DistributionRandomKernel_cu_f88cee4443distribution_elementwise_grid_stride_kernelImLi2EZZZNS0_9templates4cuda32random_full_64_bits_range_kernelIPNS_17CUDAGeneratorImplEEEvRNS_18TensorIteratorBaseET_ENKUlvE_clEvENKUlvE5_clEvEUlP24curandStatePhilox4_32_10E_ZNS1_27distribution_nullary_kernelIfm10ulonglong2S7_SF_ZZZS5_IS7_EvS9_SA_ENKSB_clEvENKSC_clEvEUlmE_EEvS9_T2_RKT3_T4_EUlimE_EEvlNS_15PhiloxCudaStateET1_SJ_:
        .type           _ZN2at6native60_GLOBAL__N__fdc43544_27_DistributionRandomKernel_cu_f88cee4443distribution_elementwise_grid_stride_kernelImLi2EZZZNS0_9templates4cuda32random_full_64_bits_range_kernelIPNS_17CUDAGeneratorImplEEEvRNS_18TensorIteratorBaseET_ENKUlvE_clEvENKUlvE5_clEvEUlP24curandStatePhilox4_32_10E_ZNS1_27distribution_nullary_kernelIfm10ulonglong2S7_SF_ZZZS5_IS7_EvS9_SA_ENKSB_clEvENKSC_clEvEUlmE_EEvS9_T2_RKT3_T4_EUlimE_EEvlNS_15PhiloxCudaStateET1_SJ_,@function
        .size           _ZN2at6native60_GLOBAL__N__fdc43544_27_DistributionRandomKernel_cu_f88cee4443distribution_elementwise_grid_stride_kernelImLi2EZZZNS0_9templates4cuda32random_full_64_bits_range_kernelIPNS_17CUDAGeneratorImplEEEvRNS_18TensorIteratorBaseET_ENKUlvE_clEvENKUlvE5_clEvEUlP24curandStatePhilox4_32_10E_ZNS1_27distribution_nullary_kernelIfm10ulonglong2S7_SF_ZZZS5_IS7_EvS9_SA_ENKSB_clEvENKSC_clEvEUlmE_EEvS9_T2_RKT3_T4_EUlimE_EEvlNS_15PhiloxCudaStateET1_SJ_,(.L_x_1897 - _ZN2at6native60_GLOBAL__N__fdc43544_27_DistributionRandomKernel_cu_f88cee4443distribution_elementwise_grid_stride_kernelImLi2EZZZNS0_9templates4cuda32random_full_64_bits_range_kernelIPNS_17CUDAGeneratorImplEEEvRNS_18TensorIteratorBaseET_ENKUlvE_clEvENKUlvE5_clEvEUlP24curandStatePhilox4_32_10E_ZNS1_27distribution_nullary_kernelIfm10ulonglong2S7_SF_ZZZS5_IS7_EvS9_SA_ENKSB_clEvENKSC_clEvEUlmE_EEvS9_T2_RKT3_T4_EUlimE_EEvlNS_15PhiloxCudaStateET1_SJ_)
        .other          _ZN2at6native60_GLOBAL__N__fdc43544_27_DistributionRandomKernel_cu_f88cee4443distribution_elementwise_grid_stride_kernelImLi2EZZZNS0_9templates4cuda32random_full_64_bits_range_kernelIPNS_17CUDAGeneratorImplEEEvRNS_18TensorIteratorBaseET_ENKUlvE_clEvENKUlvE5_clEvEUlP24curandStatePhilox4_32_10E_ZNS1_27distribution_nullary_kernelIfm10ulonglong2S7_SF_ZZZS5_IS7_EvS9_SA_ENKSB_clEvENKSC_clEvEUlmE_EEvS9_T2_RKT3_T4_EUlimE_EEvlNS_15PhiloxCudaStateET1_SJ_,@"STO_CUDA_ENTRY STV_DEFAULT"
_ZN2at6native60_GLOBAL__N__fdc43544_27_DistributionRandomKernel_cu_f88cee4443distribution_elementwise_grid_stride_kernelImLi2EZZZNS0_9templates4cuda32random_full_64_bits_range_kernelIPNS_17CUDAGeneratorImplEEEvRNS_18TensorIteratorBaseET_ENKUlvE_clEvENKUlvE5_clEvEUlP24curandStatePhilox4_32_10E_ZNS1_27distribution_nullary_kernelIfm10ulonglong2S7_SF_ZZZS5_IS7_EvS9_SA_ENKSB_clEvENKSC_clEvEUlmE_EEvS9_T2_RKT3_T4_EUlimE_EEvlNS_15PhiloxCudaStateET1_SJ_:
        /* <DEDUP_REMOVED lines=32> */
[----:B------:R-:W-:Y:S01]  /*0200*/  IADD3 R39, R20, -0x61c88647, RZ ;  /* 0x9e3779b914277810 */ /* 0x000fe20007ffe0ff */
[----:B------:R-:W-:Y:S01]  /*0210*/  IMAD.WIDE.U32 R2, R2, -0x2daee0ad, RZ ;  /* 0xd2511f5302027825 */ /* 0x000fe200078e00ff */
[----:B------:R-:W-:Y:S02]  /*0220*/  LOP3.LUT R6, R5, R7, R20, 0x96, !PT ;  /* 0x0000000705067212 */ /* 0x000fe400078e9614 */
[C---:B------:R-:W-:Y:S01]  /*0230*/  IADD3 R36, R21.reuse, 0x32370b8f, RZ ;  /* 0x32370b8f15247810 */ /* 0x040fe20007ffe0ff */
[----:B------:R-:W-:Y:S01]  /*0240*/  VIADD R35, R20, 0xdaa66d2b ;  /* 0xdaa66d2b14237836 */ /* 0x000fe20000000000 */
[C---:B------:R-:W-:Y:S01]  /*0250*/  LOP3.LUT R10, R21.reuse, R3, R9, 0x96, !PT ;  /* 0x00000003150a7212 */ /* 0x040fe200078e9609 */
[----:B------:R-:W-:Y:S01]  /*0260*/  IMAD.WIDE.U32 R6, R6, -0x2daee0ad, RZ ;  /* 0xd2511f5306067825 */ /* 0x000fe200078e00ff */
[----:B------:R-:W-:-:S02]  /*0270*/  IADD3 R33, R21, -0x126145ec, RZ ;  /* 0xed9eba1415217810 */ /* 0x000fc40007ffe0ff */
[----:B------:R-:W-:Y:S01]  /*0280*/  IADD3 R30, R20, -0x4ab325aa, RZ ;  /* 0xb54cda56141e7810 */ /* 0x000fe20007ffe0ff */
[----:B------:R-:W-:Y:S01]  /*0290*/  IMAD.WIDE.U32 R10, R10, -0x326172a9, RZ ;  /* 0xcd9e8d570a0a7825 */ /* 0x000fe200078e00ff */
[----:B------:R-:W-:Y:S02]  /*02a0*/  LOP3.LUT R5, R7, R2, R40, 0x96, !PT ;  /* 0x0000000207057212 */ /* 0x000fe400078e9628 */
[C---:B------:R-:W-:Y:S01]  /*02b0*/  IADD3 R17, R20.reuse, 0x5384540f, RZ ;  /* 0x5384540f14117810 */ /* 0x040fe20007ffe0ff */
        /* <DEDUP_REMOVED lines=38> */
[----:B------:R-:W-:Y:S02]  /*0520*/  LOP3.LUT R44, R5, R44, R15, 0x96, !PT ;  /* 0x0000002c052c7212 */ /* 0x000fe400078e960f */
        /* <DEDUP_REMOVED lines=9> */
[----:B------:R-:W-:Y:S05]  /*05c0*/  CALL.REL.NOINC `($__internal_43_$__cuda_sm20_div_s64) ;  /* 0x0000000800807944 */ /* 0x000fea0003c00000 */
[----:B------:R-:W-:Y:S02]  /*05d0*/  IMAD.MOV.U32 R2, RZ, RZ, R4 ;  /* 0x000000ffff027224 */ /* 0x000fe400078e0004 */
[----:B------:R-:W-:Y:S01]  /*05e0*/  IMAD.MOV.U32 R3, RZ, RZ, R5 ;  /* 0x000000ffff037224 */ /* 0x000fe200078e0005 */
[----:B------:R-:W-:Y:S06]  /*05f0*/  BRA `(.L_x_554) ;  /* 0x00000000005c7947 */ /* 0x000fec0003800000 */
.L_x_553:
        /* <DEDUP_REMOVED lines=23> */
.L_x_554:
        /* <DEDUP_REMOVED lines=21> */
.L_x_562:
[----:B------:R-:W-:Y:S01]  /*08c0*/  IADD3 R4, R4, 0x1, RZ ;  /* 0x0000000104047810 */ /* 0x000fe20007ffe0ff */
[----:B------:R-:W-:Y:S03]  /*08d0*/  BSSY B0, `(.L_x_555) ;  /* 0x000000c000007945 */ /* 0x000fe60003800000 */
[C---:B------:R-:W-:Y:S01]  /*08e0*/  ISETP.NE.AND P0, PT, R4.reuse, RZ, PT ;  /* 0x000000ff0400720c */ /* 0x040fe20003f05270 */
[----:B------:R-:W-:-:S12]  /*08f0*/  IMAD.HI.U32 R2, R4, -0x2daee0ad, RZ ;  /* 0xd2511f5304027827 */ /* 0x000fd800078e00ff */
[----:B------:R-:W-:Y:S05]  /*0900*/  @P0 BRA `(.L_x_556) ;  /* 0x0000000000200947 */ /* 0x000fea0003800000 */
        /* <DEDUP_REMOVED lines=8> */
.L_x_556:
[----:B------:R-:W-:Y:S05]  /*0990*/  BSYNC B0 ;  /* 0x0000000000007941 */ /* 0x000fea0003800000 */
.L_x_555:
        /* <DEDUP_REMOVED lines=13> */
[----:B------:R-:W-:-:S03]  /*0a70*/  IMAD.WIDE.U32 R26, R27, -0x326172a9, RZ ;  /* 0xcd9e8d571b1a7825 */ /* 0x000fc600078e00ff */
[----:B------:R-:W-:Y:S02]  /*0a80*/  MOV R41, R28 ;  /* 0x0000001c00297202 */ /* 0x000fe40000000f00 */
        /* <DEDUP_REMOVED lines=45> */
.L_x_558:
[----:B------:R-:W-:Y:S01]  /*0d60*/  IMAD.MOV.U32 R27, RZ, RZ, R29 ;  /* 0x000000ffff1b7224 */ /* 0x000fe200078e001d */
[----:B------:R-:W-:Y:S01]  /*0d70*/  MOV R41, R2 ;  /* 0x0000000200297202 */ /* 0x000fe20000000f00 */
[----:B------:R-:W-:Y:S02]  /*0d80*/  IMAD.MOV.U32 R26, RZ, RZ, R28 ;  /* 0x000000ffff1a7224 */ /* 0x000fe400078e001c */
[----:B------:R-:W-:-:S07]  /*0d90*/  IMAD.MOV.U32 R42, RZ, RZ, R24 ;  /* 0x000000ffff2a7224 */ /* 0x000fce00078e0018 */
.L_x_557:
        /* <DEDUP_REMOVED lines=13> */
[----:B------:R-:W-:-:S05]  /*0e70*/  LEA.HI.X.SX32 R29, R29, UR11, 0x1, P0 ;  /* 0x0000000b1d1d7c11 */ /* 0x000fca00080f0eff */
[----:B0-----:R0:W-:Y:S04]  /*0e80*/  STG.E desc[UR8][R28.64], R27 ;  /* 0x0000001b1c007986 */ /* 0x0011e8000c101908 */
.L_x_560:
[----:B------:R-:W-:Y:S05]  /*0e90*/  BSYNC B0 ;  /* 0x0000000000007941 */ /* 0x000fea0003800000 */
.L_x_559:
[----:B------:R-:W-:Y:S05]  /*0ea0*/  @P1 BRA `(.L_x_561) ;  /* 0x00000000001c1947 */ /* 0x000fea0003800000 */
[----:B0-----:R-:W-:Y:S01]  /*0eb0*/  IMAD.MOV.U32 R29, RZ, RZ, R41 ;  /* 0x000000ffff1d7224 */ /* 0x001fe200078e0029 */
[----:B------:R-:W-:Y:S01]  /*0ec0*/  MOV R28, R42 ;  /* 0x0000002a001c7202 */ /* 0x000fe20000000f00 */
[----:B------:R-:W-:-:S04]  /*0ed0*/  IMAD R45, R45, UR4, RZ ;  /* 0x000000042d2d7c24 */ /* 0x000fc8000f8e02ff */
[----:B------:R-:W0:Y:S01]  /*0ee0*/  I2F.S64 R29, R28 ;  /* 0x0000001c001d7312 */ /* 0x000e220000301400 */
[----:B------:R-:W-:-:S04]  /*0ef0*/  IADD3 R26, P0, R45, UR10, RZ ;  /* 0x0000000a2d1a7c10 */ /* 0x000fc8000ff1e0ff */
[----:B------:R-:W-:-:S05]  /*0f00*/  LEA.HI.X.SX32 R27, R45, UR11, 0x1, P0 ;  /* 0x0000000b2d1b7c11 */ /* 0x000fca00080f0eff */
[----:B0-----:R1:W-:Y:S04]  /*0f10*/  STG.E desc[UR8][R26.64], R29 ;  /* 0x0000001d1a007986 */ /* 0x0013e8000c101908 */
.L_x_561:
        /* <DEDUP_REMOVED lines=11> */
        .weak           $__internal_43_$__cuda_sm20_div_s64
        .type           $__internal_43_$__cuda_sm20_div_s64,@function
        .size           $__internal_43_$__cuda_sm20_div_s64,(.L_x_1897 - $__internal_43_$__cuda_sm20_div_s64)
$__internal_43_$__cuda_sm20_div_s64:
[----:B------:R-:W-:Y:S02]  /*0fd0*/  UMOV UR5, URZ ;  /* 0x0000003f00057c82 */ /* 0x000fe40008000000 */
[----:B------:R-:W0:Y:S08]  /*0fe0*/  I2F.U64.RP R7, UR4 ;  /* 0x0000000400077d12 */ /* 0x000e300008309000 */
[----:B0-----:R-:W0:Y:S02]  /*0ff0*/  MUFU.RCP R7, R7 ;  /* 0x0000000700077308 */ /* 0x001e240000001000 */
[----:B0-----:R-:W-:-:S06]  /*1000*/  IADD3 R4, R7, 0x1ffffffe, RZ ;  /* 0x1ffffffe07047810 */ /* 0x001fcc0007ffe0ff */
[----:B------:R-:W0:Y:S02]  /*1010*/  F2I.U64.TRUNC R4, R4 ;  /* 0x0000000400047311 */ /* 0x000e24000020d800 */
[----:B0-----:R-:W-:-:S04]  /*1020*/  IMAD.WIDE.U32 R2, R4, UR4, RZ ;  /* 0x0000000404027c25 */ /* 0x001fc8000f8e00ff */
[----:B------:R-:W-:Y:S01]  /*1030*/  IMAD R3, R5, UR4, R3 ;  /* 0x0000000405037c24 */ /* 0x000fe2000f8e0203 */
[----:B------:R-:W-:-:S05]  /*1040*/  IADD3 R23, P0, RZ, -R2, RZ ;  /* 0x80000002ff177210 */ /* 0x000fca0007f1e0ff */
[----:B------:R-:W-:-:S04]  /*1050*/  IMAD.HI.U32 R2, R4, R23, RZ ;  /* 0x0000001704027227 */ /* 0x000fc800078e00ff */
[----:B------:R-:W-:Y:S02]  /*1060*/  IMAD.X R27, RZ, RZ, ~R3, P0 ;  /* 0x000000ffff1b7224 */ /* 0x000fe400000e0e03 */
[----:B------:R-:W-:Y:S02]  /*1070*/  IMAD.MOV.U32 R3, RZ, RZ, R4 ;  /* 0x000000ffff037224 */ /* 0x000fe400078e0004 */
[-C--:B------:R-:W-:Y:S02]  /*1080*/  IMAD R41, R5, R27.reuse, RZ ;  /* 0x0000001b05297224 */ /* 0x080fe400078e02ff */
[----:B------:R-:W-:-:S04]  /*1090*/  IMAD.WIDE.U32 R2, P0, R4, R27, R2 ;  /* 0x0000001b04027225 */ /* 0x000fc80007800002 */
[----:B------:R-:W-:-:S04]  /*10a0*/  IMAD.HI.U32 R7, R5, R27, RZ ;  /* 0x0000001b05077227 */ /* 0x000fc800078e00ff */
[----:B------:R-:W-:Y:S01]  /*10b0*/  IMAD.HI.U32 R2, P1, R5, R23, R2 ;  /* 0x0000001705027227 */ /* 0x000fe20007820002 */
[----:B------:R-:W-:-:S04]  /*10c0*/  IADD3.X R7, R7, R5, RZ, P0, !PT ;  /* 0x0000000507077210 */ /* 0x000fc800007fe4ff */
        /* <DEDUP_REMOVED lines=8> */
[----:B------:R-:W-:-:S03]  /*1150*/  SEL R5, R5, UR6, !P1 ;  /* 0x0000000605057c07 */ /* 0x000fc6000c800000 */
        /* <DEDUP_REMOVED lines=14> */
[----:B------:R-:W-:-:S04]  /*1240*/  IMAD.HI.U32 R23, R22, R7, RZ ;  /* 0x0000000716177227 */ /* 0x000fc800078e00ff */
[----:B------:R-:W-:-:S04]  /*1250*/  IMAD.HI.U32 R2, P0, R22, R5, R2 ;  /* 0x0000000516027227 */ /* 0x000fc80007800002 */
[----:B------:R-:W-:Y:S01]  /*1260*/  IMAD.X R23, RZ, RZ, R23, P0 ;  /* 0x000000ffff177224 */ /* 0x000fe200000e0617 */
[----:B------:R-:W-:-:S04]  /*1270*/  IADD3 R4, P2, R27, R2, RZ ;  /* 0x000000021b047210 */ /* 0x000fc80007f5e0ff */
[----:B------:R-:W-:Y:S01]  /*1280*/  IADD3.X R23, RZ, R23, RZ, P2, !PT ;  /* 0x00000017ff177210 */ /* 0x000fe200017fe4ff */
[----:B------:R-:W-:-:S04]  /*1290*/  IMAD.WIDE.U32 R2, R4, UR4, RZ ;  /* 0x0000000404027c25 */ /* 0x000fc8000f8e00ff */
[----:B------:R-:W-:Y:S01]  /*12a0*/  IMAD R22, R23, UR4, R3 ;  /* 0x0000000417167c24 */ /* 0x000fe2000f8e0203 */
[----:B------:R-:W-:Y:S02]  /*12b0*/  IADD3 R2, P0, -R2, R5, RZ ;  /* 0x0000000502027210 */ /* 0x000fe40007f1e1ff */
[----:B------:R-:W-:Y:S02]  /*12c0*/  IADD3 R3, P3, R4, 0x1, RZ ;  /* 0x0000000104037810 */ /* 0x000fe40007f7e0ff */
[C---:B------:R-:W-:Y:S01]  /*12d0*/  IADD3 R5, P2, R2.reuse, -UR4, RZ ;  /* 0x8000000402057c10 */ /* 0x040fe2000ff5e0ff */
[----:B------:R-:W-:Y:S01]  /*12e0*/  IMAD.X R22, R7, 0x1, ~R22, P0 ;  /* 0x0000000107167824 */ /* 0x000fe200000e0e16 */
[----:B------:R-:W-:-:S04]  /*12f0*/  ISETP.GE.U32.AND P0, PT, R2, UR4, PT ;  /* 0x0000000402007c0c */ /* 0x000fc8000bf06070 */
[C---:B------:R-:W-:Y:S02]  /*1300*/  ISETP.GE.U32.AND.EX P0, PT, R22.reuse, RZ, PT, P0 ;  /* 0x000000ff1600720c */ /* 0x040fe40003f06100 */
[----:B------:R-:W-:Y:S02]  /*1310*/  IADD3.X R7, R22, -0x1, RZ, P2, !PT ;  /* 0xffffffff16077810 */ /* 0x000fe400017fe4ff */
[----:B------:R-:W-:Y:S01]  /*1320*/  SEL R5, R5, R2, P0 ;  /* 0x0000000205057207 */ /* 0x000fe20000000000 */
[----:B------:R-:W-:Y:S01]  /*1330*/  IMAD.X R2, RZ, RZ, R23, P3 ;  /* 0x000000ffff027224 */ /* 0x000fe200018e0617 */
[----:B------:R-:W-:Y:S02]  /*1340*/  SEL R7, R7, R22, P0 ;  /* 0x0000001607077207 */ /* 0x000fe40000000000 */
[----:B------:R-:W-:Y:S02]  /*1350*/  SEL R3, R3, R4, P0 ;  /* 0x0000000403037207 */ /* 0x000fe40000000000 */
[----:B------:R-:W-:-:S02]  /*1360*/  ISETP.GE.U32.AND P2, PT, R5, UR4, PT ;  /* 0x0000000405007c0c */ /* 0x000fc4000bf46070 */
[----:B------:R-:W-:Y:S02]  /*1370*/  SEL R2, R2, R23, P0 ;  /* 0x0000001702027207 */ /* 0x000fe40000000000 */
[----:B------:R-:W-:Y:S02]  /*1380*/  IADD3 R4, P3, R3, 0x1, RZ ;  /* 0x0000000103047810 */ /* 0x000fe40007f7e0ff */
[----:B------:R-:W-:Y:S01]  /*1390*/  ISETP.GE.U32.AND.EX P0, PT, R7, RZ, PT, P2 ;  /* 0x000000ff0700720c */ /* 0x000fe20003f06120 */
[----:B------:R-:W-:Y:S01]  /*13a0*/  HFMA2.MMA R7, -RZ, RZ, 0, 0 ;  /* 0x00000000ff077435 */ /* 0x000fe200000001ff */
[-C--:B------:R-:W-:Y:S02]  /*13b0*/  IADD3.X R5, RZ, R2.reuse, RZ, P3, !PT ;  /* 0x00000002ff057210 */ /* 0x080fe40001ffe4ff */
[----:B------:R-:W-:Y:S02]  /*13c0*/  SEL R4, R4, R3, P0 ;  /* 0x0000000304047207 */ /* 0x000fe40000000000 */
[----:B------:R-:W-:-:S02]  /*13d0*/  SEL R5, R5, R2, P0 ;  /* 0x0000000205057207 */ /* 0x000fc40000000000 */
[-C--:B------:R-:W-:Y:S02]  /*13e0*/  IADD3 R3, P2, RZ, -R4.reuse, RZ ;  /* 0x80000004ff037210 */ /* 0x080fe40007f5e0ff */
[----:B------:R-:W-:Y:S02]  /*13f0*/  ISETP.NE.U32.AND P0, PT, RZ, UR4, PT ;  /* 0x00000004ff007c0c */ /* 0x000fe4000bf05070 */
[----:B------:R-:W-:Y:S01]  /*1400*/  SEL R4, R3, R4, !P1 ;  /* 0x0000000403047207 */ /* 0x000fe20004800000 */
[----:B------:R-:W-:Y:S01]  /*1410*/  IMAD.X R2, RZ, RZ, ~R5, P2 ;  /* 0x000000ffff027224 */ /* 0x000fe200010e0e05 */
[----:B------:R-:W-:-:S04]  /*1420*/  ISETP.NE.AND.EX P0, PT, RZ, RZ, PT, P0 ;  /* 0x000000ffff00720c */ /* 0x000fc80003f05300 */
[----:B------:R-:W-:Y:S02]  /*1430*/  SEL R5, R2, R5, !P1 ;  /* 0x0000000502057207 */ /* 0x000fe40004800000 */
[----:B------:R-:W-:Y:S02]  /*1440*/  SEL R4, R4, 0xffffffff, P0 ;  /* 0xffffffff04047807 */ /* 0x000fe40000000000 */
[----:B------:R-:W-:Y:S01]  /*1450*/  SEL R5, R5, 0xffffffff, P0 ;  /* 0xffffffff05057807 */ /* 0x000fe20000000000 */
[----:B------:R-:W-:Y:S06]  /*1460*/  RET.REL.NODEC R6 `(_ZN2at6native60_GLOBAL__N__fdc43544_27_DistributionRandomKernel_cu_f88cee4443distribution_elementwise_grid_stride_kernelImLi2EZZZNS0_9templates4cuda32random_full_64_bits_range_kernelIPNS_17CUDAGeneratorImplEEEvRNS_18TensorIteratorBaseET_ENKUlvE_clEvENKUlvE5_clEvEUlP24curandStatePhilox4_32_10E_ZNS1_27distribution_nullary_kernelIfm10ulonglong2S7_SF_ZZZS5_IS7_EvS9_SA_ENKSB_clEvENKSC_clEvEUlmE_EEvS9_T2_RKT3_T4_EUlimE_EEvlNS_15PhiloxCudaStateET1_SJ_) ;  /* 0xffffffe806e47950 */ /* 0x000fec0003c3ffff */
.L_x_563:
        /* <DEDUP_REMOVED lines=9> */
.L_x_1897:


//--------------------- .text._ZN2at6native60_GLOBAL__N__fdc43544_27_DistributionRandomKernel_cu_f88cee4443distribution_elementwise_grid_stride_kernelImLi2EZZZNS0_9templates4cuda32random_full_64_bits_range_kernelIPNS_17CUDAGeneratorImplEEEvRNS_18TensorIteratorBaseET_ENKUlvE_clEvENKUlvE4_clEvEUlP24curandStatePhilox4_32_10E_ZNS1_27distribution_nullary_kernelIdm10ulonglong2S7_SF_ZZZS5_IS7_EvS9_SA_ENKSB_clEvENKSC_clEvEUlmE_EEvS9_T2_RKT3_T4_EUlimE0_EEvlNS_15PhiloxCudaStateET1_SJ_ --------------------------
	.section	.text._ZN2at6native60_GLOBAL__N__fdc43544_27_DistributionRandomKernel_cu_f88cee4443distribution_elementwise_grid_stride_kernelImLi2EZZZNS0_9templates4cuda32random_full_64_bits_range_kernelIPNS_17CUDAGeneratorImplEEEvRNS_18TensorIteratorBaseET_ENKUlvE_clEvENKUlvE4_clEvEUlP24curandStatePhilox4_32_10E_ZNS1_27distribution_nullary_kernelIdm10ulonglong2S7_SF_ZZZS5_IS7_EvS9_SA_ENKSB_clEvENKSC_clEvEUlmE_EEvS9_T2_RKT3_T4_EUlimE0_EEvlNS_15PhiloxCudaStateET1_SJ_,"ax",@progbits
	.align	128
.text._ZN2at6native60_GLOBAL__N__fdc43544_27_DistributionRandomKernel_cu_f88cee4443distribution_elementwise_grid_stride_kernelImLi2EZZZNS0_9templates4cuda32random_full_64_bits_range_kernelIPNS_17CUDAGeneratorImplEEEvRNS_18TensorIteratorBaseET_ENKUlvE_clEvENKUlvE4_clEvEUlP24curandStatePhilox4_32_10E_ZNS1_27distribution_nullary_kernelIdm10ulonglong2S7_SF_ZZZS5_IS7_EvS9_SA_ENKSB_clEvENKSC_clEvEUlmE_EEvS9_T2_RKT3_T4_EUlimE0_EEvlNS_15PhiloxCudaStateET1_SJ_:
        .type           _ZN2at6native60_GLOBAL__N__fdc43544_27_DistributionRandomKernel_cu_f88cee4443distribution_elementwise_grid_stride_kernelImLi2EZZZNS0_9templates4cuda32random_full_64_bits_range_kernelIPNS_17CUDAGeneratorImplEEEvRNS_18TensorIteratorBaseET_ENKUlvE_clEvENKUlvE4_clEvEUlP24curandStatePhilox4_32_10E_ZNS1_27distribution_nullary_kernelIdm10ulonglong2S7_SF_ZZZS5_IS7_EvS9_SA_ENKSB_clEvENKSC_clEvEUlmE_EEvS9_T2_RKT3_T4_EUlimE0_EEvlNS_15PhiloxCudaStateET1_SJ_,@function
        .size           _ZN2at6native60_GLOBAL__N__fdc43544_27_DistributionRandomKernel_cu_f88cee4443distribution_elementwise_grid_stride_kernelImLi2EZZZNS0_9templates4cuda32random_full_64_bits_range_kernelIPNS_17CUDAGeneratorImplEEEvRNS_18TensorIteratorBaseET_ENKUlvE_clEvENKUlvE4_clEvEUlP24curandStatePhilox4_32_10E_ZNS1_27distribution_nullary_kernelIdm10ulonglong2S7_SF_ZZZS5_IS7_EvS9_SA_ENKSB_clEvENKSC_clEvEUlmE_EEvS9_T2_RKT3_T4_EUlimE0_EEvlNS_15PhiloxCudaStateET1_SJ_,(.L_x_1899 - _ZN2at6native60_GLOBAL__N__fdc43544_27_DistributionRandomKernel_cu_f88cee4443distribution_elementwise_grid_stride_kernelImLi2EZZZNS0_9templates4cuda32random_full_64_bits_range_kernelIPNS_17CUDAGeneratorImplEEEvRNS_18TensorIteratorBaseET_ENKUlvE_clEvENKUlvE4_clEvEUlP24curandStatePhilox4_32_10E_ZNS1_27distribution_nullary_kernelIdm10ulonglong2S7_SF_ZZZS5_IS7_EvS9_SA_ENKSB_clEvENKSC_clEvEUlmE_EEvS9_T2_RKT3_T4_EUlimE0_EEvlNS_15PhiloxCudaStateET1_SJ_)
        .other          _ZN2at6native60_GLOBAL__N__fdc43544_27_DistributionRandomKernel_cu_f88cee4443distribution_elementwise_grid_stride_kernelImLi2EZZZNS0_9templates4cuda32random_full_64_bits_range_kernelIPNS_17CUDAGeneratorImplEEEvRNS_18TensorIteratorBaseET_ENKUlvE_clEvENKUlvE4_clEvEUlP24curandStatePhilox4_32_10E_ZNS1_27distribution_nullary_kernelIdm10ulonglong2S7_SF_ZZZS5_IS7_EvS9_SA_ENKSB_clEvENKSC_clEvEUlmE_EEvS9_T2_RKT3_T4_EUlimE0_EEvlNS_15PhiloxCudaStateET1_SJ_,@"STO_CUDA_ENTRY STV_DEFAULT"
_ZN2at6native60_GLOBAL__N__fdc43544_27_DistributionRandomKernel_cu_f88cee4443distribution_elementwise_grid_stride_kernelImLi2EZZZNS0_9templates4cuda32random_full_64_bits_range_kernelIPNS_17CUDAGeneratorImplEEEvRNS_18TensorIteratorBaseET_ENKUlvE_clEvENKUlvE4_clEvEUlP24curandStatePhilox4_32_10E_ZNS1_27distribution_nullary_kernelIdm10ulonglong2S7_SF_ZZZS5_IS7_EvS9_SA_ENKSB_clEvENKSC_clEvEUlmE_EEvS9_T2_RKT3_T4_EUlimE0_EEvlNS_15PhiloxCudaStateET1_SJ_:
        /* <DEDUP_REMOVED lines=92> */
[----:B------:R-:W-:Y:S05]  /*05c0*/  CALL.REL.NOINC `($__internal_44_$__cuda_sm20_div_s64) ;  /* 0x0000002800947944 */ /* 0x000fea0003c00000 */
[----:B------:R-:W-:Y:S05]  /*05d0*/  BRA `(.L_x_565) ;  /* 0x0000000000587947 */ /* 0x000fea0003800000 */
.L_x_564:
        /* <DEDUP_REMOVED lines=22> */
.L_x_565:
        /* <DEDUP_REMOVED lines=68> */
.L_x_575:
[----:B------:R-:W-:Y:S01]  /*0b80*/  VIADD R34, R34, 0x1 ;  /* 0x0000000122227836 */ /* 0x000fe20000000000 */
[----:B------:R-:W-:Y:S03]  /*0b90*/  BSSY B0, `(.L_x_566) ;  /* 0x000000c000007945 */ /* 0x000fe60003800000 */
[C---:B0-----:R-:W-:Y:S01]  /*0ba0*/  IMAD.HI.U32 R2, R34.reuse, -0x2daee0ad, RZ ;  /* 0xd2511f5322027827 */ /* 0x041fe200078e00ff */
        /* <DEDUP_REMOVED lines=10> */
.L_x_567:
[----:B------:R-:W-:Y:S05]  /*0c50*/  BSYNC B0 ;  /* 0x0000000000007941 */ /* 0x000fea0003800000 */
.L_x_566:
        /* <DEDUP_REMOVED lines=69> */
.L_x_569:
[----:B------:R-:W-:Y:S01]  /*10b0*/  IMAD.MOV.U32 R5, RZ, RZ, R22 ;  /* 0x000000ffff057224 */ /* 0x000fe200078e0016 */
[----:B------:R-:W-:Y:S01]  /*10c0*/  MOV R4, R0 ;  /* 0x0000000000047202 */ /* 0x000fe20000000f00 */
[----:B------:R-:W-:Y:S01]  /*10d0*/  IMAD.MOV.U32 R3, RZ, RZ, R7 ;  /* 0x000000ffff037224 */ /* 0x000fe200078e0007 */
[----:B------:R-:W-:-:S07]  /*10e0*/  MOV R2, R20 ;  /* 0x0000001400027202 */ /* 0x000fce0000000f00 */
.L_x_568:
        /* <DEDUP_REMOVED lines=231> */
.L_x_572:
[----:B------:R-:W0:Y:S01]  /*1f60*/  I2F.F64.S64 R4, R4 ;  /* 0x0000000400047312 */ /* 0x000e220000301c00 */
[----:B------:R-:W-:Y:S02]  /*1f70*/  ULDC.64 UR34, c[0x0][0x3d0] ;  /* 0x0000f40000227ab9 */ /* 0x000fe40000000a00 */
[----:B------:R-:W-:-:S04]  /*1f80*/  IADD3 R22, P0, R0, UR34, RZ ;  /* 0x0000002200167c10 */ /* 0x000fc8000ff1e0ff */
[----:B------:R-:W-:-:S05]  /*1f90*/  IADD3.X R23, RZ, UR35, RZ, P0, !PT ;  /* 0x00000023ff177c10 */ /* 0x000fca00087fe4ff */
[----:B0-----:R0:W-:Y:S04]  /*1fa0*/  STG.E.64 desc[UR58][R22.64], R4 ;  /* 0x0000000416007986 */ /* 0x0011e8000c101b3a */
.L_x_571:
[----:B------:R-:W-:Y:S05]  /*1fb0*/  BSYNC B0 ;  /* 0x0000000000007941 */ /* 0x000fea0003800000 */
.L_x_570:
        /* <DEDUP_REMOVED lines=246> */
.L_x_574:
[----:B------:R-:W0:Y:S01]  /*2f20*/  I2F.F64.S64 R2, R2 ;  /* 0x0000000200027312 */ /* 0x000e220000301c00 */
[----:B------:R-:W-:Y:S02]  /*2f30*/  ULDC.64 UR34, c[0x0][0x3d0] ;  /* 0x0000f40000227ab9 */ /* 0x000fe40000000a00 */
[----:B------:R-:W-:-:S04]  /*2f40*/  IADD3 R4, P0, R0, UR34, RZ ;  /* 0x0000002200047c10 */ /* 0x000fc8000ff1e0ff */
[----:B------:R-:W-:-:S05]  /*2f50*/  IADD3.X R5, RZ, UR35, RZ, P0, !PT ;  /* 0x00000023ff057c10 */ /* 0x000fca00087fe4ff */
[----:B0-----:R0:W-:Y:S04]  /*2f60*/  STG.E.64 desc[UR58][R4.64], R2 ;  /* 0x0000000204007986 */ /* 0x0011e8000c101b3a */
.L_x_573:
        /* <DEDUP_REMOVED lines=11> */
        .weak           $__internal_44_$__cuda_sm20_div_s64
        .type           $__internal_44_$__cuda_sm20_div_s64,@function
        .size           $__internal_44_$__cuda_sm20_div_s64,(.L_x_1899 - $__internal_44_$__cuda_sm20_div_s64)
$__internal_44_$__cuda_sm20_div_s64:
        /* <DEDUP_REMOVED lines=74> */
[----:B------:R-:W-:Y:S06]  /*34c0*/  RET.REL.NODEC R6 `(_ZN2at6native60_GLOBAL__N__fdc43544_27_DistributionRandomKernel_cu_f88cee4443distribution_elementwise_grid_stride_kernelImLi2EZZZNS0_9templates4cuda32random_full_64_bits_range_kernelIPNS_17CUDAGeneratorImplEEEvRNS_18TensorIteratorBaseET_ENKUlvE_clEvENKUlvE4_clEvEUlP24curandStatePhilox4_32_10E_ZNS1_27distribution_nullary_kernelIdm10ulonglong2S7_SF_ZZZS5_IS7_EvS9_SA_ENKSB_clEvENKSC_clEvEUlmE_EEvS9_T2_RKT3_T4_EUlimE0_EEvlNS_15PhiloxCudaStateET1_SJ_) ;  /* 0xffffffc806cc7950 */ /* 0x000fec0003c3ffff */
.L_x_576:
        /* <DEDUP_REMOVED lines=11> */
.L_x_1899:


//--------------------- .text._ZN2at6native60_GLOBAL__N__fdc43544_27_DistributionRandomKernel_cu_f88cee4443distribution_elementwise_grid_stride_kernelImLi2EZZZNS0_9templates4cuda32random_full_64_bits_range_kernelIPNS_17CUDAGeneratorImplEEEvRNS_18TensorIteratorBaseET_ENKUlvE_clEvENKUlvE4_clEvEUlP24curandStatePhilox4_32_10E_ZNS1_27distribution_nullary_kernelIdm10ulonglong2S7_SF_ZZZS5_IS7_EvS9_SA_ENKSB_clEvENKSC_clEvEUlmE_EEvS9_T2_RKT3_T4_EUlimE_EEvlNS_15PhiloxCudaStateET1_SJ_ --------------------------
	.section	.text._ZN2at6native60_GLOBAL__N__fdc43544_27_DistributionRandomKernel_cu_f88cee4443distribution_elementwise_grid_stride_kernelImLi2EZZZNS0_9templates4cuda32random_full_64_bits_range_kernelIPNS_17CUDAGeneratorImplEEEvRNS_18TensorIteratorBaseET_ENKUlvE_clEvENKUlvE4_clEvEUlP24curandStatePhilox4_32_10E_ZNS1_27distribution_nullary_kernelIdm10ulonglong2S7_SF_ZZZS5_IS7_EvS9_SA_ENKSB_clEvENKSC_clEvEUlmE_EEvS9_T2_RKT3_T4_EUlimE_EEvlNS_15PhiloxCudaStateET1_SJ_,"ax",@progbits
	.align	128
.text._ZN2at6native60_GLOBAL__N__fdc43544_27_DistributionRandomKernel_cu_f88cee4443distribution_elementwise_grid_stride_kernelImLi2EZZZNS0_9templates4cuda32random_full_64_bits_range_kernelIPNS_17CUDAGeneratorImplEEEvRNS_18TensorIteratorBaseET_ENKUlvE_clEvENKUlvE4_clEvEUlP24curandStatePhilox4_32_10E_ZNS1_27distribution_nullary_kernelIdm10ulonglong2S7_SF_ZZZS5_IS7_EvS9_SA_ENKSB_clEvENKSC_clEvEUlmE_EEvS9_T2_RKT3_T4_EUlimE_EEvlNS_15PhiloxCudaStateET1_SJ_:
        .type           _ZN2at6native60_GLOBAL__N__fdc43544_27_DistributionRandomKernel_cu_f88cee4443distribution_elementwise_grid_stride_kernelImLi2EZZZNS0_9templates4cuda32random_full_64_bits_range_kernelIPNS_17CUDAGeneratorImplEEEvRNS_18TensorIteratorBaseET_ENKUlvE_clEvENKUlvE4_clEvEUlP24curandStatePhilox4_32_10E_ZNS1_27distribution_nullary_kernelIdm10ulonglong2S7_SF_ZZZS5_IS7_EvS9_SA_ENKSB_clEvENKSC_clEvEUlmE_EEvS9_T2_RKT3_T4_EUlimE_EEvlNS_15PhiloxCudaStateET1_SJ_,@function
        .size           _ZN2at6native60_GLOBAL__N__fdc43544_27_DistributionRandomKernel_cu_f88cee4443distribution_elementwise_grid_stride_kernelImLi2EZZZNS0_9templates4cuda32random_full_64_bits_range_kernelIPNS_17CUDAGeneratorImplEEEvRNS_18TensorIteratorBaseET_ENKUlvE_clEvENKUlvE4_clEvEUlP24curandStatePhilox4_32_10E_ZNS1_27distribution_nullary_kernelIdm10ulonglong2S7_SF_ZZZS5_IS7_EvS9_SA_ENKSB_clEvENKSC_clEvEUlmE_EEvS9_T2_RKT3_T4_EUlimE_EEvlNS_15PhiloxCudaStateET1_SJ_,(.L_x_1901 - _ZN2at6native60_GLOBAL__N__fdc43544_27_DistributionRandomKernel_cu_f88cee4443distribution_elementwise_grid_stride_kernelImLi2EZZZNS0_9templates4cuda32random_full_64_bits_range_kernelIPNS_17CUDAGeneratorImplEEEvRNS_18TensorIteratorBaseET_ENKUlvE_clEvENKUlvE4_clEvEUlP24curandStatePhilox4_32_10E_ZNS1_27distribution_nullary_kernelIdm10ulonglong2S7_SF_ZZZS5_IS7_EvS9_SA_ENKSB_clEvENKSC_clEvEUlmE_EEvS9_T2_RKT3_T4_EUlimE_EEvlNS_15PhiloxCudaStateET1_SJ_)
        .other          _ZN2at6native60_GLOBAL__N__fdc43544_27_DistributionRandomKernel_cu_f88cee4443distribution_elementwise_grid_stride_kernelImLi2EZZZNS0_9templates4cuda32random_full_64_bits_range_kernelIPNS_17CUDAGeneratorImplEEEvRNS_18TensorIteratorBaseET_ENKUlvE_clEvENKUlvE4_clEvEUlP24curandStatePhilox4_32_10E_ZNS1_27distribution_nullary_kernelIdm10ulonglong2S7_SF_ZZZS5_IS7_EvS9_SA_ENKSB_clEvENKSC_clEvEUlmE_EEvS9_T2_RKT3_T4_EUlimE_EEvlNS_15PhiloxCudaStateET1_SJ_,@"STO_CUDA_ENTRY STV_DEFAULT"
_ZN2at6native60_GLOBAL__N__fdc43544_27_DistributionRandomKernel_cu_f88cee4443distribution_elementwise_grid_stride_kernelImLi2EZZZNS0_9templates4cuda32random_full_64_bits_range_kernelIPNS_17CUDAGeneratorImplEEEvRNS_18TensorIteratorBaseET_ENKUlvE_clEvENKUlvE4_clEvEUlP24curandStatePhilox4_32_10E_ZNS1_27distribution_nullary_kernelIdm10ulonglong2S7_SF_ZZZS5_IS7_EvS9_SA_ENKSB_clEvENKSC_clEvEUlmE_EEvS9_T2_RKT3_T4_EUlimE_EEvlNS_15PhiloxCudaStateET1_SJ_:
        /* <DEDUP_REMOVED lines=20> */
[----:B------:R-:W-:Y:S01]  /*0140*/  IMAD.MOV.U32 R28, RZ, RZ, R32 ;  /* 0x000000ffff1c7224 */ /* 0x000fe200078e0020 */
[----:B------:R-:W-:Y:S02]  /*0150*/  MOV R29, R33 ;  /* 0x00000021001d7202 */ /* 0x000fe40000000f00 */
        /* <DEDUP_REMOVED lines=61> */
[----:B------:R-:W-:-:S04]  /*0530*/  LOP3.LUT R27, R27, R22, R30, 0x96, !PT ;  /* 0x000000161b1b7212 */ /* 0x000fc800078e961e */
[----:B------:R-:W-:Y:S01]  /*0540*/  LOP3.LUT R43, R43, R20, R31, 0x96, !PT ;  /* 0x000000142b2b7212 */ /* 0x000fe200078e961f */
[----:B------:R-:W-:Y:S06]  /*0550*/  @!P0 BRA `(.L_x_577) ;  /* 0x0000000000248947 */ /* 0x000fec0003800000 */
[----:B------:R-:W-:Y:S01]  /*0560*/  ULDC UR4, c[0x0][0x0] ;  /* 0x0000000000047ab9 */ /* 0x000fe20000000800 */
[----:B------:R-:W-:Y:S01]  /*0570*/  ULDC UR5, c[0x0][0xc] ;  /* 0x0000030000057ab9 */ /* 0x000fe20000000800 */
[----:B------:R-:W-:Y:S01]  /*0580*/  MOV R24, 0x5c0 ;  /* 0x000005c000187802 */ /* 0x000fe20000000f00 */
[----:B------:R-:W-:-:S04]  /*0590*/  UIMAD UR4, UR4, UR5, URZ ;  /* 0x00000005040472a4 */ /* 0x000fc8000f8e023f */
[----:B------:R-:W-:-:S12]  /*05a0*/  USHF.L.U32 UR4, UR4, 0x1, URZ ;  /* 0x0000000104047899 */ /* 0x000fd8000800063f */
[----:B------:R-:W-:Y:S05]  /*05b0*/  CALL.REL.NOINC `($__internal_45_$__cuda_sm20_div_s64) ;  /* 0x0000000800807944 */ /* 0x000fea0003c00000 */
[----:B------:R-:W-:Y:S01]  /*05c0*/  MOV R20, R22 ;  /* 0x0000001600147202 */ /* 0x000fe20000000f00 */
[----:B------:R-:W-:Y:S01]  /*05d0*/  IMAD.MOV.U32 R21, RZ, RZ, R23 ;  /* 0x000000ffff157224 */ /* 0x000fe200078e0017 */
[----:B------:R-:W-:Y:S06]  /*05e0*/  BRA `(.L_x_578) ;  /* 0x00000000005c7947 */ /* 0x000fec0003800000 */
.L_x_577:
        /* <DEDUP_REMOVED lines=23> */
.L_x_578:
        /* <DEDUP_REMOVED lines=21> */
.L_x_586:
        /* <DEDUP_REMOVED lines=13> */
.L_x_580:
[----:B------:R-:W-:Y:S05]  /*0980*/  BSYNC B0 ;  /* 0x0000000000007941 */ /* 0x000fea0003800000 */
.L_x_579:
        /* <DEDUP_REMOVED lines=60> */
.L_x_582:
[----:B------:R-:W-:Y:S01]  /*0d50*/  MOV R25, R27 ;  /* 0x0000001b00197202 */ /* 0x000fe20000000f00 */
[----:B------:R-:W-:Y:S01]  /*0d60*/  IMAD.MOV.U32 R24, RZ, RZ, R26 ;  /* 0x000000ffff187224 */ /* 0x000fe200078e001a */
[----:B------:R-:W-:Y:S01]  /*0d70*/  MOV R42, R22 ;  /* 0x00000016002a7202 */ /* 0x000fe20000000f00 */
[----:B------:R-:W-:-:S07]  /*0d80*/  IMAD.MOV.U32 R41, RZ, RZ, R39 ;  /* 0x000000ffff297224 */ /* 0x000fce00078e0027 */
.L_x_581:
        /* <DEDUP_REMOVED lines=10> */
[----:B------:R-:W0:Y:S01]  /*0e30*/  I2F.F64.S64 R24, R24 ;  /* 0x0000001800187312 */ /* 0x000e220000301c00 */
[----:B------:R-:W-:-:S05]  /*0e40*/  IMAD R27, R28, UR4, RZ ;  /* 0x000000041c1b7c24 */ /* 0x000fca000f8e02ff */
[----:B------:R-:W-:-:S04]  /*0e50*/  IADD3 R26, P0, R27, UR10, RZ ;  /* 0x0000000a1b1a7c10 */ /* 0x000fc8000ff1e0ff */
[----:B------:R-:W-:-:S05]  /*0e60*/  LEA.HI.X.SX32 R27, R27, UR11, 0x1, P0 ;  /* 0x0000000b1b1b7c11 */ /* 0x000fca00080f0eff */
[----:B0-----:R0:W-:Y:S04]  /*0e70*/  STG.E.64 desc[UR8][R26.64], R24 ;  /* 0x000000181a007986 */ /* 0x0011e8000c101b08 */
.L_x_584:
[----:B------:R-:W-:Y:S05]  /*0e80*/  BSYNC B0 ;  /* 0x0000000000007941 */ /* 0x000fea0003800000 */
.L_x_583:
[----:B------:R-:W-:Y:S05]  /*0e90*/  @P1 BRA `(.L_x_585) ;  /* 0x00000000001c1947 */ /* 0x000fea0003800000 */
[----:B0-----:R-:W-:Y:S01]  /*0ea0*/  IMAD.MOV.U32 R26, RZ, RZ, R42 ;  /* 0x000000ffff1a7224 */ /* 0x001fe200078e002a */
[----:B------:R-:W-:Y:S01]  /*0eb0*/  MOV R27, R41 ;  /* 0x00000029001b7202 */ /* 0x000fe20000000f00 */
[----:B------:R-:W-:-:S05]  /*0ec0*/  IMAD R45, R45, UR4, RZ ;  /* 0x000000042d2d7c24 */ /* 0x000fca000f8e02ff */
[----:B------:R-:W0:Y:S01]  /*0ed0*/  I2F.F64.S64 R26, R26 ;  /* 0x0000001a001a7312 */ /* 0x000e220000301c00 */
[----:B------:R-:W-:-:S04]  /*0ee0*/  IADD3 R24, P0, R45, UR10, RZ ;  /* 0x0000000a2d187c10 */ /* 0x000fc8000ff1e0ff */
[----:B------:R-:W-:-:S05]  /*0ef0*/  LEA.HI.X.SX32 R25, R45, UR11, 0x1, P0 ;  /* 0x0000000b2d197c11 */ /* 0x000fca00080f0eff */
[----:B0-----:R1:W-:Y:S04]  /*0f00*/  STG.E.64 desc[UR8][R24.64], R26 ;  /* 0x0000001a18007986 */ /* 0x0013e8000c101b08 */
.L_x_585:
        /* <DEDUP_REMOVED lines=11> */
        .weak           $__internal_45_$__cuda_sm20_div_s64
        .type           $__internal_45_$__cuda_sm20_div_s64,@function
        .size           $__internal_45_$__cuda_sm20_div_s64,(.L_x_1901 - $__internal_45_$__cuda_sm20_div_s64)
$__internal_45_$__cuda_sm20_div_s64:
        /* <DEDUP_REMOVED lines=73> */
[----:B------:R-:W-:Y:S06]  /*1450*/  RET.REL.NODEC R24 `(_ZN2at6native60_GLOBAL__N__fdc43544_27_DistributionRandomKernel_cu_f88cee4443distribution_elementwise_grid_stride_kernelImLi2EZZZNS0_9templates4cuda32random_full_64_bits_range_kernelIPNS_17CUDAGeneratorImplEEEvRNS_18TensorIteratorBaseET_ENKUlvE_clEvENKUlvE4_clEvEUlP24curandStatePhilox4_32_10E_ZNS1_27distribution_nullary_kernelIdm10ulonglong2S7_SF_ZZZS5_IS7_EvS9_SA_ENKSB_clEvENKSC_clEvEUlmE_EEvS9_T2_RKT3_T4_EUlimE_EEvlNS_15PhiloxCudaStateET1_SJ_) ;  /* 0xffffffe818e87950 */ /* 0x000fec0003c3ffff */
.L_x_587:
        /* <DEDUP_REMOVED lines=10> */
.L_x_1901:


//--------------------- .text._ZN2at6native60_GLOBAL__N__fdc43544_27_DistributionRandomKernel_cu_f88cee4443distribution_elementwise_grid_stride_kernelImLi2EZZZNS0_9templates4cuda32random_full_64_bits_range_kernelIPNS_17CUDAGeneratorImplEEEvRNS_18TensorIteratorBaseET_ENKUlvE_clEvENKUlvE3_clEvEUlP24curandStatePhilox4_32_10E_ZNS1_27distribution_nullary_kernelIsm10ulonglong2S7_SF_ZZZS5_IS7_EvS9_SA_ENKSB_clEvENKSC_clEvEUlmE_EEvS9_T2_RKT3_T4_EUlimE0_EEvlNS_15PhiloxCudaStateET1_SJ_ --------------------------
	.section	.text._ZN2at6native60_GLOBAL__N__fdc43544_27_DistributionRandomKernel_cu_f88cee4443distribution_elementwise_grid_stride_kernelImLi2EZZZNS0_9templates4cuda32random_full_64_bits_range_kernelIPNS_17CUDAGeneratorImplEEEvRNS_18TensorIteratorBaseET_ENKUlvE_clEvENKUlvE3_clEvEUlP24curandStatePhilox4_32_10E_ZNS1_27distribution_nullary_kernelIsm10ulonglong2S7_SF_ZZZS5_IS7_EvS9_SA_ENKSB_clEvENKSC_clEvEUlmE_EEvS9_T2_RKT3_T4_EUlimE0_EEvlNS_15PhiloxCudaStateET1_SJ_,"ax",@progbits
	.align	128
.text._ZN2at6native60_GLOBAL__N__fdc43544_27_DistributionRandomKernel_cu_f88cee4443distribution_elementwise_grid_stride_kernelImLi2EZZZNS0_9templates4cuda32random_full_64_bits_range_kernelIPNS_17CUDAGeneratorImplEEEvRNS_18TensorIteratorBaseET_ENKUlvE_clEvENKUlvE3_clEvEUlP24curandStatePhilox4_32_10E_ZNS1_27distribution_nullary_kernelIsm10ulonglong2S7_SF_ZZZS5_IS7_EvS9_SA_ENKSB_clEvENKSC_clEvEUlmE_EEvS9_T2_RKT3_T4_EUlimE0_EEvlNS_15PhiloxCudaStateET1_SJ_:
        .type           _ZN2at6native60_GLOBAL__N__fdc43544_27_DistributionRandomKernel_cu_f88cee4443distribution_elementwise_grid_stride_kernelImLi2EZZZNS0_9templates4cuda32random_full_64_bits_range_kernelIPNS_17CUDAGeneratorImplEEEvRNS_18TensorIteratorBaseET_ENKUlvE_clEvENKUlvE3_clEvEUlP24curandStatePhilox4_32_10E_ZNS1_27distribution_nullary_kernelIsm10ulonglong2S7_SF_ZZZS5_IS7_EvS9_SA_ENKSB_clEvENKSC_clEvEUlmE_EEvS9_T2_RKT3_T4_EUlimE0_EEvlNS_15PhiloxCudaStateET1_SJ_,@function
        .size           _ZN2at6native60_GLOBAL__N__fdc43544_27_DistributionRandomKernel_cu_f88cee4443distribution_elementwise_grid_stride_kernelImLi2EZZZNS0_9templates4cuda32random_full_64_bits_range_kernelIPNS_17CUDAGeneratorImplEEEvRNS_18TensorIteratorBaseET_ENKUlvE_clEvENKUlvE3_clEvEUlP24curandStatePhilox4_32_10E_ZNS1_27distribution_nullary_kernelIsm10ulonglong2S7_SF_ZZZS5_IS7_EvS9_SA_ENKSB_clEvENKSC_clEvEUlmE_EEvS9_T2_RKT3_T4_EUlimE0_EEvlNS_15PhiloxCudaStateET1_SJ_,(.L_x_1903 - _ZN2at6native60_GLOBAL__N__fdc43544_27_DistributionRandomKernel_cu_f88cee4443distribution_elementwise_grid_stride_kernelImLi2EZZZNS0_9templates4cuda32random_full_64_bits_range_kernelIPNS_17CUDAGeneratorImplEEEvRNS_18TensorIteratorBaseET_ENKUlvE_clEvENKUlvE3_clEvEUlP24curandStatePhilox4_32_10E_ZNS1_27distribution_nullary_kernelIsm10ulonglong2S7_SF_ZZZS5_IS7_EvS9_SA_ENKSB_clEvENKSC_clEvEUlmE_EEvS9_T2_RKT3_T4_EUlimE0_EEvlNS_15PhiloxCudaStateET1_SJ_)
        .other          _ZN2at6native60_GLOBAL__N__fdc43544_27_DistributionRandomKernel_cu_f88cee4443distribution_elementwise_grid_stride_kernelImLi2EZZZNS0_9templates4cuda32random_full_64_bits_range_kernelIPNS_17CUDAGeneratorImplEEEvRNS_18TensorIteratorBaseET_ENKUlvE_clEvENKUlvE3_clEvEUlP24curandStatePhilox4_32_10E_ZNS1_27distribution_nullary_kernelIsm10ulonglong2S7_SF_ZZZS5_IS7_EvS9_SA_ENKSB_clEvENKSC_clEvEUlmE_EEvS9_T2_RKT3_T4_EUlimE0_EEvlNS_15PhiloxCudaStateET1_SJ_,@"STO_CUDA_ENTRY STV_DEFAULT"
_ZN2at6native60_GLOBAL__N__fdc43544_27_DistributionRandomKernel_cu_f88cee4443distribution_elementwise_grid_stride_kernelImLi2EZZZNS0_9templates4cuda32random_full_64_bits_range_kernelIPNS_17CUDAGeneratorImplEEEvRNS_18TensorIteratorBaseET_ENKUlvE_clEvENKUlvE3_clEvEUlP24curandStatePhilox4_32_10E_ZNS1_27distribution_nullary_kernelIsm10ulonglong2S7_SF_ZZZS5_IS7_EvS9_SA_ENKSB_clEvENKSC_clEvEUlmE_EEvS9_T2_RKT3_T4_EUlimE0_EEvlNS_15PhiloxCudaStateET1_SJ_:
        /* <DEDUP_REMOVED lines=89> */
[----:B------:R-:W-:Y:S05]  /*0590*/  CALL.REL.NOINC `($__internal_46_$__cuda_sm20_div_s64) ;  /* 0x00000028008c7944 */ /* 0x000fea0003c00000 */
[----:B------:R-:W-:Y:S05]  /*05a0*/  BRA `(.L_x_589) ;  /* 0x0000000000587947 */ /* 0x000fea0003800000 */
.L_x_588:
        /* <DEDUP_REMOVED lines=22> */
.L_x_589:
        /* <DEDUP_REMOVED lines=68> */
.L_x_599:
        /* <DEDUP_REMOVED lines=13> */
.L_x_591:
[----:B------:R-:W-:Y:S05]  /*0c20*/  BSYNC B0 ;  /* 0x0000000000007941 */ /* 0x000fea0003800000 */
.L_x_590:
        /* <DEDUP_REMOVED lines=61> */
.L_x_593:
[----:B------:R-:W-:Y:S01]  /*1000*/  MOV R32, R23 ;  /* 0x0000001700207202 */ /* 0x000fe20000000f00 */
[----:B------:R-:W-:-:S07]  /*1010*/  IMAD.MOV.U32 R30, RZ, RZ, R20 ;  /* 0x000000ffff1e7224 */ /* 0x000fce00078e0014 */
.L_x_592:
        /* <DEDUP_REMOVED lines=242> */
.L_x_596:
[----:B------:R-:W-:Y:S02]  /*1f40*/  ULDC.64 UR34, c[0x0][0x3d0] ;  /* 0x0000f40000227ab9 */ /* 0x000fe40000000a00 */
[----:B------:R-:W-:-:S04]  /*1f50*/  IADD3 R22, P0, R33, UR34, RZ ;  /* 0x0000002221167c10 */ /* 0x000fc8000ff1e0ff */
[----:B------:R-:W-:-:S05]  /*1f60*/  IADD3.X R23, RZ, UR35, RZ, P0, !PT ;  /* 0x00000023ff177c10 */ /* 0x000fca00087fe4ff */
[----:B------:R0:W-:Y:S04]  /*1f70*/  STG.E.U16 desc[UR58][R22.64], R32 ;  /* 0x0000002016007986 */ /* 0x0001e8000c10153a */
.L_x_595:
[----:B------:R-:W-:Y:S05]  /*1f80*/  BSYNC B0 ;  /* 0x0000000000007941 */ /* 0x000fea0003800000 */
.L_x_594:
        /* <DEDUP_REMOVED lines=246> */
.L_x_598:
[----:B------:R-:W-:Y:S02]  /*2ef0*/  ULDC.64 UR34, c[0x0][0x3d0] ;  /* 0x0000f40000227ab9 */ /* 0x000fe40000000a00 */
[----:B------:R-:W-:-:S05]  /*2f00*/  IADD3 R22, P0, R33, UR34, RZ ;  /* 0x0000002221167c10 */ /* 0x000fca000ff1e0ff */
[----:B------:R-:W-:-:S05]  /*2f10*/  IMAD.X R23, RZ, RZ, UR35, P0 ;  /* 0x00000023ff177e24 */ /* 0x000fca00080e06ff */
[----:B------:R0:W-:Y:S03]  /*2f20*/  STG.E.U16 desc[UR58][R22.64], R30 ;  /* 0x0000001e16007986 */ /* 0x0001e6000c10153a */
.L_x_597:
        /* <DEDUP_REMOVED lines=10> */
        .weak           $__internal_46_$__cuda_sm20_div_s64
        .type           $__internal_46_$__cuda_sm20_div_s64,@function
        .size           $__internal_46_$__cuda_sm20_div_s64,(.L_x_1903 - $__internal_46_$__cuda_sm20_div_s64)
$__internal_46_$__cuda_sm20_div_s64:
        /* <DEDUP_REMOVED lines=74> */
[----:B------:R-:W-:Y:S06]  /*3470*/  RET.REL.NODEC R22 `(_ZN2at6native60_GLOBAL__N__fdc43544_27_DistributionRandomKernel_cu_f88cee4443distribution_elementwise_grid_stride_kernelImLi2EZZZNS0_9templates4cuda32random_full_64_bits_range_kernelIPNS_17CUDAGeneratorImplEEEvRNS_18TensorIteratorBaseET_ENKUlvE_clEvENKUlvE3_clEvEUlP24curandStatePhilox4_32_10E_ZNS1_27distribution_nullary_kernelIsm10ulonglong2S7_SF_ZZZS5_IS7_EvS9_SA_ENKSB_clEvENKSC_clEvEUlmE_EEvS9_T2_RKT3_T4_EUlimE0_EEvlNS_15PhiloxCudaStateET1_SJ_) ;  /* 0xffffffc816e07950 */ /* 0x000fec0003c3ffff */
.L_x_600:
        /* <DEDUP_REMOVED lines=16> */
.L_x_1903:


//--------------------- .text._ZN2at6native60_GLOBAL__N__fdc43544_27_DistributionRandomKernel_cu_f88cee4443distribution_elementwise_grid_stride_kernelImLi2EZZZNS0_9templates4cuda32random_full_64_bits_range_kernelIPNS_17CUDAGeneratorImplEEEvRNS_18TensorIteratorBaseET_ENKUlvE_clEvENKUlvE3_clEvEUlP24curandStatePhilox4_32_10E_ZNS1_27distribution_nullary_kernelIsm10ulonglong2S7_SF_ZZZS5_IS7_EvS9_SA_ENKSB_clEvENKSC_clEvEUlmE_EEvS9_T2_RKT3_T4_EUlimE_EEvlNS_15PhiloxCudaStateET1_SJ_ --------------------------
	.section	.text._ZN2at6native60_GLOBAL__N__fdc43544_27_DistributionRandomKernel_cu_f88cee4443distribution_elementwise_grid_stride_kernelImLi2EZZZNS0_9templates4cuda32random_full_64_bits_range_kernelIPNS_17CUDAGeneratorImplEEEvRNS_18TensorIteratorBaseET_ENKUlvE_clEvENKUlvE3_clEvEUlP24curandStatePhilox4_32_10E_ZNS1_27distribution_nullary_kernelIsm10ulonglong2S7_SF_ZZZS5_IS7_EvS9_SA_ENKSB_clEvENKSC_clEvEUlmE_EEvS9_T2_RKT3_T4_EUlimE_EEvlNS_15PhiloxCudaStateET1_SJ_,"ax",@progbits
	.align	128
.text._ZN2at6native60_GLOBAL__N__fdc43544_27_DistributionRandomKernel_cu_f88cee4443distribution_elementwise_grid_stride_kernelImLi2EZZZNS0_9templates4cuda32random_full_64_bits_range_kernelIPNS_17CUDAGeneratorImplEEEvRNS_18TensorIteratorBaseET_ENKUlvE_clEvENKUlvE3_clEvEUlP24curandStatePhilox4_32_10E_ZNS1_27distribution_nullary_kernelIsm10ulonglong2S7_SF_ZZZS5_IS7_EvS9_SA_ENKSB_clEvENKSC_clEvEUlmE_EEvS9_T2_RKT3_T4_EUlimE_EEvlNS_15PhiloxCudaStateET1_SJ_:
        .type           _ZN2at6native60_GLOBAL__N__fdc43544_27_DistributionRandomKernel_cu_f88cee4443distribution_elementwise_grid_stride_kernelImLi2EZZZNS0_9templates4cuda32random_full_64_bits_range_kernelIPNS_17CUDAGeneratorImplEEEvRNS_18TensorIteratorBaseET_ENKUlvE_clEvENKUlvE3_clEvEUlP24curandStatePhilox4_32_10E_ZNS1_27distribution_nullary_kernelIsm10ulonglong2S7_SF_ZZZS5_IS7_EvS9_SA_ENKSB_clEvENKSC_clEvEUlmE_EEvS9_T2_RKT3_T4_EUlimE_EEvlNS_15PhiloxCudaStateET1_SJ_,@function
        .size           _ZN2at6native60_GLOBAL__N__fdc43544_27_DistributionRandomKernel_cu_f88cee4443distribution_elementwise_grid_stride_kernelImLi2EZZZNS0_9templates4cuda32random_full_64_bits_range_kernelIPNS_17CUDAGeneratorImplEEEvRNS_18TensorIteratorBaseET_ENKUlvE_clEvENKUlvE3_clEvEUlP24curandStatePhilox4_32_10E_ZNS1_27distribution_nullary_kernelIsm10ulonglong2S7_SF_ZZZS5_IS7_EvS9_SA_ENKSB_clEvENKSC_clEvEUlmE_EEvS9_T2_RKT3_T4_EUlimE_EEvlNS_15PhiloxCudaStateET1_SJ_,(.L_x_1905 - _ZN2at6native60_GLOBAL__N__fdc43544_27_DistributionRandomKernel_cu_f88cee4443distribution_elementwise_grid_stride_kernelImLi2EZZZNS0_9templates4cuda32random_full_64_bits_range_kernelIPNS_17CUDAGeneratorImplEEEvRNS_18TensorIteratorBaseET_ENKUlvE_clEvENKUlvE3_clEvEUlP24curandStatePhilox4_32_10E_ZNS1_27distribution_nullary_kernelIsm10ulonglong2S7_SF_ZZZS5_IS7_EvS9_SA_ENKSB_clEvENKSC_clEvEUlmE_EEvS9_T2_RKT3_T4_EUlimE_EEvlNS_15PhiloxCudaStateET1_SJ_)
        .other          _ZN2at6native60_GLOBAL__N__fdc43544_27_DistributionRandomKernel_cu_f88cee4443distribution_elementwise_grid_stride_kernelImLi2EZZZNS0_9templates4cuda32random_full_64_bits_range_kernelIPNS_17CUDAGeneratorImplEEEvRNS_18TensorIteratorBaseET_ENKUlvE_clEvENKUlvE3_clEvEUlP24curandStatePhilox4_32_10E_ZNS1_27distribution_nullary_kernelIsm10ulonglong2S7_SF_ZZZS5_IS7_EvS9_SA_ENKSB_clEvENKSC_clEvEUlmE_EEvS9_T2_RKT3_T4_EUlimE_EEvlNS_15PhiloxCudaStateET1_SJ_,@"STO_CUDA_ENTRY STV_DEFAULT"
_ZN2at6native60_GLOBAL__N__fdc43544_27_DistributionRandomKernel_cu_f88cee4443distribution_elementwise_grid_stride_kernelImLi2EZZZNS0_9templates4cuda32random_full_64_bits_range_kernelIPNS_17CUDAGeneratorImplEEEvRNS_18TensorIteratorBaseET_ENKUlvE_clEvENKUlvE3_clEvEUlP24curandStatePhilox4_32_10E_ZNS1_27distribution_nullary_kernelIsm10ulonglong2S7_SF_ZZZS5_IS7_EvS9_SA_ENKSB_clEvENKSC_clEvEUlmE_EEvS9_T2_RKT3_T4_EUlimE_EEvlNS_15PhiloxCudaStateET1_SJ_:
        /* <DEDUP_REMOVED lines=89> */
[----:B------:R-:W-:Y:S05]  /*0590*/  CALL.REL.NOINC `($__internal_47_$__cuda_sm20_div_s64) ;  /* 0x00000008002c7944 */ /* 0x000fea0003c00000 */
[----:B------:R-:W-:Y:S01]  /*05a0*/  IMAD.MOV.U32 R18, RZ, RZ, R20 ;  /* 0x000000ffff127224 */ /* 0x000fe200078e0014 */
[----:B------:R-:W-:Y:S01]  /*05b0*/  MOV R19, R21 ;  /* 0x0000001500137202 */ /* 0x000fe20000000f00 */
[----:B------:R-:W-:Y:S06]  /*05c0*/  BRA `(.L_x_602) ;  /* 0x0000000000587947 */ /* 0x000fec0003800000 */
.L_x_601:
        /* <DEDUP_REMOVED lines=22> */
.L_x_602:
        /* <DEDUP_REMOVED lines=16> */
.L_x_607:
        /* <DEDUP_REMOVED lines=13> */
.L_x_604:
[----:B------:R-:W-:Y:S05]  /*0900*/  BSYNC B0 ;  /* 0x0000000000007941 */ /* 0x000fea0003800000 */
.L_x_603:
        /* <DEDUP_REMOVED lines=53> */
.L_x_606:
[----:B------:R-:W-:Y:S02]  /*0c60*/  IMAD.MOV.U32 R33, RZ, RZ, R23 ;  /* 0x000000ffff217224 */ /* 0x000fe400078e0017 */
[----:B------:R-:W-:-:S07]  /*0c70*/  IMAD.MOV.U32 R37, RZ, RZ, R18 ;  /* 0x000000ffff257224 */ /* 0x000fce00078e0012 */
.L_x_605:
        /* <DEDUP_REMOVED lines=17> */
[----:B------:R1:W-:Y:S01]  /*0d90*/  @!P0 STG.E.U16 desc[UR6][R20.64], R33 ;  /* 0x0000002114008986 */ /* 0x0003e2000c101506 */
[----:B------:R-:W-:-:S05]  /*0da0*/  LEA R26, P0, R19, R26, 0x1 ;  /* 0x0000001a131a7211 */ /* 0x000fca00078008ff */
[----:B------:R-:W-:Y:S01]  /*0db0*/  IMAD.X R27, RZ, RZ, R27, P0 ;  /* 0x000000ffff1b7224 */ /* 0x000fe200000e061b */
[----:B------:R-:W-:Y:S02]  /*0dc0*/  ISETP.GE.U32.AND P0, PT, R26, R35, PT ;  /* 0x000000231a00720c */ /* 0x000fe40003f06070 */
[----:B0-----:R-:W-:Y:S02]  /*0dd0*/  @!P1 IADD3 R22, P3, R39, R22, RZ ;  /* 0x0000001627169210 */ /* 0x001fe40007f7e0ff */
[----:B------:R-:W-:Y:S02]  /*0de0*/  ISETP.GE.AND.EX P0, PT, R27, R32, PT, P0 ;  /* 0x000000201b00720c */ /* 0x000fe40003f06300 */
[----:B------:R-:W-:Y:S02]  /*0df0*/  @!P1 LEA.HI.X.SX32 R23, R39, R23, 0x1, P3 ;  /* 0x0000001727179211 */ /* 0x000fe400018f0eff */
[----:B-1----:R-:W-:-:S03]  /*0e00*/  MOV R33, R36 ;  /* 0x0000002400217202 */ /* 0x002fc60000000f00 */
[----:B------:R0:W-:Y:S01]  /*0e10*/  @!P1 STG.E.U16 desc[UR6][R22.64], R37 ;  /* 0x0000002516009986 */ /* 0x0001e2000c101506 */
[----:B------:R-:W-:Y:S06]  /*0e20*/  BAR.SYNC.DEFER_BLOCKING 0x0 ;  /* 0x0000000000007b1d */ /* 0x000fec0000010000 */
[----:B------:R-:W-:Y:S05]  /*0e30*/  @!P0 BRA `(.L_x_607) ;  /* 0xfffffff8007c8947 */ /* 0x000fea000383ffff */
[----:B------:R-:W-:Y:S05]  /*0e40*/  EXIT ;  /* 0x000000000000794d */ /* 0x000fea0003800000 */
        .weak           $__internal_47_$__cuda_sm20_div_s64
        .type           $__internal_47_$__cuda_sm20_div_s64,@function
        .size           $__internal_47_$__cuda_sm20_div_s64,(.L_x_1905 - $__internal_47_$__cuda_sm20_div_s64)
$__internal_47_$__cuda_sm20_div_s64:
        /* <DEDUP_REMOVED lines=74> */
[----:B------:R-:W-:Y:S06]  /*12f0*/  RET.REL.NODEC R22 `(_ZN2at6native60_GLOBAL__N__fdc43544_27_DistributionRandomKernel_cu_f88cee4443distribution_elementwise_grid_stride_kernelImLi2EZZZNS0_9templates4cuda32random_full_64_bits_range_kernelIPNS_17CUDAGeneratorImplEEEvRNS_18TensorIteratorBaseET_ENKUlvE_clEvENKUlvE3_clEvEUlP24curandStatePhilox4_32_10E_ZNS1_27distribution_nullary_kernelIsm10ulonglong2S7_SF_ZZZS5_IS7_EvS9_SA_ENKSB_clEvENKSC_clEvEUlmE_EEvS9_T2_RKT3_T4_EUlimE_EEvlNS_15PhiloxCudaStateET1_SJ_) ;  /* 0xffffffec16407950 */ /* 0x000fec0003c3ffff */
.L_x_608:
        /* <DEDUP_REMOVED lines=16> */
.L_x_1905:


//--------------------- .text._ZN2at6native60_GLOBAL__N__fdc43544_27_DistributionRandomKernel_cu_f88cee4443distribution_elementwise_grid_stride_kernelImLi2EZZZNS0_9templates4cuda32random_full_64_bits_range_kernelIPNS_17CUDAGeneratorImplEEEvRNS_18TensorIteratorBaseET_ENKUlvE_clEvENKUlvE2_clEvEUlP24curandStatePhilox4_32_10E_ZNS1_27distribution_nullary_kernelIlm10ulonglong2S7_SF_ZZZS5_IS7_EvS9_SA_ENKSB_clEvENKSC_clEvEUlmE_EEvS9_T2_RKT3_T4_EUlimE0_EEvlNS_15PhiloxCudaStateET1_SJ_ --------------------------
	.section	.text._ZN2at6native60_GLOBAL__N__fdc43544_27_DistributionRandomKernel_cu_f88cee4443distribution_elementwise_grid_stride_kernelImLi2EZZZNS0_9templates4cuda32random_full_64_bits_range_kernelIPNS_17CUDAGeneratorImplEEEvRNS_18TensorIteratorBaseET_ENKUlvE_clEvENKUlvE2_clEvEUlP24curandStatePhilox4_32_10E_ZNS1_27distribution_nullary_kernelIlm10ulonglong2S7_SF_ZZZS5_IS7_EvS9_SA_ENKSB_clEvENKSC_clEvEUlmE_EEvS9_T2_RKT3_T4_EUlimE0_EEvlNS_15PhiloxCudaStateET1_SJ_,"ax",@progbits
	.align	128
.text._ZN2at6native60_GLOBAL__N__fdc43544_27_DistributionRandomKernel_cu_f88cee4443distribution_elementwise_grid_stride_kernelImLi2EZZZNS0_9templates4cuda32random_full_64_bits_range_kernelIPNS_17CUDAGeneratorImplEEEvRNS_18TensorIteratorBaseET_ENKUlvE_clEvENKUlvE2_clEvEUlP24curandStatePhilox4_32_10E_ZNS1_27distribution_nullary_kernelIlm10ulonglong2S7_SF_ZZZS5_IS7_EvS9_SA_ENKSB_clEvENKSC_clEvEUlmE_EEvS9_T2_RKT3_T4_EUlimE0_EEvlNS_15PhiloxCudaStateET1_SJ_:
        .type           _ZN2at6native60_GLOBAL__N__fdc43544_27_DistributionRandomKernel_cu_f88cee4443distribution_elementwise_grid_stride_kernelImLi2EZZZNS0_9templates4cuda32random_full_64_bits_range_kernelIPNS_17CUDAGeneratorImplEEEvRNS_18TensorIteratorBaseET_ENKUlvE_clEvENKUlvE2_clEvEUlP24curandStatePhilox4_32_10E_ZNS1_27distribution_nullary_kernelIlm10ulonglong2S7_SF_ZZZS5_IS7_EvS9_SA_ENKSB_clEvENKSC_clEvEUlmE_EEvS9_T2_RKT3_T4_EUlimE0_EEvlNS_15PhiloxCudaStateET1_SJ_,@function
        .size           _ZN2at6native60_GLOBAL__N__fdc43544_27_DistributionRandomKernel_cu_f88cee4443distribution_elementwise_grid_stride_kernelImLi2EZZZNS0_9templates4cuda32random_full_64_bits_range_kernelIPNS_17CUDAGeneratorImplEEEvRNS_18TensorIteratorBaseET_ENKUlvE_clEvENKUlvE2_clEvEUlP24curandStatePhilox4_32_10E_ZNS1_27distribution_nullary_kernelIlm10ulonglong2S7_SF_ZZZS5_IS7_EvS9_SA_ENKSB_clEvENKSC_clEvEUlmE_EEvS9_T2_RKT3_T4_EUlimE0_EEvlNS_15PhiloxCudaStateET1_SJ_,(.L_x_1907 - _ZN2at6native60_GLOBAL__N__fdc43544_27_DistributionRandomKernel_cu_f88cee4443distribution_elementwise_grid_stride_kernelImLi2EZZZNS0_9templates4cuda32random_full_64_bits_range_kernelIPNS_17CUDAGeneratorImplEEEvRNS_18TensorIteratorBaseET_ENKUlvE_clEvENKUlvE2_clEvEUlP24curandStatePhilox4_32_10E_ZNS1_27distribution_nullary_kernelIlm10ulonglong2S7_SF_ZZZS5_IS7_EvS9_SA_ENKSB_clEvENKSC_clEvEUlmE_EEvS9_T2_RKT3_T4_EUlimE0_EEvlNS_15PhiloxCudaStateET1_SJ_)
        .other          _ZN2at6native60_GLOBAL__N__fdc43544_27_DistributionRandomKernel_cu_f88cee4443distribution_elementwise_grid_stride_kernelImLi2EZZZNS0_9templates4cuda32random_full_64_bits_range_kernelIPNS_17CUDAGeneratorImplEEEvRNS_18TensorIteratorBaseET_ENKUlvE_clEvENKUlvE2_clEvEUlP24curandStatePhilox4_32_10E_ZNS1_27distribution_nullary_kernelIlm10ulonglong2S7_SF_ZZZS5_IS7_EvS9_SA_ENKSB_clEvENKSC_clEvEUlmE_EEvS9_T2_RKT3_T4_EUlimE0_EEvlNS_15PhiloxCudaStateET1_SJ_,@"STO_CUDA_ENTRY STV_DEFAULT"
_ZN2at6native60_GLOBAL__N__fdc43544_27_DistributionRandomKernel_cu_f88cee4443distribution_elementwise_grid_stride_kernelImLi2EZZZNS0_9templates4cuda32random_full_64_bits_range_kernelIPNS_17CUDAGeneratorImplEEEvRNS_18TensorIteratorBaseET_ENKUlvE_clEvENKUlvE2_clEvEUlP24curandStatePhilox4_32_10E_ZNS1_27distribution_nullary_kernelIlm10ulonglong2S7_SF_ZZZS5_IS7_EvS9_SA_ENKSB_clEvENKSC_clEvEUlmE_EEvS9_T2_RKT3_T4_EUlimE0_EEvlNS_15PhiloxCudaStateET1_SJ_:
        /* <DEDUP_REMOVED lines=92> */
[----:B------:R-:W-:Y:S05]  /*05c0*/  CALL.REL.NOINC `($__internal_48_$__cuda_sm20_div_s64) ;  /* 0x00000028008c7944 */ /* 0x000fea0003c00000 */
[----:B------:R-:W-:Y:S05]  /*05d0*/  BRA `(.L_x_610) ;  /* 0x0000000000587947 */ /* 0x000fea0003800000 */
.L_x_609:
        /* <DEDUP_REMOVED lines=22> */
.L_x_610:
        /* <DEDUP_REMOVED lines=68> */
.L_x_620:
        /* <DEDUP_REMOVED lines=13> */
.L_x_612:
[----:B------:R-:W-:Y:S05]  /*0c50*/  BSYNC B0 ;  /* 0x0000000000007941 */ /* 0x000fea0003800000 */
.L_x_611:
        /* <DEDUP_REMOVED lines=69> */
.L_x_614:
[----:B------:R-:W-:Y:S01]  /*10b0*/  IMAD.MOV.U32 R5, RZ, RZ, R22 ;  /* 0x000000ffff057224 */ /* 0x000fe200078e0016 */
[----:B------:R-:W-:Y:S01]  /*10c0*/  MOV R4, R0 ;  /* 0x0000000000047202 */ /* 0x000fe20000000f00 */
[----:B------:R-:W-:Y:S01]  /*10d0*/  IMAD.MOV.U32 R3, RZ, RZ, R7 ;  /* 0x000000ffff037224 */ /* 0x000fe200078e0007 */
[----:B------:R-:W-:-:S07]  /*10e0*/  MOV R2, R20 ;  /* 0x0000001400027202 */ /* 0x000fce0000000f00 */
.L_x_613:
        /* <DEDUP_REMOVED lines=231> */
.L_x_617:
[----:B------:R-:W-:Y:S02]  /*1f60*/  ULDC.64 UR34, c[0x0][0x3d0] ;  /* 0x0000f40000227ab9 */ /* 0x000fe40000000a00 */
[----:B------:R-:W-:-:S04]  /*1f70*/  IADD3 R22, P0, R0, UR34, RZ ;  /* 0x0000002200167c10 */ /* 0x000fc8000ff1e0ff */
[----:B------:R-:W-:-:S05]  /*1f80*/  IADD3.X R23, RZ, UR35, RZ, P0, !PT ;  /* 0x00000023ff177c10 */ /* 0x000fca00087fe4ff */
[----:B------:R0:W-:Y:S04]  /*1f90*/  STG.E.64 desc[UR58][R22.64], R4 ;  /* 0x0000000416007986 */ /* 0x0001e8000c101b3a */
.L_x_616:
[----:B------:R-:W-:Y:S05]  /*1fa0*/  BSYNC B0 ;  /* 0x0000000000007941 */ /* 0x000fea0003800000 */
.L_x_615:
        /* <DEDUP_REMOVED lines=246> */
.L_x_619:
[----:B------:R-:W-:Y:S02]  /*2f10*/  ULDC.64 UR34, c[0x0][0x3d0] ;  /* 0x0000f40000227ab9 */ /* 0x000fe40000000a00 */
[----:B------:R-:W-:-:S04]  /*2f20*/  IADD3 R4, P0, R0, UR34, RZ ;  /* 0x0000002200047c10 */ /* 0x000fc8000ff1e0ff */
[----:B------:R-:W-:-:S05]  /*2f30*/  IADD3.X R5, RZ, UR35, RZ, P0, !PT ;  /* 0x00000023ff057c10 */ /* 0x000fca00087fe4ff */
[----:B------:R0:W-:Y:S04]  /*2f40*/  STG.E.64 desc[UR58][R4.64], R2 ;  /* 0x0000000204007986 */ /* 0x0001e8000c101b3a */
.L_x_618:
        /* <DEDUP_REMOVED lines=11> */
        .weak           $__internal_48_$__cuda_sm20_div_s64
        .type           $__internal_48_$__cuda_sm20_div_s64,@function
        .size           $__internal_48_$__cuda_sm20_div_s64,(.L_x_1907 - $__internal_48_$__cuda_sm20_div_s64)
$__internal_48_$__cuda_sm20_div_s64:
        /* <DEDUP_REMOVED lines=74> */
[----:B------:R-:W-:Y:S06]  /*34a0*/  RET.REL.NODEC R6 `(_ZN2at6native60_GLOBAL__N__fdc43544_27_DistributionRandomKernel_cu_f88cee4443distribution_elementwise_grid_stride_kernelImLi2EZZZNS0_9templates4cuda32random_full_64_bits_range_kernelIPNS_17CUDAGeneratorImplEEEvRNS_18TensorIteratorBaseET_ENKUlvE_clEvENKUlvE2_clEvEUlP24curandStatePhilox4_32_10E_ZNS1_27distribution_nullary_kernelIlm10ulonglong2S7_SF_ZZZS5_IS7_EvS9_SA_ENKSB_clEvENKSC_clEvEUlmE_EEvS9_T2_RKT3_T4_EUlimE0_EEvlNS_15PhiloxCudaStateET1_SJ_) ;  /* 0xffffffc806d47950 */ /* 0x000fec0003c3ffff */
.L_x_621:
        /* <DEDUP_REMOVED lines=13> */
.L_x_1907:


//--------------------- .text._ZN2at6native60_GLOBAL__N__fdc43544_27_DistributionRandomKernel_cu_f88cee4443distribution_elementwise_grid_stride_kernelImLi2EZZZNS0_9templates4cuda32random_full_64_bits_range_kernelIPNS_17CUDAGeneratorImplEEEvRNS_18TensorIteratorBaseET_ENKUlvE_clEvENKUlvE2_clEvEUlP24curandStatePhilox4_32_10E_ZNS1_27distribution_nullary_kernelIlm10ulonglong2S7_SF_ZZZS5_IS7_EvS9_SA_ENKSB_clEvENKSC_clEvEUlmE_EEvS9_T2_RKT3_T4_EUlimE_EEvlNS_15PhiloxCudaStateET1_SJ_ --------------------------
	.section	.text._ZN2at6native60_GLOBAL__N__fdc43544_27_DistributionRandomKernel_cu_f88cee4443distribution_elementwise_grid_stride_kernelImLi2EZZZNS0_9templates4cuda32random_full_64_bits_range_kernelIPNS_17CUDAGeneratorImplEEEvRNS_18TensorIteratorBaseET_ENKUlvE_clEvENKUlvE2_clEvEUlP24curandStatePhilox4_32_10E_ZNS1_27distribution_nullary_kernelIlm10ulonglong2S7_SF_ZZZS5_IS7_EvS9_SA_ENKSB_clEvENKSC_clEvEUlmE_EEvS9_T2_RKT3_T4_EUlimE_EEvlNS_15PhiloxCudaStateET1_SJ_,"ax",@progbits
	.align	128
.text._ZN2at6native60_GLOBAL__N__fdc43544_27_DistributionRandomKernel_cu_f88cee4443distribution_elementwise_grid_stride_kernelImLi2EZZZNS0_9templates4cuda32random_full_64_bits_range_kernelIPNS_17CUDAGeneratorImplEEEvRNS_18TensorIteratorBaseET_ENKUlvE_clEvENKUlvE2_clEvEUlP24curandStatePhilox4_32_10E_ZNS1_27distribution_nullary_kernelIlm10ulonglong2S7_SF_ZZZS5_IS7_EvS9_SA_ENKSB_clEvENKSC_clEvEUlmE_EEvS9_T2_RKT3_T4_EUlimE_EEvlNS_15PhiloxCudaStateET1_SJ_:
        .type           _ZN2at6native60_GLOBAL__N__fdc43544_27_DistributionRandomKernel_cu_f88cee4443distribution_elementwise_grid_stride_kernelImLi2EZZZNS0_9templates4cuda32random_full_64_bits_range_kernelIPNS_17CUDAGeneratorImplEEEvRNS_18TensorIteratorBaseET_ENKUlvE_clEvENKUlvE2_clEvEUlP24curandStatePhilox4_32_10E_ZNS1_27distribution_nullary_kernelIlm10ulonglong2S7_SF_ZZZS5_IS7_EvS9_SA_ENKSB_clEvENKSC_clEvEUlmE_EEvS9_T2_RKT3_T4_EUlimE_EEvlNS_15PhiloxCudaStateET1_SJ_,@function
        .size           _ZN2at6native60_GLOBAL__N__fdc43544_27_DistributionRandomKernel_cu_f88cee4443distribution_elementwise_grid_stride_kernelImLi2EZZZNS0_9templates4cuda32random_full_64_bits_range_kernelIPNS_17CUDAGeneratorImplEEEvRNS_18TensorIteratorBaseET_ENKUlvE_clEvENKUlvE2_clEvEUlP24curandStatePhilox4_32_10E_ZNS1_27distribution_nullary_kernelIlm10ulonglong2S7_SF_ZZZS5_IS7_EvS9_SA_ENKSB_clEvENKSC_clEvEUlmE_EEvS9_T2_RKT3_T4_EUlimE_EEvlNS_15PhiloxCudaStateET1_SJ_,(.L_x_1909 - _ZN2at6native60_GLOBAL__N__fdc43544_27_DistributionRandomKernel_cu_f88cee4443distribution_elementwise_grid_stride_kernelImLi2EZZZNS0_9templates4cuda32random_full_64_bits_range_kernelIPNS_17CUDAGeneratorImplEEEvRNS_18TensorIteratorBaseET_ENKUlvE_clEvENKUlvE2_clEvEUlP24curandStatePhilox4_32_10E_ZNS1_27distribution_nullary_kernelIlm10ulonglong2S7_SF_ZZZS5_IS7_EvS9_SA_ENKSB_clEvENKSC_clEvEUlmE_EEvS9_T2_RKT3_T4_EUlimE_EEvlNS_15PhiloxCudaStateET1_SJ_)
        .other          _ZN2at6native60_GLOBAL__N__fdc43544_27_DistributionRandomKernel_cu_f88cee4443distribution_elementwise_grid_stride_kernelImLi2EZZZNS0_9templates4cuda32random_full_64_bits_range_kernelIPNS_17CUDAGeneratorImplEEEvRNS_18TensorIteratorBaseET_ENKUlvE_clEvENKUlvE2_clEvEUlP24curandStatePhilox4_32_10E_ZNS1_27distribution_nullary_kernelIlm10ulonglong2S7_SF_ZZZS5_IS7_EvS9_SA_ENKSB_clEvENKSC_clEvEUlmE_EEvS9_T2_RKT3_T4_EUlimE_EEvlNS_15PhiloxCudaStateET1_SJ_,@"STO_CUDA_ENTRY STV_DEFAULT"
_ZN2at6native60_GLOBAL__N__fdc43544_27_DistributionRandomKernel_cu_f88cee4443distribution_elementwise_grid_stride_kernelImLi2EZZZNS0_9templates4cuda32random_full_64_bits_range_kernelIPNS_17CUDAGeneratorImplEEEvRNS_18TensorIteratorBaseET_ENKUlvE_clEvENKUlvE2_clEvEUlP24curandStatePhilox4_32_10E_ZNS1_27distribution_nullary_kernelIlm10ulonglong2S7_SF_ZZZS5_IS7_EvS9_SA_ENKSB_clEvENKSC_clEvEUlmE_EEvS9_T2_RKT3_T4_EUlimE_EEvlNS_15PhiloxCudaStateET1_SJ_:
        /* <DEDUP_REMOVED lines=91> */
[----:B------:R-:W-:Y:S05]  /*05b0*/  CALL.REL.NOINC `($__internal_49_$__cuda_sm20_div_s64) ;  /* 0x0000000800747944 */ /* 0x000fea0003c00000 */
[----:B------:R-:W-:Y:S01]  /*05c0*/  MOV R20, R24 ;  /* 0x0000001800147202 */ /* 0x000fe20000000f00 */
[----:B------:R-:W-:Y:S01]  /*05d0*/  IMAD.MOV.U32 R21, RZ, RZ, R25 ;  /* 0x000000ffff157224 */ /* 0x000fe200078e0019 */
[----:B------:R-:W-:Y:S06]  /*05e0*/  BRA `(.L_x_623) ;  /* 0x00000000005c7947 */ /* 0x000fec0003800000 */
.L_x_622:
        /* <DEDUP_REMOVED lines=23> */
.L_x_623:
        /* <DEDUP_REMOVED lines=19> */
.L_x_628:
        /* <DEDUP_REMOVED lines=13> */
.L_x_625:
[----:B------:R-:W-:Y:S05]  /*0960*/  BSYNC B0 ;  /* 0x0000000000007941 */ /* 0x000fea0003800000 */
.L_x_624:
        /* <DEDUP_REMOVED lines=60> */
.L_x_627:
[----:B------:R-:W-:Y:S01]  /*0d30*/  MOV R37, R41 ;  /* 0x0000002900257202 */ /* 0x000fe20000000f00 */
[----:B------:R-:W-:Y:S01]  /*0d40*/  IMAD.MOV.U32 R38, RZ, RZ, R22 ;  /* 0x000000ffff267224 */ /* 0x000fe200078e0016 */
[----:B------:R-:W-:Y:S01]  /*0d50*/  MOV R40, R20 ;  /* 0x0000001400287202 */ /* 0x000fe20000000f00 */
[----:B------:R-:W-:-:S07]  /*0d60*/  IMAD.MOV.U32 R39, RZ, RZ, R35 ;  /* 0x000000ffff277224 */ /* 0x000fce00078e0023 */
.L_x_626:
[----:B------:R-:W0:Y:S01]  /*0d70*/  LDC R21, c[0x0][RZ] ;  /* 0x00000000ff157b82 */ /* 0x000e220000000800 */
[----:B------:R-:W-:Y:S01]  /*0d80*/  ISETP.GE.U32.AND P0, PT, R18, UR4, PT ;  /* 0x0000000412007c0c */ /* 0x000fe2000bf06070 */
[----:B------:R-:W-:Y:S05]  /*0d90*/  WARPSYNC.ALL ;  /* 0x0000000000007948 */ /* 0x000fea0003800000 */
[----:B------:R-:W-:-:S13]  /*0da0*/  ISETP.GE.AND.EX P0, PT, R19, UR5, PT, P0 ;  /* 0x0000000513007c0c */ /* 0x000fda000bf06300 */
[----:B------:R-:W1:Y:S01]  /*0db0*/  @!P0 LDC R43, c[0x0][0x240] ;  /* 0x00009000ff2b8b82 */ /* 0x000e620000000800 */
[----:B0-----:R-:W-:-:S05]  /*0dc0*/  IMAD R21, R21, UR6, RZ ;  /* 0x0000000615157c24 */ /* 0x001fca000f8e02ff */
[----:B------:R-:W-:-:S04]  /*0dd0*/  IADD3 R41, P2, R21, R18, RZ ;  /* 0x0000001215297210 */ /* 0x000fc80007f5e0ff */
[----:B------:R-:W-:Y:S01]  /*0de0*/  ISETP.GE.U32.AND P1, PT, R41, UR4, PT ;  /* 0x0000000429007c0c */ /* 0x000fe2000bf26070 */
[----:B------:R-:W-:-:S05]  /*0df0*/  IMAD.X R22, RZ, RZ, R19, P2 ;  /* 0x000000ffff167224 */ /* 0x000fca00010e0613 */
[----:B------:R-:W-:Y:S02]  /*0e00*/  ISETP.GE.AND.EX P1, PT, R22, UR5, PT, P1 ;  /* 0x0000000516007c0c */ /* 0x000fe4000bf26310 */
[----:B------:R-:W0:Y:S01]  /*0e10*/  @!P0 LDC.64 R22, c[0x0][0x238] ;  /* 0x00008e00ff168b82 */ /* 0x000e220000000a00 */
[----:B-1----:R-:W-:-:S10]  /*0e20*/  @!P0 IMAD R43, R18, R43, RZ ;  /* 0x0000002b122b8224 */ /* 0x002fd400078e02ff */
[----:B------:R-:W1:Y:S08]  /*0e30*/  @!P1 LDC R42, c[0x0][0x240] ;  /* 0x00009000ff2a9b82 */ /* 0x000e700000000800 */
[----:B------:R-:W2:Y:S01]  /*0e40*/  @!P1 LDC.64 R24, c[0x0][0x238] ;  /* 0x00008e00ff189b82 */ /* 0x000ea20000000a00 */
[----:B0-----:R-:W-:-:S04]  /*0e50*/  @!P0 IADD3 R22, P2, R43, R22, RZ ;  /* 0x000000162b168210 */ /* 0x001fc80007f5e0ff */
[----:B------:R-:W-:Y:S02]  /*0e60*/  @!P0 LEA.HI.X.SX32 R23, R43, R23, 0x1, P2 ;  /* 0x000000172b178211 */ /* 0x000fe400010f0eff */
[----:B------:R-:W-:Y:S01]  /*0e70*/  @!P0 MOV R43, R37 ;  /* 0x00000025002b8202 */ /* 0x000fe20000000f00 */
[----:B-1----:R-:W-:Y:S02]  /*0e80*/  @!P1 IMAD R42, R41, R42, RZ ;  /* 0x0000002a292a9224 */ /* 0x002fe400078e02ff */
[----:B------:R-:W-:-:S03]  /*0e90*/  IMAD.MOV.U32 R41, RZ, RZ, R36 ;  /* 0x000000ffff297224 */ /* 0x000fc600078e0024 */
[----:B--2---:R-:W-:-:S04]  /*0ea0*/  @!P1 IADD3 R24, P2, R42, R24, RZ ;  /* 0x000000182a189210 */ /* 0x004fc80007f5e0ff */
[----:B------:R-:W-:Y:S01]  /*0eb0*/  @!P1 LEA.HI.X.SX32 R25, R42, R25, 0x1, P2 ;  /* 0x000000192a199211 */ /* 0x000fe200010f0eff */
[----:B------:R-:W-:Y:S02]  /*0ec0*/  @!P0 IMAD.MOV.U32 R42, RZ, RZ, R38 ;  /* 0x000000ffff2a8224 */ /* 0x000fe400078e0026 */
[----:B------:R-:W-:-:S03]  /*0ed0*/  @!P1 IMAD.MOV.U32 R38, RZ, RZ, R40 ;  /* 0x000000ffff269224 */ /* 0x000fc600078e0028 */
[----:B------:R0:W-:Y:S01]  /*0ee0*/  @!P0 STG.E.64 desc[UR8][R22.64], R42 ;  /* 0x0000002a16008986 */ /* 0x0001e2000c101b08 */
[----:B------:R-:W-:-:S03]  /*0ef0*/  LEA R18, P0, R21, R18, 0x1 ;  /* 0x0000001215127211 */ /* 0x000fc600078008ff */
[----:B------:R1:W-:Y:S02]  /*0f00*/  @!P1 STG.E.64 desc[UR8][R24.64], R38 ;  /* 0x0000002618009986 */ /* 0x0003e4000c101b08 */
[----:B------:R-:W-:Y:S01]  /*0f10*/  IMAD.X R19, RZ, RZ, R19, P0 ;  /* 0x000000ffff137224 */ /* 0x000fe200000e0613 */
[----:B------:R-:W-:Y:S01]  /*0f20*/  BAR.SYNC.DEFER_BLOCKING 0x0 ;  /* 0x0000000000007b1d */ /* 0x000fe20000010000 */
[----:B------:R-:W-:-:S04]  /*0f30*/  ISETP.GE.U32.AND P0, PT, R18, R31, PT ;  /* 0x0000001f1200720c */ /* 0x000fc80003f06070 */
[----:B------:R-:W-:Y:S01]  /*0f40*/  ISETP.GE.AND.EX P0, PT, R19, R30, PT, P0 ;  /* 0x0000001e1300720c */ /* 0x000fe20003f06300 */
[----:B0-----:R-:W-:Y:S01]  /*0f50*/  IMAD.MOV.U32 R23, RZ, RZ, R35 ;  /* 0x000000ffff177224 */ /* 0x001fe200078e0023 */
[----:B-1----:R-:W-:-:S11]  /*0f60*/  MOV R24, R20 ;  /* 0x0000001400187202 */ /* 0x002fd60000000f00 */
[----:B------:R-:W-:Y:S05]  /*0f70*/  @!P0 BRA `(.L_x_628) ;  /* 0xfffffff800448947 */ /* 0x000fea000383ffff */
[----:B------:R-:W-:Y:S05]  /*0f80*/  EXIT ;  /* 0x000000000000794d */ /* 0x000fea0003800000 */
        .weak           $__internal_49_$__cuda_sm20_div_s64
        .type           $__internal_49_$__cuda_sm20_div_s64,@function
        .size           $__internal_49_$__cuda_sm20_div_s64,(.L_x_1909 - $__internal_49_$__cuda_sm20_div_s64)
$__internal_49_$__cuda_sm20_div_s64:
        /* <DEDUP_REMOVED lines=73> */
[----:B------:R-:W-:Y:S06]  /*1420*/  RET.REL.NODEC R30 `(_ZN2at6native60_GLOBAL__N__fdc43544_27_DistributionRandomKernel_cu_f88cee4443distribution_elementwise_grid_stride_kernelImLi2EZZZNS0_9templates4cuda32random_full_64_bits_range_kernelIPNS_17CUDAGeneratorImplEEEvRNS_18TensorIteratorBaseET_ENKUlvE_clEvENKUlvE2_clEvEUlP24curandStatePhilox4_32_10E_ZNS1_27distribution_nullary_kernelIlm10ulonglong2S7_SF_ZZZS5_IS7_EvS9_SA_ENKSB_clEvENKSC_clEvEUlmE_EEvS9_T2_RKT3_T4_EUlimE_EEvlNS_15PhiloxCudaStateET1_SJ_) ;  /* 0xffffffe81ef47950 */ /* 0x000fec0003c3ffff */
.L_x_629:
        /* <DEDUP_REMOVED lines=13> */
.L_x_1909:


//--------------------- .text._ZN2at6native60_GLOBAL__N__fdc43544_27_DistributionRandomKernel_cu_f88cee4443distribution_elementwise_grid_stride_kernelImLi2EZZZNS0_9templates4cuda32random_full_64_bits_range_kernelIPNS_17CUDAGeneratorImplEEEvRNS_18TensorIteratorBaseET_ENKUlvE_clEvENKUlvE1_clEvEUlP24curandStatePhilox4_32_10E_ZNS1_27distribution_nullary_kernelIim10ulonglong2S7_SF_ZZZS5_IS7_EvS9_SA_ENKSB_clEvENKSC_clEvEUlmE_EEvS9_T2_RKT3_T4_EUlimE0_EEvlNS_15PhiloxCudaStateET1_SJ_ --------------------------
	.section	.text._ZN2at6native60_GLOBAL__N__fdc43544_27_DistributionRandomKernel_cu_f88cee4443distribution_elementwise_grid_stride_kernelImLi2EZZZNS0_9templates4cuda32random_full_64_bits_range_kernelIPNS_17CUDAGeneratorImplEEEvRNS_18TensorIteratorBaseET_ENKUlvE_clEvENKUlvE1_clEvEUlP24curandStatePhilox4_32_10E_ZNS1_27distribution_nullary_kernelIim10ulonglong2S7_SF_ZZZS5_IS7_EvS9_SA_ENKSB_clEvENKSC_clEvEUlmE_EEvS9_T2_RKT3_T4_EUlimE0_EEvlNS_15PhiloxCudaStateET1_SJ_,"ax",@progbits
	.align	128
.text._ZN2at6native60_GLOBAL__N__fdc43544_27_DistributionRandomKernel_cu_f88cee4443distribution_elementwise_grid_stride_kernelImLi2EZZZNS0_9templates4cuda32random_full_64_bits_range_kernelIPNS_17CUDAGeneratorImplEEEvRNS_18TensorIteratorBaseET_ENKUlvE_clEvENKUlvE1_clEvEUlP24curandStatePhilox4_32_10E_ZNS1_27distribution_nullary_kernelIim10ulonglong2S7_SF_ZZZS5_IS7_EvS9_SA_ENKSB_clEvENKSC_clEvEUlmE_EEvS9_T2_RKT3_T4_EUlimE0_EEvlNS_15PhiloxCudaStateET1_SJ_:
        .type           _ZN2at6native60_GLOBAL__N__fdc43544_27_DistributionRandomKernel_cu_f88cee4443distribution_elementwise_grid_stride_kernelImLi2EZZZNS0_9templates4cuda32random_full_64_bits_range_kernelIPNS_17CUDAGeneratorImplEEEvRNS_18TensorIteratorBaseET_ENKUlvE_clEvENKUlvE1_clEvEUlP24curandStatePhilox4_32_10E_ZNS1_27distribution_nullary_kernelIim10ulonglong2S7_SF_ZZZS5_IS7_EvS9_SA_ENKSB_clEvENKSC_clEvEUlmE_EEvS9_T2_RKT3_T4_EUlimE0_EEvlNS_15PhiloxCudaStateET1_SJ_,@function
        .size           _ZN2at6native60_GLOBAL__N__fdc43544_27_DistributionRandomKernel_cu_f88cee4443distribution_elementwise_grid_stride_kernelImLi2EZZZNS0_9templates4cuda32random_full_64_bits_range_kernelIPNS_17CUDAGeneratorImplEEEvRNS_18TensorIteratorBaseET_ENKUlvE_clEvENKUlvE1_clEvEUlP24curandStatePhilox4_32_10E_ZNS1_27distribution_nullary_kernelIim10ulonglong2S7_SF_ZZZS5_IS7_EvS9_SA_ENKSB_clEvENKSC_clEvEUlmE_EEvS9_T2_RKT3_T4_EUlimE0_EEvlNS_15PhiloxCudaStateET1_SJ_,(.L_x_1911 - _ZN2at6native60_GLOBAL__N__fdc43544_27_DistributionRandomKernel_cu_f88cee4443distribution_elementwise_grid_stride_kernelImLi2EZZZNS0_9templates4cuda32random_full_64_bits_range_kernelIPNS_17CUDAGeneratorImplEEEvRNS_18TensorIteratorBaseET_ENKUlvE_clEvENKUlvE1_clEvEUlP24curandStatePhilox4_32_10E_ZNS1_27distribution_nullary_kernelIim10ulonglong2S7_SF_ZZZS5_IS7_EvS9_SA_ENKSB_clEvENKSC_clEvEUlmE_EEvS9_T2_RKT3_T4_EUlimE0_EEvlNS_15PhiloxCudaStateET1_SJ_)
        .other          _ZN2at6native60_GLOBAL__N__fdc43544_27_DistributionRandomKernel_cu_f88cee4443distribution_elementwise_grid_stride_kernelImLi2EZZZNS0_9templates4cuda32random_full_64_bits_range_kernelIPNS_17CUDAGeneratorImplEEEvRNS_18TensorIteratorBaseET_ENKUlvE_clEvENKUlvE1_clEvEUlP24curandStatePhilox4_32_10E_ZNS1_27distribution_nullary_kernelIim10ulonglong2S7_SF_ZZZS5_IS7_EvS9_SA_ENKSB_clEvENKSC_clEvEUlmE_EEvS9_T2_RKT3_T4_EUlimE0_EEvlNS_15PhiloxCudaStateET1_SJ_,@"STO_CUDA_ENTRY STV_DEFAULT"
_ZN2at6native60_GLOBAL__N__fdc43544_27_DistributionRandomKernel_cu_f88cee4443distribution_elementwise_grid_stride_kernelImLi2EZZZNS0_9templates4cuda32random_full_64_bits_range_kernelIPNS_17CUDAGeneratorImplEEEvRNS_18TensorIteratorBaseET_ENKUlvE_clEvENKUlvE1_clEvEUlP24curandStatePhilox4_32_10E_ZNS1_27distribution_nullary_kernelIim10ulonglong2S7_SF_ZZZS5_IS7_EvS9_SA_ENKSB_clEvENKSC_clEvEUlmE_EEvS9_T2_RKT3_T4_EUlimE0_EEvlNS_15PhiloxCudaStateET1_SJ_:
        /* <DEDUP_REMOVED lines=89> */
[----:B------:R-:W-:Y:S05]  /*0590*/  CALL.REL.NOINC `($__internal_50_$__cuda_sm20_div_s64) ;  /* 0x00000028008c7944 */ /* 0x000fea0003c00000 */
[----:B------:R-:W-:Y:S05]  /*05a0*/  BRA `(.L_x_631) ;  /* 0x0000000000587947 */ /* 0x000fea0003800000 */
.L_x_630:
        /* <DEDUP_REMOVED lines=22> */
.L_x_631:
        /* <DEDUP_REMOVED lines=68> */
.L_x_641:
        /* <DEDUP_REMOVED lines=13> */
.L_x_633:
[----:B------:R-:W-:Y:S05]  /*0c20*/  BSYNC B0 ;  /* 0x0000000000007941 */ /* 0x000fea0003800000 */
.L_x_632:
        /* <DEDUP_REMOVED lines=61> */
.L_x_635:
[----:B------:R-:W-:Y:S01]  /*1000*/  MOV R32, R23 ;  /* 0x0000001700207202 */ /* 0x000fe20000000f00 */
[----:B------:R-:W-:-:S07]  /*1010*/  IMAD.MOV.U32 R30, RZ, RZ, R20 ;  /* 0x000000ffff1e7224 */ /* 0x000fce00078e0014 */
.L_x_634:
        /* <DEDUP_REMOVED lines=242> */
.L_x_638:
[----:B------:R-:W-:Y:S02]  /*1f40*/  ULDC.64 UR34, c[0x0][0x3d0] ;  /* 0x0000f40000227ab9 */ /* 0x000fe40000000a00 */
[----:B------:R-:W-:-:S04]  /*1f50*/  IADD3 R22, P0, R33, UR34, RZ ;  /* 0x0000002221167c10 */ /* 0x000fc8000ff1e0ff */
[----:B------:R-:W-:-:S05]  /*1f60*/  IADD3.X R23, RZ, UR35, RZ, P0, !PT ;  /* 0x00000023ff177c10 */ /* 0x000fca00087fe4ff */
[----:B------:R0:W-:Y:S04]  /*1f70*/  STG.E desc[UR58][R22.64], R32 ;  /* 0x0000002016007986 */ /* 0x0001e8000c10193a */
.L_x_637:
[----:B------:R-:W-:Y:S05]  /*1f80*/  BSYNC B0 ;  /* 0x0000000000007941 */ /* 0x000fea0003800000 */
.L_x_636:
        /* <DEDUP_REMOVED lines=246> */
.L_x_640:
[----:B------:R-:W-:Y:S02]  /*2ef0*/  ULDC.64 UR34, c[0x0][0x3d0] ;  /* 0x0000f40000227ab9 */ /* 0x000fe40000000a00 */
[----:B------:R-:W-:-:S05]  /*2f00*/  IADD3 R22, P0, R33, UR34, RZ ;  /* 0x0000002221167c10 */ /* 0x000fca000ff1e0ff */
[----:B------:R-:W-:-:S05]  /*2f10*/  IMAD.X R23, RZ, RZ, UR35, P0 ;  /* 0x00000023ff177e24 */ /* 0x000fca00080e06ff */
[----:B------:R0:W-:Y:S03]  /*2f20*/  STG.E desc[UR58][R22.64], R30 ;  /* 0x0000001e16007986 */ /* 0x0001e6000c10193a */
.L_x_639:
        /* <DEDUP_REMOVED lines=10> */
        .weak           $__internal_50_$__cuda_sm20_div_s64
        .type           $__internal_50_$__cuda_sm20_div_s64,@function
        .size           $__internal_50_$__cuda_sm20_div_s64,(.L_x_1911 - $__internal_50_$__cuda_sm20_div_s64)
$__internal_50_$__cuda_sm20_div_s64:
        /* <DEDUP_REMOVED lines=74> */
[----:B------:R-:W-:Y:S06]  /*3470*/  RET.REL.NODEC R22 `(_ZN2at6native60_GLOBAL__N__fdc43544_27_DistributionRandomKernel_cu_f88cee4443distribution_elementwise_grid_stride_kernelImLi2EZZZNS0_9templates4cuda32random_full_64_bits_range_kernelIPNS_17CUDAGeneratorImplEEEvRNS_18TensorIteratorBaseET_ENKUlvE_clEvENKUlvE1_clEvEUlP24curandStatePhilox4_32_10E_ZNS1_27distribution_nullary_kernelIim10ulonglong2S7_SF_ZZZS5_IS7_EvS9_SA_ENKSB_clEvENKSC_clEvEUlmE_EEvS9_T2_RKT3_T4_EUlimE0_EEvlNS_15PhiloxCudaStateET1_SJ_) ;  /* 0xffffffc816e07950 */ /* 0x000fec0003c3ffff */
.L_x_642:
        /* <DEDUP_REMOVED lines=16> */
.L_x_1911:


//--------------------- .text._ZN2at6native60_GLOBAL__N__fdc43544_27_DistributionRandomKernel_cu_f88cee4443distribution_elementwise_grid_stride_kernelImLi2EZZZNS0_9templates4cuda32random_full_64_bits_range_kernelIPNS_17CUDAGeneratorImplEEEvRNS_18TensorIteratorBaseET_ENKUlvE_clEvENKUlvE1_clEvEUlP24curandStatePhilox4_32_10E_ZNS1_27distribution_nullary_kernelIim10ulonglong2S7_SF_ZZZS5_IS7_EvS9_SA_ENKSB_clEvENKSC_clEvEUlmE_EEvS9_T2_RKT3_T4_EUlimE_EEvlNS_15PhiloxCudaStateET1_SJ_ --------------------------
	.section	.text._ZN2at6native60_GLOBAL__N__fdc43544_27_DistributionRandomKernel_cu_f88cee4443distribution_elementwise_grid_stride_kernelImLi2EZZZNS0_9templates4cuda32random_full_64_bits_range_kernelIPNS_17CUDAGeneratorImplEEEvRNS_18TensorIteratorBaseET_ENKUlvE_clEvENKUlvE1_clEvEUlP24curandStatePhilox4_32_10E_ZNS1_27distribution_nullary_kernelIim10ulonglong2S7_SF_ZZZS5_IS7_EvS9_SA_ENKSB_clEvENKSC_clEvEUlmE_EEvS9_T2_RKT3_T4_EUlimE_EEvlNS_15PhiloxCudaStateET1_SJ_,"ax",@progbits
	.align	128
.text._ZN2at6native60_GLOBAL__N__fdc43544_27_DistributionRandomKernel_cu_f88cee4443distribution_elementwise_grid_stride_kernelImLi2EZZZNS0_9templates4cuda32random_full_64_bits_range_kernelIPNS_17CUDAGeneratorImplEEEvRNS_18TensorIteratorBaseET_ENKUlvE_clEvENKUlvE1_clEvEUlP24curandStatePhilox4_32_10E_ZNS1_27distribution_nullary_kernelIim10ulonglong2S7_SF_ZZZS5_IS7_EvS9_SA_ENKSB_clEvENKSC_clEvEUlmE_EEvS9_T2_RKT3_T4_EUlimE_EEvlNS_15PhiloxCudaStateET1_SJ_:
        .type           _ZN2at6native60_GLOBAL__N__fdc43544_27_DistributionRandomKernel_cu_f88cee4443distribution_elementwise_grid_stride_kernelImLi2EZZZNS0_9templates4cuda32random_full_64_bits_range_kernelIPNS_17CUDAGeneratorImplEEEvRNS_18TensorIteratorBaseET_ENKUlvE_clEvENKUlvE1_clEvEUlP24curandStatePhilox4_32_10E_ZNS1_27distribution_nullary_kernelIim10ulonglong2S7_SF_ZZZS5_IS7_EvS9_SA_ENKSB_clEvENKSC_clEvEUlmE_EEvS9_T2_RKT3_T4_EUlimE_EEvlNS_15PhiloxCudaStateET1_SJ_,@function
        .size           _ZN2at6native60_GLOBAL__N__fdc43544_27_DistributionRandomKernel_cu_f88cee4443distribution_elementwise_grid_stride_kernelImLi2EZZZNS0_9templates4cuda32random_full_64_bits_range_kernelIPNS_17CUDAGeneratorImplEEEvRNS_18TensorIteratorBaseET_ENKUlvE_clEvENKUlvE1_clEvEUlP24curandStatePhilox4_32_10E_ZNS1_27distribution_nullary_kernelIim10ulonglong2S7_SF_ZZZS5_IS7_EvS9_SA_ENKSB_clEvENKSC_clEvEUlmE_EEvS9_T2_RKT3_T4_EUlimE_EEvlNS_15PhiloxCudaStateET1_SJ_,(.L_x_1913 - _ZN2at6native60_GLOBAL__N__fdc43544_27_DistributionRandomKernel_cu_f88cee4443distribution_elementwise_grid_stride_kernelImLi2EZZZNS0_9templates4cuda32random_full_64_bits_range_kernelIPNS_17CUDAGeneratorImplEEEvRNS_18TensorIteratorBaseET_ENKUlvE_clEvENKUlvE1_clEvEUlP24curandStatePhilox4_32_10E_ZNS1_27distribution_nullary_kernelIim10ulonglong2S7_SF_ZZZS5_IS7_EvS9_SA_ENKSB_clEvENKSC_clEvEUlmE_EEvS9_T2_RKT3_T4_EUlimE_EEvlNS_15PhiloxCudaStateET1_SJ_)
        .other          _ZN2at6native60_GLOBAL__N__fdc43544_27_DistributionRandomKernel_cu_f88cee4443distribution_elementwise_grid_stride_kernelImLi2EZZZNS0_9templates4cuda32random_full_64_bits_range_kernelIPNS_17CUDAGeneratorImplEEEvRNS_18TensorIteratorBaseET_ENKUlvE_clEvENKUlvE1_clEvEUlP24curandStatePhilox4_32_10E_ZNS1_27distribution_nullary_kernelIim10ulonglong2S7_SF_ZZZS5_IS7_EvS9_SA_ENKSB_clEvENKSC_clEvEUlmE_EEvS9_T2_RKT3_T4_EUlimE_EEvlNS_15PhiloxCudaStateET1_SJ_,@"STO_CUDA_ENTRY STV_DEFAULT"
_ZN2at6native60_GLOBAL__N__fdc43544_27_DistributionRandomKernel_cu_f88cee4443distribution_elementwise_grid_stride_kernelImLi2EZZZNS0_9templates4cuda32random_full_64_bits_range_kernelIPNS_17CUDAGeneratorImplEEEvRNS_18TensorIteratorBaseET_ENKUlvE_clEvENKUlvE1_clEvEUlP24curandStatePhilox4_32_10E_ZNS1_27distribution_nullary_kernelIim10ulonglong2S7_SF_ZZZS5_IS7_EvS9_SA_ENKSB_clEvENKSC_clEvEUlmE_EEvS9_T2_RKT3_T4_EUlimE_EEvlNS_15PhiloxCudaStateET1_SJ_:
        /* <DEDUP_REMOVED lines=89> */
[----:B------:R-:W-:Y:S05]  /*0590*/  CALL.REL.NOINC `($__internal_51_$__cuda_sm20_div_s64) ;  /* 0x00000008002c7944 */ /* 0x000fea0003c00000 */
[----:B------:R-:W-:Y:S01]  /*05a0*/  IMAD.MOV.U32 R18, RZ, RZ, R20 ;  /* 0x000000ffff127224 */ /* 0x000fe200078e0014 */
[----:B------:R-:W-:Y:S01]  /*05b0*/  MOV R19, R21 ;  /* 0x0000001500137202 */ /* 0x000fe20000000f00 */
[----:B------:R-:W-:Y:S06]  /*05c0*/  BRA `(.L_x_644) ;  /* 0x0000000000587947 */ /* 0x000fec0003800000 */
.L_x_643:
        /* <DEDUP_REMOVED lines=22> */
.L_x_644:
        /* <DEDUP_REMOVED lines=16> */
.L_x_649:
        /* <DEDUP_REMOVED lines=13> */
.L_x_646:
[----:B------:R-:W-:Y:S05]  /*0900*/  BSYNC B0 ;  /* 0x0000000000007941 */ /* 0x000fea0003800000 */
.L_x_645:
        /* <DEDUP_REMOVED lines=53> */
.L_x_648:
[----:B------:R-:W-:Y:S02]  /*0c60*/  IMAD.MOV.U32 R33, RZ, RZ, R23 ;  /* 0x000000ffff217224 */ /* 0x000fe400078e0017 */
[----:B------:R-:W-:-:S07]  /*0c70*/  IMAD.MOV.U32 R37, RZ, RZ, R18 ;  /* 0x000000ffff257224 */ /* 0x000fce00078e0012 */
.L_x_647:
        /* <DEDUP_REMOVED lines=17> */
[----:B------:R1:W-:Y:S01]  /*0d90*/  @!P0 STG.E desc[UR6][R20.64], R33 ;  /* 0x0000002114008986 */ /* 0x0003e2000c101906 */
[----:B------:R-:W-:-:S05]  /*0da0*/  LEA R26, P0, R19, R26, 0x1 ;  /* 0x0000001a131a7211 */ /* 0x000fca00078008ff */
[----:B------:R-:W-:Y:S01]  /*0db0*/  IMAD.X R27, RZ, RZ, R27, P0 ;  /* 0x000000ffff1b7224 */ /* 0x000fe200000e061b */
[----:B------:R-:W-:Y:S02]  /*0dc0*/  ISETP.GE.U32.AND P0, PT, R26, R35, PT ;  /* 0x000000231a00720c */ /* 0x000fe40003f06070 */
[----:B0-----:R-:W-:Y:S02]  /*0dd0*/  @!P1 IADD3 R22, P3, R39, R22, RZ ;  /* 0x0000001627169210 */ /* 0x001fe40007f7e0ff */
[----:B------:R-:W-:Y:S02]  /*0de0*/  ISETP.GE.AND.EX P0, PT, R27, R32, PT, P0 ;  /* 0x000000201b00720c */ /* 0x000fe40003f06300 */
[----:B------:R-:W-:Y:S02]  /*0df0*/  @!P1 LEA.HI.X.SX32 R23, R39, R23, 0x1, P3 ;  /* 0x0000001727179211 */ /* 0x000fe400018f0eff */
[----:B-1----:R-:W-:-:S03]  /*0e00*/  MOV R33, R36 ;  /* 0x0000002400217202 */ /* 0x002fc60000000f00 */
[----:B------:R0:W-:Y:S01]  /*0e10*/  @!P1 STG.E desc[UR6][R22.64], R37 ;  /* 0x0000002516009986 */ /* 0x0001e2000c101906 */
[----:B------:R-:W-:Y:S06]  /*0e20*/  BAR.SYNC.DEFER_BLOCKING 0x0 ;  /* 0x0000000000007b1d */ /* 0x000fec0000010000 */
[----:B------:R-:W-:Y:S05]  /*0e30*/  @!P0 BRA `(.L_x_649) ;  /* 0xfffffff8007c8947 */ /* 0x000fea000383ffff */
[----:B------:R-:W-:Y:S05]  /*0e40*/  EXIT ;  /* 0x000000000000794d */ /* 0x000fea0003800000 */
        .weak           $__internal_51_$__cuda_sm20_div_s64
        .type           $__internal_51_$__cuda_sm20_div_s64,@function
        .size           $__internal_51_$__cuda_sm20_div_s64,(.L_x_1913 - $__internal_51_$__cuda_sm20_div_s64)
$__internal_51_$__cuda_sm20_div_s64:
        /* <DEDUP_REMOVED lines=74> */
[----:B------:R-:W-:Y:S06]  /*12f0*/  RET.REL.NODEC R22 `(_ZN2at6native60_GLOBAL__N__fdc43544_27_DistributionRandomKernel_cu_f88cee4443distribution_elementwise_grid_stride_kernelImLi2EZZZNS0_9templates4cuda32random_full_64_bits_range_kernelIPNS_17CUDAGeneratorImplEEEvRNS_18TensorIteratorBaseET_ENKUlvE_clEvENKUlvE1_clEvEUlP24curandStatePhilox4_32_10E_ZNS1_27distribution_nullary_kernelIim10ulonglong2S7_SF_ZZZS5_IS7_EvS9_SA_ENKSB_clEvENKSC_clEvEUlmE_EEvS9_T2_RKT3_T4_EUlimE_EEvlNS_15PhiloxCudaStateET1_SJ_) ;  /* 0xffffffec16407950 */ /* 0x000fec0003c3ffff */
.L_x_650:
        /* <DEDUP_REMOVED lines=16> */
.L_x_1913:


//--------------------- .text._ZN2at6native60_GLOBAL__N__fdc43544_27_DistributionRandomKernel_cu_f88cee4443distribution_elementwise_grid_stride_kernelImLi2EZZZNS0_9templates4cuda32random_full_64_bits_range_kernelIPNS_17CUDAGeneratorImplEEEvRNS_18TensorIteratorBaseET_ENKUlvE_clEvENKUlvE0_clEvEUlP24curandStatePhilox4_32_10E_ZNS1_27distribution_nullary_kernelIam10ulonglong2S7_SF_ZZZS5_IS7_EvS9_SA_ENKSB_clEvENKSC_clEvEUlmE_EEvS9_T2_RKT3_T4_EUlimE0_EEvlNS_15PhiloxCudaStateET1_SJ_ --------------------------
	.section	.text._ZN2at6native60_GLOBAL__N__fdc43544_27_DistributionRandomKernel_cu_f88cee4443distribution_elementwise_grid_stride_kernelImLi2EZZZNS0_9templates4cuda32random_full_64_bits_range_kernelIPNS_17CUDAGeneratorImplEEEvRNS_18TensorIteratorBaseET_ENKUlvE_clEvENKUlvE0_clEvEUlP24curandStatePhilox4_32_10E_ZNS1_27distribution_nullary_kernelIam10ulonglong2S7_SF_ZZZS5_IS7_EvS9_SA_ENKSB_clEvENKSC_clEvEUlmE_EEvS9_T2_RKT3_T4_EUlimE0_EEvlNS_15PhiloxCudaStateET1_SJ_,"ax",@progbits
	.align	128
.text._ZN2at6native60_GLOBAL__N__fdc43544_27_DistributionRandomKernel_cu_f88cee4443distribution_elementwise_grid_stride_kernelImLi2EZZZNS0_9templates4cuda32random_full_64_bits_range_kernelIPNS_17CUDAGeneratorImplEEEvRNS_18TensorIteratorBaseET_ENKUlvE_clEvENKUlvE0_clEvEUlP24curandStatePhilox4_32_10E_ZNS1_27distribution_nullary_kernelIam10ulonglong2S7_SF_ZZZS5_IS7_EvS9_SA_ENKSB_clEvENKSC_clEvEUlmE_EEvS9_T2_RKT3_T4_EUlimE0_EEvlNS_15PhiloxCudaStateET1_SJ_:
        .type           _ZN2at6native60_GLOBAL__N__fdc43544_27_DistributionRandomKernel_cu_f88cee4443distribution_elementwise_grid_stride_kernelImLi2EZZZNS0_9templates4cuda32random_full_64_bits_range_kernelIPNS_17CUDAGeneratorImplEEEvRNS_18TensorIteratorBaseET_ENKUlvE_clEvENKUlvE0_clEvEUlP24curandStatePhilox4_32_10E_ZNS1_27distribution_nullary_kernelIam10ulonglong2S7_SF_ZZZS5_IS7_EvS9_SA_ENKSB_clEvENKSC_clEvEUlmE_EEvS9_T2_RKT3_T4_EUlimE0_EEvlNS_15PhiloxCudaStateET1_SJ_,@function
        .size           _ZN2at6native60_GLOBAL__N__fdc43544_27_DistributionRandomKernel_cu_f88cee4443distribution_elementwise_grid_stride_kernelImLi2EZZZNS0_9templates4cuda32random_full_64_bits_range_kernelIPNS_17CUDAGeneratorImplEEEvRNS_18TensorIteratorBaseET_ENKUlvE_clEvENKUlvE0_clEvEUlP24curandStatePhilox4_32_10E_ZNS1_27distribution_nullary_kernelIam10ulonglong2S7_SF_ZZZS5_IS7_EvS9_SA_ENKSB_clEvENKSC_clEvEUlmE_EEvS9_T2_RKT3_T4_EUlimE0_EEvlNS_15PhiloxCudaStateET1_SJ_,(.L_x_1915 - _ZN2at6native60_GLOBAL__N__fdc43544_27_DistributionRandomKernel_cu_f88cee4443distribution_elementwise_grid_stride_kernelImLi2EZZZNS0_9templates4cuda32random_full_64_bits_range_kernelIPNS_17CUDAGeneratorImplEEEvRNS_18TensorIteratorBaseET_ENKUlvE_clEvENKUlvE0_clEvEUlP24curandStatePhilox4_32_10E_ZNS1_27distribution_nullary_kernelIam10ulonglong2S7_SF_ZZZS5_IS7_EvS9_SA_ENKSB_clEvENKSC_clEvEUlmE_EEvS9_T2_RKT3_T4_EUlimE0_EEvlNS_15PhiloxCudaStateET1_SJ_)
        .other          _ZN2at6native60_GLOBAL__N__fdc43544_27_DistributionRandomKernel_cu_f88cee4443distribution_elementwise_grid_stride_kernelImLi2EZZZNS0_9templates4cuda32random_full_64_bits_range_kernelIPNS_17CUDAGeneratorImplEEEvRNS_18TensorIteratorBaseET_ENKUlvE_clEvENKUlvE0_clEvEUlP24curandStatePhilox4_32_10E_ZNS1_27distribution_nullary_kernelIam10ulonglong2S7_SF_ZZZS5_IS7_EvS9_SA_ENKSB_clEvENKSC_clEvEUlmE_EEvS9_T2_RKT3_T4_EUlimE0_EEvlNS_15PhiloxCudaStateET1_SJ_,@"STO_CUDA_ENTRY STV_DEFAULT"
_ZN2at6native60_GLOBAL__N__fdc43544_27_DistributionRandomKernel_cu_f88cee4443distribution_elementwise_grid_stride_kernelImLi2EZZZNS0_9templates4cuda32random_full_64_bits_range_kernelIPNS_17CUDAGeneratorImplEEEvRNS_18TensorIteratorBaseET_ENKUlvE_clEvENKUlvE0_clEvEUlP24curandStatePhilox4_32_10E_ZNS1_27distribution_nullary_kernelIam10ulonglong2S7_SF_ZZZS5_IS7_EvS9_SA_ENKSB_clEvENKSC_clEvEUlmE_EEvS9_T2_RKT3_T4_EUlimE0_EEvlNS_15PhiloxCudaStateET1_SJ_:
        /* <DEDUP_REMOVED lines=89> */
[----:B------:R-:W-:Y:S05]  /*0590*/  CALL.REL.NOINC `($__internal_52_$__cuda_sm20_div_s64) ;  /* 0x00000028008c7944 */ /* 0x000fea0003c00000 */
[----:B------:R-:W-:Y:S05]  /*05a0*/  BRA `(.L_x_652) ;  /* 0x0000000000587947 */ /* 0x000fea0003800000 */
.L_x_651:
        /* <DEDUP_REMOVED lines=22> */
.L_x_652:
        /* <DEDUP_REMOVED lines=68> */
.L_x_662:
        /* <DEDUP_REMOVED lines=13> */
.L_x_654:
[----:B------:R-:W-:Y:S05]  /*0c20*/  BSYNC B0 ;  /* 0x0000000000007941 */ /* 0x000fea0003800000 */
.L_x_653:
        /* <DEDUP_REMOVED lines=61> */
.L_x_656:
[----:B------:R-:W-:Y:S01]  /*1000*/  MOV R32, R23 ;  /* 0x0000001700207202 */ /* 0x000fe20000000f00 */
[----:B------:R-:W-:-:S07]  /*1010*/  IMAD.MOV.U32 R30, RZ, RZ, R20 ;  /* 0x000000ffff1e7224 */ /* 0x000fce00078e0014 */
.L_x_655:
        /* <DEDUP_REMOVED lines=242> */
.L_x_659:
[----:B------:R-:W-:Y:S02]  /*1f40*/  ULDC.64 UR34, c[0x0][0x3d0] ;  /* 0x0000f40000227ab9 */ /* 0x000fe40000000a00 */
[----:B------:R-:W-:-:S04]  /*1f50*/  IADD3 R22, P0, R33, UR34, RZ ;  /* 0x0000002221167c10 */ /* 0x000fc8000ff1e0ff */
[----:B------:R-:W-:-:S05]  /*1f60*/  IADD3.X R23, RZ, UR35, RZ, P0, !PT ;  /* 0x00000023ff177c10 */ /* 0x000fca00087fe4ff */
[----:B------:R0:W-:Y:S04]  /*1f70*/  STG.E.U8 desc[UR58][R22.64], R32 ;  /* 0x0000002016007986 */ /* 0x0001e8000c10113a */
.L_x_658:
[----:B------:R-:W-:Y:S05]  /*1f80*/  BSYNC B0 ;  /* 0x0000000000007941 */ /* 0x000fea0003800000 */
.L_x_657:
        /* <DEDUP_REMOVED lines=246> */
.L_x_661:
[----:B------:R-:W-:Y:S02]  /*2ef0*/  ULDC.64 UR34, c[0x0][0x3d0] ;  /* 0x0000f40000227ab9 */ /* 0x000fe40000000a00 */
[----:B------:R-:W-:-:S05]  /*2f00*/  IADD3 R22, P0, R33, UR34, RZ ;  /* 0x0000002221167c10 */ /* 0x000fca000ff1e0ff */
[----:B------:R-:W-:-:S05]  /*2f10*/  IMAD.X R23, RZ, RZ, UR35, P0 ;  /* 0x00000023ff177e24 */ /* 0x000fca00080e06ff */
[----:B------:R0:W-:Y:S03]  /*2f20*/  STG.E.U8 desc[UR58][R22.64], R30 ;  /* 0x0000001e16007986 */ /* 0x0001e6000c10113a */
.L_x_660:
        /* <DEDUP_REMOVED lines=10> */
        .weak           $__internal_52_$__cuda_sm20_div_s64
        .type           $__internal_52_$__cuda_sm20_div_s64,@function
        .size           $__internal_52_$__cuda_sm20_div_s64,(.L_x_1915 - $__internal_52_$__cuda_sm20_div_s64)
$__internal_52_$__cuda_sm20_div_s64:
        /* <DEDUP_REMOVED lines=74> */
[----:B------:R-:W-:Y:S06]  /*3470*/  RET.REL.NODEC R22 `(_ZN2at6native60_GLOBAL__N__fdc43544_27_DistributionRandomKernel_cu_f88cee4443distribution_elementwise_grid_stride_kernelImLi2EZZZNS0_9templates4cuda32random_full_64_bits_range_kernelIPNS_17CUDAGeneratorImplEEEvRNS_18TensorIteratorBaseET_ENKUlvE_clEvENKUlvE0_clEvEUlP24curandStatePhilox4_32_10E_ZNS1_27distribution_nullary_kernelIam10ulonglong2S7_SF_ZZZS5_IS7_EvS9_SA_ENKSB_clEvENKSC_clEvEUlmE_EEvS9_T2_RKT3_T4_EUlimE0_EEvlNS_15PhiloxCudaStateET1_SJ_) ;  /* 0xffffffc816e07950 */ /* 0x000fec0003c3ffff */
.L_x_663:
        /* <DEDUP_REMOVED lines=16> */
.L_x_1915:


//--------------------- .text._ZN2at6native60_GLOBAL__N__fdc43544_27_DistributionRandomKernel_cu_f88cee4443distribution_elementwise_grid_stride_kernelImLi2EZZZNS0_9templates4cuda32random_full_64_bits_range_kernelIPNS_17CUDAGeneratorImplEEEvRNS_18TensorIteratorBaseET_ENKUlvE_clEvENKUlvE0_clEvEUlP24curandStatePhilox4_32_10E_ZNS1_27distribution_nullary_kernelIam10ulonglong2S7_SF_ZZZS5_IS7_EvS9_SA_ENKSB_clEvENKSC_clEvEUlmE_EEvS9_T2_RKT3_T4_EUlimE_EEvlNS_15PhiloxCudaStateET1_SJ_ --------------------------
	.section	.text._ZN2at6native60_GLOBAL__N__fdc43544_27_DistributionRandomKernel_cu_f88cee4443distribution_elementwise_grid_stride_kernelImLi2EZZZNS0_9templates4cuda32random_full_64_bits_range_kernelIPNS_17CUDAGeneratorImplEEEvRNS_18TensorIteratorBaseET_ENKUlvE_clEvENKUlvE0_clEvEUlP24curandStatePhilox4_32_10E_ZNS1_27distribution_nullary_kernelIam10ulonglong2S7_SF_ZZZS5_IS7_EvS9_SA_ENKSB_clEvENKSC_clEvEUlmE_EEvS9_T2_RKT3_T4_EUlimE_EEvlNS_15PhiloxCudaStateET1_SJ_,"ax",@progbits
	.align	128
.text._ZN2at6native60_GLOBAL__N__fdc43544_27_DistributionRandomKernel_cu_f88cee4443distribution_elementwise_grid_stride_kernelImLi2EZZZNS0_9templates4cuda32random_full_64_bits_range_kernelIPNS_17CUDAGeneratorImplEEEvRNS_18TensorIteratorBaseET_ENKUlvE_clEvENKUlvE0_clEvEUlP24curandStatePhilox4_32_10E_ZNS1_27distribution_nullary_kernelIam10ulonglong2S7_SF_ZZZS5_IS7_EvS9_SA_ENKSB_clEvENKSC_clEvEUlmE_EEvS9_T2_RKT3_T4_EUlimE_EEvlNS_15PhiloxCudaStateET1_SJ_:
        .type           _ZN2at6native60_GLOBAL__N__fdc43544_27_DistributionRandomKernel_cu_f88cee4443distribution_elementwise_grid_stride_kernelImLi2EZZZNS0_9templates4cuda32random_full_64_bits_range_kernelIPNS_17CUDAGeneratorImplEEEvRNS_18TensorIteratorBaseET_ENKUlvE_clEvENKUlvE0_clEvEUlP24curandStatePhilox4_32_10E_ZNS1_27distribution_nullary_kernelIam10ulonglong2S7_SF_ZZZS5_IS7_EvS9_SA_ENKSB_clEvENKSC_clEvEUlmE_EEvS9_T2_RKT3_T4_EUlimE_EEvlNS_15PhiloxCudaStateET1_SJ_,@function
        .size           _ZN2at6native60_GLOBAL__N__fdc43544_27_DistributionRandomKernel_cu_f88cee4443distribution_elementwise_grid_stride_kernelImLi2EZZZNS0_9templates4cuda32random_full_64_bits_range_kernelIPNS_17CUDAGeneratorImplEEEvRNS_18TensorIteratorBaseET_ENKUlvE_clEvENKUlvE0_clEvEUlP24curandStatePhilox4_32_10E_ZNS1_27distribution_nullary_kernelIam10ulonglong2S7_SF_ZZZS5_IS7_EvS9_SA_ENKSB_clEvENKSC_clEvEUlmE_EEvS9_T2_RKT3_T4_EUlimE_EEvlNS_15PhiloxCudaStateET1_SJ_,(.L_x_1917 - _ZN2at6native60_GLOBAL__N__fdc43544_27_DistributionRandomKernel_cu_f88cee4443distribution_elementwise_grid_stride_kernelImLi2EZZZNS0_9templates4cuda32random_full_64_bits_range_kernelIPNS_17CUDAGeneratorImplEEEvRNS_18TensorIteratorBaseET_ENKUlvE_clEvENKUlvE0_clEvEUlP24curandStatePhilox4_32_10E_ZNS1_27distribution_nullary_kernelIam10ulonglong2S7_SF_ZZZS5_IS7_EvS9_SA_ENKSB_clEvENKSC_clEvEUlmE_EEvS9_T2_RKT3_T4_EUlimE_EEvlNS_15PhiloxCudaStateET1_SJ_)
        .other          _ZN2at6native60_GLOBAL__N__fdc43544_27_DistributionRandomKernel_cu_f88cee4443distribution_elementwise_grid_stride_kernelImLi2EZZZNS0_9templates4cuda32random_full_64_bits_range_kernelIPNS_17CUDAGeneratorImplEEEvRNS_18TensorIteratorBaseET_ENKUlvE_clEvENKUlvE0_clEvEUlP24curandStatePhilox4_32_10E_ZNS1_27distribution_nullary_kernelIam10ulonglong2S7_SF_ZZZS5_IS7_EvS9_SA_ENKSB_clEvENKSC_clEvEUlmE_EEvS9_T2_RKT3_T4_EUlimE_EEvlNS_15PhiloxCudaStateET1_SJ_,@"STO_CUDA_ENTRY STV_DEFAULT"
_ZN2at6native60_GLOBAL__N__fdc43544_27_DistributionRandomKernel_cu_f88cee4443distribution_elementwise_grid_stride_kernelImLi2EZZZNS0_9templates4cuda32random_full_64_bits_range_kernelIPNS_17CUDAGeneratorImplEEEvRNS_18TensorIteratorBaseET_ENKUlvE_clEvENKUlvE0_clEvEUlP24curandStatePhilox4_32_10E_ZNS1_27distribution_nullary_kernelIam10ulonglong2S7_SF_ZZZS5_IS7_EvS9_SA_ENKSB_clEvENKSC_clEvEUlmE_EEvS9_T2_RKT3_T4_EUlimE_EEvlNS_15PhiloxCudaStateET1_SJ_:
        /* <DEDUP_REMOVED lines=89> */
[----:B------:R-:W-:Y:S05]  /*0590*/  CALL.REL.NOINC `($__internal_53_$__cuda_sm20_div_s64) ;  /* 0x00000008002c7944 */ /* 0x000fea0003c00000 */
[----:B------:R-:W-:Y:S01]  /*05a0*/  IMAD.MOV.U32 R18, RZ, RZ, R20 ;  /* 0x000000ffff127224 */ /* 0x000fe200078e0014 */
[----:B------:R-:W-:Y:S01]  /*05b0*/  MOV R19, R21 ;  /* 0x0000001500137202 */ /* 0x000fe20000000f00 */
[----:B------:R-:W-:Y:S06]  /*05c0*/  BRA `(.L_x_665) ;  /* 0x0000000000587947 */ /* 0x000fec0003800000 */
.L_x_664:
        /* <DEDUP_REMOVED lines=22> */
.L_x_665:
        /* <DEDUP_REMOVED lines=16> */
.L_x_670:
        /* <DEDUP_REMOVED lines=13> */
.L_x_667:
[----:B------:R-:W-:Y:S05]  /*0900*/  BSYNC B0 ;  /* 0x0000000000007941 */ /* 0x000fea0003800000 */
.L_x_666:
        /* <DEDUP_REMOVED lines=53> */
.L_x_669:
[----:B------:R-:W-:Y:S02]  /*0c60*/  IMAD.MOV.U32 R33, RZ, RZ, R23 ;  /* 0x000000ffff217224 */ /* 0x000fe400078e0017 */
[----:B------:R-:W-:-:S07]  /*0c70*/  IMAD.MOV.U32 R37, RZ, RZ, R18 ;  /* 0x000000ffff257224 */ /* 0x000fce00078e0012 */
.L_x_668:
        /* <DEDUP_REMOVED lines=29> */
        .weak           $__internal_53_$__cuda_sm20_div_s64
        .type           $__internal_53_$__cuda_sm20_div_s64,@function
        .size           $__internal_53_$__cuda_sm20_div_s64,(.L_x_1917 - $__internal_53_$__cuda_sm20_div_s64)
$__internal_53_$__cuda_sm20_div_s64:
        /* <DEDUP_REMOVED lines=74> */
[----:B------:R-:W-:Y:S06]  /*12f0*/  RET.REL.NODEC R22 `(_ZN2at6native60_GLOBAL__N__fdc43544_27_DistributionRandomKernel_cu_f88cee4443distribution_elementwise_grid_stride_kernelImLi2EZZZNS0_9templates4cuda32random_full_64_bits_range_kernelIPNS_17CUDAGeneratorImplEEEvRNS_18TensorIteratorBaseET_ENKUlvE_clEvENKUlvE0_clEvEUlP24curandStatePhilox4_32_10E_ZNS1_27distribution_nullary_kernelIam10ulonglong2S7_SF_ZZZS5_IS7_EvS9_SA_ENKSB_clEvENKSC_clEvEUlmE_EEvS9_T2_RKT3_T4_EUlimE_EEvlNS_15PhiloxCudaStateET1_SJ_) ;  /* 0xffffffec16407950 */ /* 0x000fec0003c3ffff */
.L_x_671:
        /* <DEDUP_REMOVED lines=16> */
.L_x_1917:


//--------------------- .text._ZN2at6native60_GLOBAL__N__fdc43544_27_DistributionRandomKernel_cu_f88cee4443distribution_elementwise_grid_stride_kernelImLi2EZZZNS0_9templates4cuda32random_full_64_bits_range_kernelIPNS_17CUDAGeneratorImplEEEvRNS_18TensorIteratorBaseET_ENKUlvE_clEvENKUlvE_clEvEUlP24curandStatePhilox4_32_10E_ZNS1_27distribution_nullary_kernelIhm10ulonglong2S7_SF_ZZZS5_IS7_EvS9_SA_ENKSB_clEvENKSC_clEvEUlmE_EEvS9_T2_RKT3_T4_EUlimE0_EEvlNS_15PhiloxCudaStateET1_SJ_ --------------------------
	.section	.text._ZN2at6native60_GLOBAL__N__fdc43544_27_DistributionRandomKernel_cu_f88cee4443distribution_elementwise_grid_stride_kernelImLi2EZZZNS0_9templates4cuda32random_full_64_bits_range_kernelIPNS_17CUDAGeneratorImplEEEvRNS_18TensorIteratorBaseET_ENKUlvE_clEvENKUlvE_clEvEUlP24curandStatePhilox4_32_10E_ZNS1_27distribution_nullary_kernelIhm10ulonglong2S7_SF_ZZZS5_IS7_EvS9_SA_ENKSB_clEvENKSC_clEvEUlmE_EEvS9_T2_RKT3_T4_EUlimE0_EEvlNS_15PhiloxCudaStateET1_SJ_,"ax",@progbits
	.align	128
.text._ZN2at6native60_GLOBAL__N__fdc43544_27_DistributionRandomKernel_cu_f88cee4443distribution_elementwise_grid_stride_kernelImLi2EZZZNS0_9templates4cuda32random_full_64_bits_range_kernelIPNS_17CUDAGeneratorImplEEEvRNS_18TensorIteratorBaseET_ENKUlvE_clEvENKUlvE_clEvEUlP24curandStatePhilox4_32_10E_ZNS1_27distribution_nullary_kernelIhm10ulonglong2S7_SF_ZZZS5_IS7_EvS9_SA_ENKSB_clEvENKSC_clEvEUlmE_EEvS9_T2_RKT3_T4_EUlimE0_EEvlNS_15PhiloxCudaStateET1_SJ_:
        .type           _ZN2at6native60_GLOBAL__N__fdc43544_27_DistributionRandomKernel_cu_f88cee4443distribution_elementwise_grid_stride_kernelImLi2EZZZNS0_9templates4cuda32random_full_64_bits_range_kernelIPNS_17CUDAGeneratorImplEEEvRNS_18TensorIteratorBaseET_ENKUlvE_clEvENKUlvE_clEvEUlP24curandStatePhilox4_32_10E_ZNS1_27distribution_nullary_kernelIhm10ulonglong2S7_SF_ZZZS5_IS7_EvS9_SA_ENKSB_clEvENKSC_clEvEUlmE_EEvS9_T2_RKT3_T4_EUlimE0_EEvlNS_15PhiloxCudaStateET1_SJ_,@function
        .size           _ZN2at6native60_GLOBAL__N__fdc43544_27_DistributionRandomKernel_cu_f88cee4443distribution_elementwise_grid_stride_kernelImLi2EZZZNS0_9templates4cuda32random_full_64_bits_range_kernelIPNS_17CUDAGeneratorImplEEEvRNS_18TensorIteratorBaseET_ENKUlvE_clEvENKUlvE_clEvEUlP24curandStatePhilox4_32_10E_ZNS1_27distribution_nullary_kernelIhm10ulonglong2S7_SF_ZZZS5_IS7_EvS9_SA_ENKSB_clEvENKSC_clEvEUlmE_EEvS9_T2_RKT3_T4_EUlimE0_EEvlNS_15PhiloxCudaStateET1_SJ_,(.L_x_1919 - _ZN2at6native60_GLOBAL__N__fdc43544_27_DistributionRandomKernel_cu_f88cee4443distribution_elementwise_grid_stride_kernelImLi2EZZZNS0_9templates4cuda32random_full_64_bits_range_kernelIPNS_17CUDAGeneratorImplEEEvRNS_18TensorIteratorBaseET_ENKUlvE_clEvENKUlvE_clEvEUlP24curandStatePhilox4_32_10E_ZNS1_27distribution_nullary_kernelIhm10ulonglong2S7_SF_ZZZS5_IS7_EvS9_SA_ENKSB_clEvENKSC_clEvEUlmE_EEvS9_T2_RKT3_T4_EUlimE0_EEvlNS_15PhiloxCudaStateET1_SJ_)
        .other          _ZN2at6native60_GLOBAL__N__fdc43544_27_DistributionRandomKernel_cu_f88cee4443distribution_elementwise_grid_stride_kernelImLi2EZZZNS0_9templates4cuda32random_full_64_bits_range_kernelIPNS_17CUDAGeneratorImplEEEvRNS_18TensorIteratorBaseET_ENKUlvE_clEvENKUlvE_clEvEUlP24curandStatePhilox4_32_10E_ZNS1_27distribution_nullary_kernelIhm10ulonglong2S7_SF_ZZZS5_IS7_EvS9_SA_ENKSB_clEvENKSC_clEvEUlmE_EEvS9_T2_RKT3_T4_EUlimE0_EEvlNS_15PhiloxCudaStateET1_SJ_,@"STO_CUDA_ENTRY STV_DEFAULT"
_ZN2at6native60_GLOBAL__N__fdc43544_27_DistributionRandomKernel_cu_f88cee4443distribution_elementwise_grid_stride_kernelImLi2EZZZNS0_9templates4cuda32random_full_64_bits_range_kernelIPNS_17CUDAGeneratorImplEEEvRNS_18TensorIteratorBaseET_ENKUlvE_clEvENKUlvE_clEvEUlP24curandStatePhilox4_32_10E_ZNS1_27distribution_nullary_kernelIhm10ulonglong2S7_SF_ZZZS5_IS7_EvS9_SA_ENKSB_clEvENKSC_clEvEUlmE_EEvS9_T2_RKT3_T4_EUlimE0_EEvlNS_15PhiloxCudaStateET1_SJ_:
        /* <DEDUP_REMOVED lines=89> */
[----:B------:R-:W-:Y:S05]  /*0590*/  CALL.REL.NOINC `($__internal_54_$__cuda_sm20_div_s64) ;  /* 0x00000028008c7944 */ /* 0x000fea0003c00000 */
[----:B------:R-:W-:Y:S05]  /*05a0*/  BRA `(.L_x_673) ;  /* 0x0000000000587947 */ /* 0x000fea0003800000 */
.L_x_672:
        /* <DEDUP_REMOVED lines=22> */
.L_x_673:
        /* <DEDUP_REMOVED lines=68> */
.L_x_683:
        /* <DEDUP_REMOVED lines=13> */
.L_x_675:
[----:B------:R-:W-:Y:S05]  /*0c20*/  BSYNC B0 ;  /* 0x0000000000007941 */ /* 0x000fea0003800000 */
.L_x_674:
        /* <DEDUP_REMOVED lines=61> */
.L_x_677:
[----:B------:R-:W-:Y:S01]  /*1000*/  MOV R32, R23 ;  /* 0x0000001700207202 */ /* 0x000fe20000000f00 */
[----:B------:R-:W-:-:S07]  /*1010*/  IMAD.MOV.U32 R30, RZ, RZ, R20 ;  /* 0x000000ffff1e7224 */ /* 0x000fce00078e0014 */
.L_x_676:
        /* <DEDUP_REMOVED lines=242> */
.L_x_680:
[----:B------:R-:W-:Y:S02]  /*1f40*/  ULDC.64 UR34, c[0x0][0x3d0] ;  /* 0x0000f40000227ab9 */ /* 0x000fe40000000a00 */
[----:B------:R-:W-:-:S04]  /*1f50*/  IADD3 R22, P0, R33, UR34, RZ ;  /* 0x0000002221167c10 */ /* 0x000fc8000ff1e0ff */
[----:B------:R-:W-:-:S05]  /*1f60*/  IADD3.X R23, RZ, UR35, RZ, P0, !PT ;  /* 0x00000023ff177c10 */ /* 0x000fca00087fe4ff */
[----:B------:R0:W-:Y:S04]  /*1f70*/  STG.E.U8 desc[UR58][R22.64], R32 ;  /* 0x0000002016007986 */ /* 0x0001e8000c10113a */
.L_x_679:
[----:B------:R-:W-:Y:S05]  /*1f80*/  BSYNC B0 ;  /* 0x0000000000007941 */ /* 0x000fea0003800000 */
.L_x_678:
        /* <DEDUP_REMOVED lines=246> */
.L_x_682:
[----:B------:R-:W-:Y:S02]  /*2ef0*/  ULDC.64 UR34, c[0x0][0x3d0] ;  /* 0x0000f40000227ab9 */ /* 0x000fe40000000a00 */
[----:B------:R-:W-:-:S05]  /*2f00*/  IADD3 R22, P0, R33, UR34, RZ ;  /* 0x0000002221167c10 */ /* 0x000fca000ff1e0ff */
[----:B------:R-:W-:-:S05]  /*2f10*/  IMAD.X R23, RZ, RZ, UR35, P0 ;  /* 0x00000023ff177e24 */ /* 0x000fca00080e06ff */
[----:B------:R0:W-:Y:S03]  /*2f20*/  STG.E.U8 desc[UR58][R22.64], R30 ;  /* 0x0000001e16007986 */ /* 0x0001e6000c10113a */
.L_x_681:
        /* <DEDUP_REMOVED lines=10> */
        .weak           $__internal_54_$__cuda_sm20_div_s64
        .type           $__internal_54_$__cuda_sm20_div_s64,@function
        .size           $__internal_54_$__cuda_sm20_div_s64,(.L_x_1919 - $__internal_54_$__cuda_sm20_div_s64)
$__internal_54_$__cuda_sm20_div_s64:
        /* <DEDUP_REMOVED lines=74> */
[----:B------:R-:W-:Y:S06]  /*3470*/  RET.REL.NODEC R22 `(_ZN2at6native60_GLOBAL__N__fdc43544_27_DistributionRandomKernel_cu_f88cee4443distribution_elementwise_grid_stride_kernelImLi2EZZZNS0_9templates4cuda32random_full_64_bits_range_kernelIPNS_17CUDAGeneratorImplEEEvRNS_18TensorIteratorBaseET_ENKUlvE_clEvENKUlvE_clEvEUlP24curandStatePhilox4_32_10E_ZNS1_27distribution_nullary_kernelIhm10ulonglong2S7_SF_ZZZS5_IS7_EvS9_SA_ENKSB_clEvENKSC_clEvEUlmE_EEvS9_T2_RKT3_T4_EUlimE0_EEvlNS_15PhiloxCudaStateET1_SJ_) ;  /* 0xffffffc816e07950 */ /* 0x000fec0003c3ffff */
.L_x_684:
        /* <DEDUP_REMOVED lines=16> */
.L_x_1919:


//--------------------- .text._ZN2at6native60_GLOBAL__N__fdc43544_27_DistributionRandomKernel_cu_f88cee4443distribution_elementwise_grid_stride_kernelImLi2EZZZNS0_9templates4cuda32random_full_64_bits_range_kernelIPNS_17CUDAGeneratorImplEEEvRNS_18TensorIteratorBaseET_ENKUlvE_clEvENKUlvE_clEvEUlP24curandStatePhilox4_32_10E_ZNS1_27distribution_nullary_kernelIhm10ulonglong2S7_SF_ZZZS5_IS7_EvS9_SA_ENKSB_clEvENKSC_clEvEUlmE_EEvS9_T2_RKT3_T4_EUlimE_EEvlNS_15PhiloxCudaStateET1_SJ_ --------------------------
	.section	.text._ZN2at6native60_GLOBAL__N__fdc43544_27_DistributionRandomKernel_cu_f88cee4443distribution_elementwise_grid_stride_kernelImLi2EZZZNS0_9templates4cuda32random_full_64_bits_range_kernelIPNS_17CUDAGeneratorImplEEEvRNS_18TensorIteratorBaseET_ENKUlvE_clEvENKUlvE_clEvEUlP24curandStatePhilox4_32_10E_ZNS1_27distribution_nullary_kernelIhm10ulonglong2S7_SF_ZZZS5_IS7_EvS9_SA_ENKSB_clEvENKSC_clEvEUlmE_EEvS9_T2_RKT3_T4_EUlimE_EEvlNS_15PhiloxCudaStateET1_SJ_,"ax",@progbits
	.align	128
.text._ZN2at6native60_GLOBAL__N__fdc43544_27_DistributionRandomKernel_cu_f88cee4443distribution_elementwise_grid_stride_kernelImLi2EZZZNS0_9templates4cuda32random_full_64_bits_range_kernelIPNS_17CUDAGeneratorImplEEEvRNS_18TensorIteratorBaseET_ENKUlvE_clEvENKUlvE_clEvEUlP24curandStatePhilox4_32_10E_ZNS1_27distribution_nullary_kernelIhm10ulonglong2S7_SF_ZZZS5_IS7_EvS9_SA_ENKSB_clEvENKSC_clEvEUlmE_EEvS9_T2_RKT3_T4_EUlimE_EEvlNS_15PhiloxCudaStateET1_SJ_:
        .type           _ZN2at6native60_GLOBAL__N__fdc43544_27_DistributionRandomKernel_cu_f88cee4443distribution_elementwise_grid_stride_kernelImLi2EZZZNS0_9templates4cuda32random_full_64_bits_range_kernelIPNS_17CUDAGeneratorImplEEEvRNS_18TensorIteratorBaseET_ENKUlvE_clEvENKUlvE_clEvEUlP24curandStatePhilox4_32_10E_ZNS1_27distribution_nullary_kernelIhm10ulonglong2S7_SF_ZZZS5_IS7_EvS9_SA_ENKSB_clEvENKSC_clEvEUlmE_EEvS9_T2_RKT3_T4_EUlimE_EEvlNS_15PhiloxCudaStateET1_SJ_,@function
        .size           _ZN2at6native60_GLOBAL__N__fdc43544_27_DistributionRandomKernel_cu_f88cee4443distribution_elementwise_grid_stride_kernelImLi2EZZZNS0_9templates4cuda32random_full_64_bits_range_kernelIPNS_17CUDAGeneratorImplEEEvRNS_18TensorIteratorBaseET_ENKUlvE_clEvENKUlvE_clEvEUlP24curandStatePhilox4_32_10E_ZNS1_27distribution_nullary_kernelIhm10ulonglong2S7_SF_ZZZS5_IS7_EvS9_SA_ENKSB_clEvENKSC_clEvEUlmE_EEvS9_T2_RKT3_T4_EUlimE_EEvlNS_15PhiloxCudaStateET1_SJ_,(.L_x_1921 - _ZN2at6native60_GLOBAL__N__fdc43544_27_DistributionRandomKernel_cu_f88cee4443distribution_elementwise_grid_stride_kernelImLi2EZZZNS0_9templates4cuda32random_full_64_bits_range_kernelIPNS_17CUDAGeneratorImplEEEvRNS_18TensorIteratorBaseET_ENKUlvE_clEvENKUlvE_clEvEUlP24curandStatePhilox4_32_10E_ZNS1_27distribution_nullary_kernelIhm10ulonglong2S7_SF_ZZZS5_IS7_EvS9_SA_ENKSB_clEvENKSC_clEvEUlmE_EEvS9_T2_RKT3_T4_EUlimE_EEvlNS_15PhiloxCudaStateET1_SJ_)
        .other          _ZN2at6native60_GLOBAL__N__fdc43544_27_DistributionRandomKernel_cu_f88cee4443distribution_elementwise_grid_stride_kernelImLi2EZZZNS0_9templates4cuda32random_full_64_bits_range_kernelIPNS_17CUDAGeneratorImplEEEvRNS_18TensorIteratorBaseET_ENKUlvE_clEvENKUlvE_clEvEUlP24curandStatePhilox4_32_10E_ZNS1_27distribution_nullary_kernelIhm10ulonglong2S7_SF_ZZZS5_IS7_EvS9_SA_ENKSB_clEvENKSC_clEvEUlmE_EEvS9_T2_RKT3_T4_EUlimE_EEvlNS_15PhiloxCudaStateET1_SJ_,@"STO_CUDA_ENTRY STV_DEFAULT"
_ZN2at6native60_GLOBAL__N__fdc43544_27_DistributionRandomKernel_cu_f88cee4443distribution_elementwise_grid_stride_kernelImLi2EZZZNS0_9templates4cuda32random_full_64_bits_range_kernelIPNS_17CUDAGeneratorImplEEEvRNS_18TensorIteratorBaseET_ENKUlvE_clEvENKUlvE_clEvEUlP24curandStatePhilox4_32_10E_ZNS1_27distribution_nullary_kernelIhm10ulonglong2S7_SF_ZZZS5_IS7_EvS9_SA_ENKSB_clEvENKSC_clEvEUlmE_EEvS9_T2_RKT3_T4_EUlimE_EEvlNS_15PhiloxCudaStateET1_SJ_:
        /* <DEDUP_REMOVED lines=89> */
[----:B------:R-:W-:Y:S05]  /*0590*/  CALL.REL.NOINC `($__internal_55_$__cuda_sm20_div_s64) ;  /* 0x00000008002c7944 */ /* 0x000fea0003c00000 */
[----:B------:R-:W-:Y:S01]  /*05a0*/  IMAD.MOV.U32 R18, RZ, RZ, R20 ;  /* 0x000000ffff127224 */ /* 0x000fe200078e0014 */
[----:B------:R-:W-:Y:S01]  /*05b0*/  MOV R19, R21 ;  /* 0x0000001500137202 */ /* 0x000fe20000000f00 */
[----:B------:R-:W-:Y:S06]  /*05c0*/  BRA `(.L_x_686) ;  /* 0x0000000000587947 */ /* 0x000fec0003800000 */
.L_x_685:
        /* <DEDUP_REMOVED lines=22> */
.L_x_686:
        /* <DEDUP_REMOVED lines=16> */
.L_x_691:
        /* <DEDUP_REMOVED lines=13> */
.L_x_688:
[----:B------:R-:W-:Y:S05]  /*0900*/  BSYNC B0 ;  /* 0x0000000000007941 */ /* 0x000fea0003800000 */
.L_x_687:
        /* <DEDUP_REMOVED lines=53> */
.L_x_690:
[----:B------:R-:W-:Y:S02]  /*0c60*/  IMAD.MOV.U32 R33, RZ, RZ, R23 ;  /* 0x000000ffff217224 */ /* 0x000fe400078e0017 */
[----:B------:R-:W-:-:S07]  /*0c70*/  IMAD.MOV.U32 R37, RZ, RZ, R18 ;  /* 0x000000ffff257224 */ /* 0x000fce00078e0012 */
.L_x_689:
        /* <DEDUP_REMOVED lines=29> */
        .weak           $__internal_55_$__cuda_sm20_div_s64
        .type           $__internal_55_$__cuda_sm20_div_s64,@function
        .size           $__internal_55_$__cuda_sm20_div_s64,(.L_x_1921 - $__internal_55_$__cuda_sm20_div_s64)
$__internal_55_$__cuda_sm20_div_s64:
        /* <DEDUP_REMOVED lines=74> */
[----:B------:R-:W-:Y:S06]  /*12f0*/  RET.REL.NODEC R22 `(_ZN2at6native60_GLOBAL__N__fdc43544_27_DistributionRandomKernel_cu_f88cee4443distribution_elementwise_grid_stride_kernelImLi2EZZZNS0_9templates4cuda32random_full_64_bits_range_kernelIPNS_17CUDAGeneratorImplEEEvRNS_18TensorIteratorBaseET_ENKUlvE_clEvENKUlvE_clEvEUlP24curandStatePhilox4_32_10E_ZNS1_27distribution_nullary_kernelIhm10ulonglong2S7_SF_ZZZS5_IS7_EvS9_SA_ENKSB_clEvENKSC_clEvEUlmE_EEvS9_T2_RKT3_T4_EUlimE_EEvlNS_15PhiloxCudaStateET1_SJ_) ;  /* 0xffffffec16407950 */ /* 0x000fec0003c3ffff */
.L_x_692:
        /* <DEDUP_REMOVED lines=16> */
.L_x_1921:


//--------------------- .text._ZN2at6native60_GLOBAL__N__fdc43544_27_DistributionRandomKernel_cu_f88cee4443distribution_elementwise_grid_stride_kernelIjLi4EZZZNS0_9templates4cuda21random_from_to_kernelIPNS_17CUDAGeneratorImplEEEvRNS_18TensorIteratorBaseEmlT_ENKUlvE_clEvENKUlvE11_clEvEUlP24curandStatePhilox4_32_10E0_ZNS1_27distribution_nullary_kernelImj5uint4S7_SF_ZZZS5_IS7_EvS9_mlSA_ENKSB_clEvENKSC_clEvEUljE_EEvS9_T2_RKT3_T4_EUlijE0_EEvlNS_15PhiloxCudaStateET1_SJ_ --------------------------
	.section	.text._ZN2at6native60_GLOBAL__N__fdc43544_27_DistributionRandomKernel_cu_f88cee4443distribution_elementwise_grid_stride_kernelIjLi4EZZZNS0_9templates4cuda21random_from_to_kernelIPNS_17CUDAGeneratorImplEEEvRNS_18TensorIteratorBaseEmlT_ENKUlvE_clEvENKUlvE11_clEvEUlP24curandStatePhilox4_32_10E0_ZNS1_27distribution_nullary_kernelImj5uint4S7_SF_ZZZS5_IS7_EvS9_mlSA_ENKSB_clEvENKSC_clEvEUljE_EEvS9_T2_RKT3_T4_EUlijE0_EEvlNS_15PhiloxCudaStateET1_SJ_,"ax",@progbits
	.align	128
.text._ZN2at6native60_GLOBAL__N__fdc43544_27_DistributionRandomKernel_cu_f88cee4443distribution_elementwise_grid_stride_kernelIjLi4EZZZNS0_9templates4cuda21random_from_to_kernelIPNS_17CUDAGeneratorImplEEEvRNS_18TensorIteratorBaseEmlT_ENKUlvE_clEvENKUlvE11_clEvEUlP24curandStatePhilox4_32_10E0_ZNS1_27distribution_nullary_kernelImj5uint4S7_SF_ZZZS5_IS7_EvS9_mlSA_ENKSB_clEvENKSC_clEvEUljE_EEvS9_T2_RKT3_T4_EUlijE0_EEvlNS_15PhiloxCudaStateET1_SJ_:
        .type           _ZN2at6native60_GLOBAL__N__fdc43544_27_DistributionRandomKernel_cu_f88cee4443distribution_elementwise_grid_stride_kernelIjLi4EZZZNS0_9templates4cuda21random_from_to_kernelIPNS_17CUDAGeneratorImplEEEvRNS_18TensorIteratorBaseEmlT_ENKUlvE_clEvENKUlvE11_clEvEUlP24curandStatePhilox4_32_10E0_ZNS1_27distribution_nullary_kernelImj5uint4S7_SF_ZZZS5_IS7_EvS9_mlSA_ENKSB_clEvENKSC_clEvEUljE_EEvS9_T2_RKT3_T4_EUlijE0_EEvlNS_15PhiloxCudaStateET1_SJ_,@function
        .size           _ZN2at6native60_GLOBAL__N__fdc43544_27_DistributionRandomKernel_cu_f88cee4443distribution_elementwise_grid_stride_kernelIjLi4EZZZNS0_9templates4cuda21random_from_to_kernelIPNS_17CUDAGeneratorImplEEEvRNS_18TensorIteratorBaseEmlT_ENKUlvE_clEvENKUlvE11_clEvEUlP24curandStatePhilox4_32_10E0_ZNS1_27distribution_nullary_kernelImj5uint4S7_SF_ZZZS5_IS7_EvS9_mlSA_ENKSB_clEvENKSC_clEvEUljE_EEvS9_T2_RKT3_T4_EUlijE0_EEvlNS_15PhiloxCudaStateET1_SJ_,(.L_x_1923 - _ZN2at6native60_GLOBAL__N__fdc43544_27_DistributionRandomKernel_cu_f88cee4443distribution_elementwise_grid_stride_kernelIjLi4EZZZNS0_9templates4cuda21random_from_to_kernelIPNS_17CUDAGeneratorImplEEEvRNS_18TensorIteratorBaseEmlT_ENKUlvE_clEvENKUlvE11_clEvEUlP24curandStatePhilox4_32_10E0_ZNS1_27distribution_nullary_kernelImj5uint4S7_SF_ZZZS5_IS7_EvS9_mlSA_ENKSB_clEvENKSC_clEvEUljE_EEvS9_T2_RKT3_T4_EUlijE0_EEvlNS_15PhiloxCudaStateET1_SJ_)
        .other          _ZN2at6native60_GLOBAL__N__fdc43544_27_DistributionRandomKernel_cu_f88cee4443distribution_elementwise_grid_stride_kernelIjLi4EZZZNS0_9templates4cuda21random_from_to_kernelIPNS_17CUDAGeneratorImplEEEvRNS_18TensorIteratorBaseEmlT_ENKUlvE_clEvENKUlvE11_clEvEUlP24curandStatePhilox4_32_10E0_ZNS1_27distribution_nullary_kernelImj5uint4S7_SF_ZZZS5_IS7_EvS9_mlSA_ENKSB_clEvENKSC_clEvEUljE_EEvS9_T2_RKT3_T4_EUlijE0_EEvlNS_15PhiloxCudaStateET1_SJ_,@"STO_CUDA_ENTRY STV_DEFAULT"
_ZN2at6native60_GLOBAL__N__fdc43544_27_DistributionRandomKernel_cu_f88cee4443distribution_elementwise_grid_stride_kernelIjLi4EZZZNS0_9templates4cuda21random_from_to_kernelIPNS_17CUDAGeneratorImplEEEvRNS_18TensorIteratorBaseEmlT_ENKUlvE_clEvENKUlvE11_clEvEUlP24curandStatePhilox4_32_10E0_ZNS1_27distribution_nullary_kernelImj5uint4S7_SF_ZZZS5_IS7_EvS9_mlSA_ENKSB_clEvENKSC_clEvEUljE_EEvS9_T2_RKT3_T4_EUlijE0_EEvlNS_15PhiloxCudaStateET1_SJ_:
        /* <DEDUP_REMOVED lines=63> */
[----:B------:R-:W-:Y:S01]  /*03f0*/  LOP3.LUT R11, R15, R20, R11, 0x96, !PT ;  /* 0x000000140f0b7212 */ /* 0x000fe200078e960b */
[----:B------:R-:W-:Y:S01]  /*0400*/  IMAD.MOV.U32 R15, RZ, RZ, R17 ;  /* 0x000000ffff0f7224 */ /* 0x000fe200078e0011 */
[----:B------:R-:W-:Y:S01]  /*0410*/  IADD3 R10, R25, 0x1fd5c5a3, RZ ;  /* 0x1fd5c5a3190a7810 */ /* 0x000fe20007ffe0ff */
[----:B------:R-:W-:-:S04]  /*0420*/  IMAD.WIDE.U32 R18, R9, -0x2daee0ad, RZ ;  /* 0xd2511f5309127825 */ /* 0x000fc800078e00ff */
        /* <DEDUP_REMOVED lines=8> */
[----:B------:R-:W-:Y:S02]  /*04b0*/  IADD3 R13, R24, -0xe443238, RZ ;  /* 0xf1bbcdc8180d7810 */ /* 0x000fe40007ffe0ff */
[----:B------:R-:W-:Y:S01]  /*04c0*/  IADD3 R14, R25, -0x695add53, RZ ;  /* 0x96a522ad190e7810 */ /* 0x000fe20007ffe0ff */
        /* <DEDUP_REMOVED lines=15> */
[----:B------:R-:W-:Y:S05]  /*05c0*/  CALL.REL.NOINC `($__internal_56_$__cuda_sm20_div_s64) ;  /* 0x0000005000b87944 */ /* 0x000fea0003c00000 */
[----:B------:R-:W-:Y:S05]  /*05d0*/  BRA `(.L_x_694) ;  /* 0x00000000005c7947 */ /* 0x000fea0003800000 */
.L_x_693:
[----:B------:R-:W0:Y:S02]  /*05e0*/  LDC R19, c[0x0][0xc] ;  /* 0x00000300ff137b82 */ /* 0x000e240000000800 */
[----:B0-----:R-:W-:-:S04]  /*05f0*/  IMAD R18, R0, R19, RZ ;  /* 0x0000001300127224 */ /* 0x001fc800078e02ff */
[----:B------:R-:W-:-:S04]  /*0600*/  IMAD.SHL.U32 R20, R18, 0x4, RZ ;  /* 0x0000000412147824 */ /* 0x000fc800078e00ff */
[----:B------:R-:W0:Y:S01]  /*0610*/  I2F.U32.RP R21, R20 ;  /* 0x0000001400157306 */ /* 0x000e220000209000 */
[----:B------:R-:W-:Y:S01]  /*0620*/  IMAD.MOV R23, RZ, RZ, -R20 ;  /* 0x000000ffff177224 */ /* 0x000fe200078e0a14 */
[----:B------:R-:W-:-:S06]  /*0630*/  ISETP.NE.U32.AND P2, PT, R20, RZ, PT ;  /* 0x000000ff1400720c */ /* 0x000fcc0003f45070 */
[----:B0-----:R-:W0:Y:S02]  /*0640*/  MUFU.RCP R21, R21 ;  /* 0x0000001500157308 */ /* 0x001e240000001000 */
[----:B0-----:R-:W-:Y:S02]  /*0650*/  IADD3 R18, R21, 0xffffffe, RZ ;  /* 0x0ffffffe15127810 */ /* 0x001fe40007ffe0ff */
[----:B------:R-:W-:-:S04]  /*0660*/  MOV R21, RZ ;  /* 0x000000ff00157202 */ /* 0x000fc80000000f00 */
        /* <DEDUP_REMOVED lines=10> */
[----:B------:R-:W-:-:S13]  /*0710*/  ISETP.GE.U32.AND P1, PT, R23, R20, PT ;  /* 0x000000141700720c */ /* 0x000fda0003f26070 */
[----:B------:R-:W-:Y:S02]  /*0720*/  @P1 IADD3 R19, R19, 0x1, RZ ;  /* 0x0000000113131810 */ /* 0x000fe40007ffe0ff */
[----:B------:R-:W-:-:S05]  /*0730*/  @!P2 LOP3.LUT R19, RZ, R20, RZ, 0x33, !PT ;  /* 0x00000014ff13a212 */ /* 0x000fca00078e33ff */
[----:B------:R-:W-:-:S07]  /*0740*/  IMAD.MOV.U32 R20, RZ, RZ, R19 ;  /* 0x000000ffff147224 */ /* 0x000fce00078e0013 */
.L_x_694:
        /* <DEDUP_REMOVED lines=68> */
.L_x_718:
[----:B------:R-:W-:Y:S01]  /*0b90*/  IADD3 R2, R2, 0x1, RZ ;  /* 0x0000000102027810 */ /* 0x000fe20007ffe0ff */
[----:B------:R-:W-:Y:S03]  /*0ba0*/  BSSY B0, `(.L_x_695) ;  /* 0x000000c000007945 */ /* 0x000fe60003800000 */
[C---:B------:R-:W-:Y:S01]  /*0bb0*/  ISETP.NE.AND P0, PT, R2.reuse, RZ, PT ;  /* 0x000000ff0200720c */ /* 0x040fe20003f05270 */
[----:B------:R-:W-:-:S12]  /*0bc0*/  IMAD.HI.U32 R23, R2, -0x2daee0ad, RZ ;  /* 0xd2511f5302177827 */ /* 0x000fd800078e00ff */
[----:B--2---:R-:W-:Y:S05]  /*0bd0*/  @P0 BRA `(.L_x_696) ;  /* 0x0000000000200947 */ /* 0x004fea0003800000 */
        /* <DEDUP_REMOVED lines=8> */
.L_x_696:
[----:B------:R-:W-:Y:S05]  /*0c60*/  BSYNC B0 ;  /* 0x0000000000007941 */ /* 0x000fea0003800000 */
.L_x_695:
[----:B------:R-:W-:Y:S01]  /*0c70*/  IMAD.HI.U32 R22, R16, -0x326172a9, RZ ;  /* 0xcd9e8d5710167827 */ /* 0x000fe200078e00ff */
[----:B------:R-:W-:Y:S02]  /*0c80*/  LOP3.LUT R23, R23, R17, R25, 0x96, !PT ;  /* 0x0000001117177212 */ /* 0x000fe400078e9619 */
[----:B------:R-:W-:Y:S01]  /*0c90*/  ISETP.NE.AND P0, PT, R19, 0x1, PT ;  /* 0x000000011300780c */ /* 0x000fe20003f05270 */
[----:B------:R-:W-:Y:S01]  /*0ca0*/  VIADD R26, R24, 0x9e3779b9 ;  /* 0x9e3779b9181a7836 */ /* 0x000fe20000000000 */
[----:B------:R-:W-:Y:S01]  /*0cb0*/  LOP3.LUT R30, R22, R3, R24, 0x96, !PT ;  /* 0x00000003161e7212 */ /* 0x000fe200078e9618 */
[----:B------:R-:W-:Y:S01]  /*0cc0*/  IMAD R27, R16, -0x326172a9, RZ ;  /* 0xcd9e8d57101b7824 */ /* 0x000fe200078e02ff */
[----:B------:R-:W-:Y:S01]  /*0cd0*/  MOV R35, R34 ;  /* 0x0000002200237202 */ /* 0x000fe20000000f00 */
[----:B------:R-:W-:-:S04]  /*0ce0*/  IMAD.WIDE.U32 R22, R23, -0x326172a9, RZ ;  /* 0xcd9e8d5717167825 */ /* 0x000fc800078e00ff */
[----:B------:R-:W-:Y:S01]  /*0cf0*/  IMAD R29, R2, -0x2daee0ad, RZ ;  /* 0xd2511f53021d7824 */ /* 0x000fe200078e02ff */
[----:B------:R-:W-:Y:S01]  /*0d00*/  LOP3.LUT R27, R23, R27, R26, 0x96, !PT ;  /* 0x0000001b171b7212 */ /* 0x000fe200078e961a */
[----:B------:R-:W-:-:S04]  /*0d10*/  IMAD.WIDE.U32 R30, R30, -0x2daee0ad, RZ ;  /* 0xd2511f531e1e7825 */ /* 0x000fc800078e00ff */
[----:B------:R-:W-:Y:S01]  /*0d20*/  IMAD.MOV.U32 R41, RZ, RZ, R32 ;  /* 0x000000ffff297224 */ /* 0x000fe200078e0020 */
        /* <DEDUP_REMOVED lines=35> */
[----:B------:R-:W-:Y:S01]  /*0f60*/  IMAD R27, R12, -0x2daee0ad, RZ ;  /* 0xd2511f530c1b7824 */ /* 0x000fe200078e02ff */
[----:B------:R-:W-:Y:S01]  /*0f70*/  LOP3.LUT R12, R29, R22, R31, 0x96, !PT ;  /* 0x000000161d0c7212 */ /* 0x000fe200078e961f */
[----:B------:R-:W-:Y:S02]  /*0f80*/  VIADD R31, R24, 0x8ff34781 ;  /* 0x8ff34781181f7836 */ /* 0x000fe40000000000 */
[----:B------:R-:W-:Y:S01]  /*0f90*/  IMAD.WIDE.U32 R22, R23, -0x326172a9, RZ ;  /* 0xcd9e8d5717167825 */ /* 0x000fe200078e00ff */
[----:B------:R-:W-:-:S03]  /*0fa0*/  MOV R30, R27 ;  /* 0x0000001b001e7202 */ /* 0x000fc60000000f00 */
        /* <DEDUP_REMOVED lines=12> */
[----:B------:R-:W-:Y:S01]  /*1070*/  @P0 MOV R35, R33 ;  /* 0x0000002100230202 */ /* 0x000fe20000000f00 */
[----:B------:R-:W-:Y:S01]  /*1080*/  @P0 IMAD.MOV.U32 R41, RZ, RZ, R34 ;  /* 0x000000ffff290224 */ /* 0x000fe200078e0022 */
[----:B------:R-:W-:Y:S01]  /*1090*/  @P0 MOV R30, R32 ;  /* 0x00000020001e0202 */ /* 0x000fe20000000f00 */
[----:B------:R-:W-:Y:S01]  /*10a0*/  @P0 IMAD.MOV.U32 R31, RZ, RZ, R27 ;  /* 0x000000ffff1f0224 */ /* 0x000fe200078e001b */
[----:B------:R-:W-:Y:S06]  /*10b0*/  BRA `(.L_x_697) ;  /* 0x0000000000107947 */ /* 0x000fec0003800000 */
.L_x_698:
[----:B------:R-:W-:Y:S01]  /*10c0*/  MOV R35, R32 ;  /* 0x0000002000237202 */ /* 0x000fe20000000f00 */
[----:B------:R-:W-:Y:S01]  /*10d0*/  IMAD.MOV.U32 R41, RZ, RZ, R27 ;  /* 0x000000ffff297224 */ /* 0x000fe200078e001b */
[----:B------:R-:W-:Y:S01]  /*10e0*/  MOV R30, R28 ;  /* 0x0000001c001e7202 */ /* 0x000fe20000000f00 */
[----:B------:R-:W-:-:S07]  /*10f0*/  IMAD.MOV.U32 R31, RZ, RZ, R22 ;  /* 0x000000ffff1f7224 */ /* 0x000fce00078e0016 */
.L_x_697:
[----:B------:R-:W0:Y:S01]  /*1100*/  LDC R32, c[0x0][0x3d8] ;  /* 0x0000f600ff207b82 */ /* 0x000e220000000800 */
[----:B------:R-:W-:Y:S01]  /*1110*/  ISETP.GE.U32.AND P0, PT, R13, UR32, PT ;  /* 0x000000200d007c0c */ /* 0x000fe2000bf06070 */
[----:B------:R-:W-:Y:S01]  /*1120*/  BSSY B0, `(.L_x_699) ;  /* 0x000011f000007945 */ /* 0x000fe20003800000 */
[----:B------:R-:W-:Y:S02]  /*1130*/  HFMA2.MMA R34, -RZ, RZ, 0, 0 ;  /* 0x00000000ff227435 */ /* 0x000fe400000001ff */
[----:B------:R-:W-:-:S03]  /*1140*/  ISETP.GE.AND.EX P0, PT, R15, UR33, PT, P0 ;  /* 0x000000210f007c0c */ /* 0x000fc6000bf06300 */
[----:B------:R-:W1:Y:S10]  /*1150*/  LDC R33, c[0x0][0x3dc] ;  /* 0x0000f700ff217b82 */ /* 0x000e740000000800 */
[----:B------:R-:W-:Y:S05]  /*1160*/  @P0 BRA `(.L_x_700) ;  /* 0x0000001000680947 */ /* 0x000fea0003800000 */
[----:B------:R-:W-:Y:S01]  /*1170*/  ISETP.NE.AND P0, PT, R21, RZ, PT ;  /* 0x000000ff1500720c */ /* 0x000fe20003f05270 */
[----:B------:R-:W-:-:S12]  /*1180*/  IMAD.MOV.U32 R36, RZ, RZ, RZ ;  /* 0x000000ffff247224 */ /* 0x000fd800078e00ff */
[----:B------:R-:W-:Y:S05]  /*1190*/  @!P0 BRA `(.L_x_701) ;  /* 0x0000000c00e08947 */ /* 0x000fea0003800000 */
        /* <DEDUP_REMOVED lines=248> */
.L_x_701:
[----:B------:R-:W-:Y:S01]  /*2120*/  ISETP.NE.U32.AND P0, PT, RZ, UR30, PT ;  /* 0x0000001eff007c0c */ /* 0x000fe2000bf05070 */
[----:B------:R-:W-:Y:S02]  /*2130*/  ULDC.64 UR34, c[0x0][0x3d0] ;  /* 0x0000f40000227ab9 */ /* 0x000fe40000000a00 */
[----:B------:R-:W-:-:S05]  /*2140*/  IADD3 R26, P1, R36, UR34, RZ ;  /* 0x00000022241a7c10 */ /* 0x000fca000ff3e0ff */
[----:B------:R-:W-:-:S05]  /*2150*/  IMAD.X R27, RZ, RZ, UR35, P1 ;  /* 0x00000023ff1b7e24 */ /* 0x000fca00088e06ff */
[----:B------:R-:W-:Y:S05]  /*2160*/  @!P0 BRA `(.L_x_702) ;  /* 0x00000000000c8947 */ /* 0x000fea0003800000 */
[----:B------:R-:W-:-:S07]  /*2170*/  MOV R36, 0x2190 ;  /* 0x0000219000247802 */ /* 0x000fce0000000f00 */
[----:B01----:R-:W-:Y:S05]  /*2180*/  CALL.REL.NOINC `($__internal_57_$__cuda_sm20_rem_u64) ;  /* 0x0000003800f47944 */ /* 0x003fea0003c00000 */
[----:B------:R-:W-:Y:S05]  /*2190*/  BRA `(.L_x_703) ;  /* 0x00000000004c7947 */ /* 0x000fea0003800000 */
.L_x_702:
[----:B------:R-:W-:Y:S01]  /*21a0*/  ULDC UR34, c[0x0][0x3d8] ;  /* 0x0000f60000227ab9 */ /* 0x000fe20000000800 */
[----:B------:R-:W-:Y:S01]  /*21b0*/  MOV R43, RZ ;  /* 0x000000ff002b7202 */ /* 0x000fe20000000f00 */
[----:B------:R-:W2:Y:S01]  /*21c0*/  I2F.U32.RP R38, UR34 ;  /* 0x0000002200267d06 */ /* 0x000ea20008209000 */
[----:B------:R-:W-:-:S07]  /*21d0*/  ISETP.NE.U32.AND P1, PT, RZ, UR34, PT ;  /* 0x00000022ff007c0c */ /* 0x000fce000bf25070 */
[----:B--2---:R-:W2:Y:S02]  /*21e0*/  MUFU.RCP R38, R38 ;  /* 0x0000002600267308 */ /* 0x004ea40000001000 */
[----:B--2---:R-:W-:-:S06]  /*21f0*/  IADD3 R36, R38, 0xffffffe, RZ ;  /* 0x0ffffffe26247810 */ /* 0x004fcc0007ffe0ff */
[----:B------:R2:W3:Y:S02]  /*2200*/  F2I.FTZ.U32.TRUNC.NTZ R37, R36 ;  /* 0x0000002400257305 */ /* 0x0004e4000021f000 */
[----:B--2---:R-:W-:Y:S01]  /*2210*/  HFMA2.MMA R36, -RZ, RZ, 0, 0 ;  /* 0x00000000ff247435 */ /* 0x004fe200000001ff */
[----:B---3--:R-:W-:-:S04]  /*2220*/  IMAD.MOV R39, RZ, RZ, -R37 ;  /* 0x000000ffff277224 */ /* 0x008fc800078e0a25 */
[----:B------:R-:W-:-:S05]  /*2230*/  IMAD R39, R39, UR34, RZ ;  /* 0x0000002227277c24 */ /* 0x000fca000f8e02ff */
[----:B------:R-:W-:-:S06]  /*2240*/  IMAD.HI.U32 R40, R37, R39, R36 ;  /* 0x0000002725287227 */ /* 0x000fcc00078e0024 */
[----:B------:R-:W-:-:S04]  /*2250*/  IMAD.HI.U32 R40, R40, R35, RZ ;  /* 0x0000002328287227 */ /* 0x000fc800078e00ff */
[----:B------:R-:W-:-:S04]  /*2260*/  IMAD.MOV R40, RZ, RZ, -R40 ;  /* 0x000000ffff287224 */ /* 0x000fc800078e0a28 */
[----:B------:R-:W-:-:S05]  /*2270*/  IMAD R42, R40, UR34, R35 ;  /* 0x00000022282a7c24 */ /* 0x000fca000f8e0223 */
[----:B------:R-:W-:-:S13]  /*2280*/  ISETP.GE.U32.AND P0, PT, R42, UR34, PT ;  /* 0x000000222a007c0c */ /* 0x000fda000bf06070 */
[----:B------:R-:W-:-:S04]  /*2290*/  @P0 IADD3 R42, R42, -UR34, RZ ;  /* 0x800000222a2a0c10 */ /* 0x000fc8000fffe0ff */
[----:B------:R-:W-:-:S13]  /*22a0*/  ISETP.GE.U32.AND P0, PT, R42, UR34, PT ;  /* 0x000000222a007c0c */ /* 0x000fda000bf06070 */
[----:B------:R-:W-:Y:S01]  /*22b0*/  @P0 VIADD R42, R42, -UR34 ;  /* 0x800000222a2a0c36 */ /* 0x000fe20008000000 */
[----:B------:R-:W-:-:S07]  /*22c0*/  @!P1 LOP3.LUT R42, RZ, UR34, RZ, 0x33, !PT ;  /* 0x00000022ff2a9c12 */ /* 0x000fce000f8e33ff */
.L_x_703:
[----:B------:R-:W-:Y:S02]  /*22d0*/  ULDC.64 UR34, c[0x0][0x3e0] ;  /* 0x0000f80000227ab9 */ /* 0x000fe40000000a00 */
[----:B------:R-:W-:-:S04]  /*22e0*/  IADD3 R36, P0, R42, UR34, RZ ;  /* 0x000000222a247c10 */ /* 0x000fc8000ff1e0ff */
[----:B------:R-:W-:-:S05]  /*22f0*/  IADD3.X R37, R43, UR35, RZ, P0, !PT ;  /* 0x000000232b257c10 */ /* 0x000fca00087fe4ff */
[----:B------:R2:W-:Y:S04]  /*2300*/  STG.E.64 desc[UR60][R26.64], R36 ;  /* 0x000000241a007986 */ /* 0x0005e8000c101b3c */
.L_x_700:
[----:B------:R-:W-:Y:S05]  /*2310*/  BSYNC B0 ;  /* 0x0000000000007941 */ /* 0x000fea0003800000 */
.L_x_699:
[----:B------:R-:W-:Y:S01]  /*2320*/  ULDC UR34, c[0x0][0xc] ;  /* 0x0000030000227ab9 */ /* 0x000fe20000000800 */
[----:B------:R-:W-:Y:S01]  /*2330*/  BSSY B0, `(.L_x_704) ;  /* 0x0000117000007945 */ /* 0x000fe20003800000 */
[----:B------:R-:W-:-:S05]  /*2340*/  IMAD R38, R0, UR34, RZ ;  /* 0x0000002200267c24 */ /* 0x000fca000f8e02ff */
[----:B--2---:R-:W-:-:S04]  /*2350*/  IADD3 R26, P1, R38, R13, RZ ;  /* 0x0000000d261a7210 */ /* 0x004fc80007f3e0ff */
[----:B------:R-:W-:Y:S01]  /*2360*/  ISETP.GE.U32.AND P0, PT, R26, UR32, PT ;  /* 0x000000201a007c0c */ /* 0x000fe2000bf06070 */
[----:B------:R-:W-:-:S05]  /*2370*/  IMAD.X R26, RZ, RZ, R15, P1 ;  /* 0x000000ffff1a7224 */ /* 0x000fca00008e060f */
[----:B------:R-:W-:-:S13]  /*2380*/  ISETP.GE.AND.EX P0, PT, R26, UR33, PT, P0 ;  /* 0x000000211a007c0c */ /* 0x000fda000bf06300 */
[----:B------:R-:W-:Y:S05]  /*2390*/  @P0 BRA `(.L_x_705) ;  /* 0x0000001000400947 */ /* 0x000fea0003800000 */
[----:B------:R-:W-:Y:S01]  /*23a0*/  ISETP.NE.AND P0, PT, R21, RZ, PT ;  /* 0x000000ff1500720c */ /* 0x000fe20003f05270 */
[----:B------:R-:W-:-:S12]  /*23b0*/  HFMA2.MMA R35, -RZ, RZ, 0, 0 ;  /* 0x00000000ff237435 */ /* 0x000fd800000001ff */
[----:B------:R-:W-:Y:S05]  /*23c0*/  @!P0 BRA `(.L_x_706) ;  /* 0x0000000c00b48947 */ /* 0x000fea0003800000 */
[----:B------:R-:W-:Y:S01]  /*23d0*/  ULDC UR34, c[0x0][0xc] ;  /* 0x0000030000227ab9 */ /* 0x000fe20000000800 */
[----:B------:R-:W-:Y:S01]  /*23e0*/  IMAD.MOV.U32 R26, RZ, RZ, RZ ;  /* 0x000000ffff1a7224 */ /* 0x000fe200078e00ff */
[----:B------:R-:W-:Y:S01]  /*23f0*/  ISETP.NE.AND P0, PT, R21, 0x1, PT ;  /* 0x000000011500780c */ /* 0x000fe20003f05270 */
[----:B------:R-:W-:Y:S01]  /*2400*/  IMAD R27, R0, UR34, R13 ;  /* 0x00000022001b7c24 */ /* 0x000fe2000f8e020d */
[----:B------:R-:W-:-:S03]  /*2410*/  ULDC.64 UR34, c[0x0][0x240] ;  /* 0x0000900000227ab9 */ /* 0x000fc60000000a00 */
        /* <DEDUP_REMOVED lines=232> */
.L_x_706:
[----:B------:R-:W-:Y:S01]  /*32a0*/  ISETP.NE.U32.AND P1, PT, RZ, UR30, PT ;  /* 0x0000001eff007c0c */ /* 0x000fe2000bf25070 */
[----:B------:R-:W-:Y:S02]  /*32b0*/  ULDC.64 UR34, c[0x0][0x3d0] ;  /* 0x0000f40000227ab9 */ /* 0x000fe40000000a00 */
[----:B------:R-:W-:-:S05]  /*32c0*/  IADD3 R26, P0, R35, UR34, RZ ;  /* 0x00000022231a7c10 */ /* 0x000fca000ff1e0ff */
[----:B------:R-:W-:-:S05]  /*32d0*/  IMAD.X R27, RZ, RZ, UR35, P0 ;  /* 0x00000023ff1b7e24 */ /* 0x000fca00080e06ff */
[----:B------:R-:W-:Y:S05]  /*32e0*/  @!P1 BRA `(.L_x_707) ;  /* 0x0000000000109947 */ /* 0x000fea0003800000 */
[----:B------:R-:W-:Y:S02]  /*32f0*/  MOV R35, R41 ;  /* 0x0000002900237202 */ /* 0x000fe40000000f00 */
[----:B------:R-:W-:-:S07]  /*3300*/  MOV R36, 0x3320 ;  /* 0x0000332000247802 */ /* 0x000fce0000000f00 */
[----:B01----:R-:W-:Y:S05]  /*3310*/  CALL.REL.NOINC `($__internal_57_$__cuda_sm20_rem_u64) ;  /* 0x0000002800907944 */ /* 0x003fea0003c00000 */
[----:B------:R-:W-:Y:S05]  /*3320*/  BRA `(.L_x_708) ;  /* 0x00000000004c7947 */ /* 0x000fea0003800000 */
.L_x_707:
[----:B------:R-:W-:Y:S01]  /*3330*/  ULDC UR34, c[0x0][0x3d8] ;  /* 0x0000f60000227ab9 */ /* 0x000fe20000000800 */
[----:B------:R-:W-:Y:S01]  /*3340*/  IMAD.MOV.U32 R43, RZ, RZ, RZ ;  /* 0x000000ffff2b7224 */ /* 0x000fe200078e00ff */
[----:B------:R-:W2:Y:S01]  /*3350*/  I2F.U32.RP R39, UR34 ;  /* 0x0000002200277d06 */ /* 0x000ea20008209000 */
[----:B------:R-:W-:-:S07]  /*3360*/  ISETP.NE.U32.AND P1, PT, RZ, UR34, PT ;  /* 0x00000022ff007c0c */ /* 0x000fce000bf25070 */
[----:B--2---:R-:W2:Y:S02]  /*3370*/  MUFU.RCP R39, R39 ;  /* 0x0000002700277308 */ /* 0x004ea40000001000 */
[----:B--2---:R-:W-:-:S06]  /*3380*/  VIADD R36, R39, 0xffffffe ;  /* 0x0ffffffe27247836 */ /* 0x004fcc0000000000 */
[----:B------:R2:W3:Y:S02]  /*3390*/  F2I.FTZ.U32.TRUNC.NTZ R37, R36 ;  /* 0x0000002400257305 */ /* 0x0004e4000021f000 */
[----:B--2---:R-:W-:Y:S01]  /*33a0*/  IMAD.MOV.U32 R36, RZ, RZ, RZ ;  /* 0x000000ffff247224 */ /* 0x004fe200078e00ff */
[----:B---3--:R-:W-:-:S05]  /*33b0*/  IADD3 R35, RZ, -R37, RZ ;  /* 0x80000025ff237210 */ /* 0x008fca0007ffe0ff */
[----:B------:R-:W-:-:S04]  /*33c0*/  IMAD R35, R35, UR34, RZ ;  /* 0x0000002223237c24 */ /* 0x000fc8000f8e02ff */
[----:B------:R-:W-:-:S06]  /*33d0*/  IMAD.HI.U32 R40, R37, R35, R36 ;  /* 0x0000002325287227 */ /* 0x000fcc00078e0024 */
[----:B------:R-:W-:-:S05]  /*33e0*/  IMAD.HI.U32 R35, R40, R41, RZ ;  /* 0x0000002928237227 */ /* 0x000fca00078e00ff */
[----:B------:R-:W-:-:S05]  /*33f0*/  IADD3 R42, -R35, RZ, RZ ;  /* 0x000000ff232a7210 */ /* 0x000fca0007ffe1ff */
[----:B------:R-:W-:-:S05]  /*3400*/  IMAD R42, R42, UR34, R41 ;  /* 0x000000222a2a7c24 */ /* 0x000fca000f8e0229 */
[----:B------:R-:W-:-:S13]  /*3410*/  ISETP.GE.U32.AND P0, PT, R42, UR34, PT ;  /* 0x000000222a007c0c */ /* 0x000fda000bf06070 */
[----:B------:R-:W-:-:S05]  /*3420*/  @P0 VIADD R42, R42, -UR34 ;  /* 0x800000222a2a0c36 */ /* 0x000fca0008000000 */
[----:B------:R-:W-:-:S13]  /*3430*/  ISETP.GE.U32.AND P0, PT, R42, UR34, PT ;  /* 0x000000222a007c0c */ /* 0x000fda000bf06070 */
[----:B------:R-:W-:Y:S02]  /*3440*/  @P0 IADD3 R42, R42, -UR34, RZ ;  /* 0x800000222a2a0c10 */ /* 0x000fe4000fffe0ff */
[----:B------:R-:W-:-:S07]  /*3450*/  @!P1 LOP3.LUT R42, RZ, UR34, RZ, 0x33, !PT ;  /* 0x00000022ff2a9c12 */ /* 0x000fce000f8e33ff */
.L_x_708:
[----:B------:R-:W-:Y:S02]  /*3460*/  ULDC.64 UR34, c[0x0][0x3e0] ;  /* 0x0000f80000227ab9 */ /* 0x000fe40000000a00 */
[----:B------:R-:W-:-:S04]  /*3470*/  IADD3 R36, P0, R42, UR34, RZ ;  /* 0x000000222a247c10 */ /* 0x000fc8000ff1e0ff */
[----:B------:R-:W-:-:S05]  /*3480*/  IADD3.X R37, R43, UR35, RZ, P0, !PT ;  /* 0x000000232b257c10 */ /* 0x000fca00087fe4ff */
[----:B------:R2:W-:Y:S04]  /*3490*/  STG.E.64 desc[UR60][R26.64], R36 ;  /* 0x000000241a007986 */ /* 0x0005e8000c101b3c */
.L_x_705:
[----:B------:R-:W-:Y:S05]  /*34a0*/  BSYNC B0 ;  /* 0x0000000000007941 */ /* 0x000fea0003800000 */
.L_x_704:
[----:B--2---:R-:W-:Y:S01]  /*34b0*/  LEA R27, P1, R38, R13, 0x1 ;  /* 0x0000000d261b7211 */ /* 0x004fe200078208ff */
[----:B------:R-:W-:Y:S03]  /*34c0*/  BSSY B0, `(.L_x_709) ;  /* 0x0000113000007945 */ /* 0x000fe60003800000 */
[----:B------:R-:W-:Y:S02]  /*34d0*/  ISETP.GE.U32.AND P0, PT, R27, UR32, PT ;  /* 0x000000201b007c0c */ /* 0x000fe4000bf06070 */
[----:B------:R-:W-:-:S04]  /*34e0*/  IADD3.X R26, RZ, R15, RZ, P1, !PT ;  /* 0x0000000fff1a7210 */ /* 0x000fc80000ffe4ff */
[----:B------:R-:W-:-:S13]  /*34f0*/  ISETP.GE.AND.EX P0, PT, R26, UR33, PT, P0 ;  /* 0x000000211a007c0c */ /* 0x000fda000bf06300 */
[----:B------:R-:W-:Y:S05]  /*3500*/  @P0 BRA `(.L_x_710) ;  /* 0x0000001000380947 */ /* 0x000fea0003800000 */
[----:B------:R-:W-:Y:S01]  /*3510*/  ISETP.NE.AND P0, PT, R21, RZ, PT ;  /* 0x000000ff1500720c */ /* 0x000fe20003f05270 */
[----:B------:R-:W-:-:S12]  /*3520*/  IMAD.MOV.U32 R35, RZ, RZ, RZ ;  /* 0x000000ffff237224 */ /* 0x000fd800078e00ff */
[----:B------:R-:W-:Y:S05]  /*3530*/  @!P0 BRA `(.L_x_711) ;  /* 0x0000000c00ac8947 */ /* 0x000fea0003800000 */
[----:B------:R-:W-:Y:S01]  /*3540*/  HFMA2.MMA R26, -RZ, RZ, 0, 0 ;  /* 0x00000000ff1a7435 */ /* 0x000fe200000001ff */
[----:B------:R-:W-:Y:S01]  /*3550*/  ULDC.64 UR34, c[0x0][0x240] ;  /* 0x0000900000227ab9 */ /* 0x000fe20000000a00 */
[----:B------:R-:W-:-:S08]  /*3560*/  ISETP.NE.AND P0, PT, R21, 0x1, PT ;  /* 0x000000011500780c */ /* 0x000fd00003f05270 */
        /* <DEDUP_REMOVED lines=232> */
.L_x_711:
[----:B------:R-:W-:Y:S01]  /*43f0*/  ISETP.NE.U32.AND P1, PT, RZ, UR30, PT ;  /* 0x0000001eff007c0c */ /* 0x000fe2000bf25070 */
[----:B------:R-:W-:Y:S02]  /*4400*/  ULDC.64 UR34, c[0x0][0x3d0] ;  /* 0x0000f40000227ab9 */ /* 0x000fe40000000a00 */
[----:B------:R-:W-:-:S04]  /*4410*/  IADD3 R26, P0, R35, UR34, RZ ;  /* 0x00000022231a7c10 */ /* 0x000fc8000ff1e0ff */
[----:B------:R-:W-:-:S06]  /*4420*/  IADD3.X R27, RZ, UR35, RZ, P0, !PT ;  /* 0x00000023ff1b7c10 */ /* 0x000fcc00087fe4ff */
[----:B------:R-:W-:Y:S05]  /*4430*/  @!P1 BRA `(.L_x_712) ;  /* 0x0000000000109947 */ /* 0x000fea0003800000 */
[----:B------:R-:W-:Y:S02]  /*4440*/  MOV R35, R30 ;  /* 0x0000001e00237202 */ /* 0x000fe40000000f00 */
[----:B------:R-:W-:-:S07]  /*4450*/  MOV R36, 0x4470 ;  /* 0x0000447000247802 */ /* 0x000fce0000000f00 */
[----:B01----:R-:W-:Y:S05]  /*4460*/  CALL.REL.NOINC `($__internal_57_$__cuda_sm20_rem_u64) ;  /* 0x00000018003c7944 */ /* 0x003fea0003c00000 */
[----:B------:R-:W-:Y:S05]  /*4470*/  BRA `(.L_x_713) ;  /* 0x00000000004c7947 */ /* 0x000fea0003800000 */
.L_x_712:
[----:B------:R-:W-:Y:S01]  /*4480*/  ULDC UR34, c[0x0][0x3d8] ;  /* 0x0000f60000227ab9 */ /* 0x000fe20000000800 */
[----:B------:R-:W-:Y:S01]  /*4490*/  IMAD.MOV.U32 R43, RZ, RZ, RZ ;  /* 0x000000ffff2b7224 */ /* 0x000fe200078e00ff */
[----:B------:R-:W2:Y:S01]  /*44a0*/  I2F.U32.RP R39, UR34 ;  /* 0x0000002200277d06 */ /* 0x000ea20008209000 */
[----:B------:R-:W-:-:S07]  /*44b0*/  ISETP.NE.U32.AND P1, PT, RZ, UR34, PT ;  /* 0x00000022ff007c0c */ /* 0x000fce000bf25070 */
[----:B--2---:R-:W2:Y:S02]  /*44c0*/  MUFU.RCP R39, R39 ;  /* 0x0000002700277308 */ /* 0x004ea40000001000 */
[----:B--2---:R-:W-:-:S06]  /*44d0*/  VIADD R36, R39, 0xffffffe ;  /* 0x0ffffffe27247836 */ /* 0x004fcc0000000000 */
[----:B------:R2:W3:Y:S02]  /*44e0*/  F2I.FTZ.U32.TRUNC.NTZ R37, R36 ;  /* 0x0000002400257305 */ /* 0x0004e4000021f000 */
[----:B--2---:R-:W-:Y:S01]  /*44f0*/  HFMA2.MMA R36, -RZ, RZ, 0, 0 ;  /* 0x00000000ff247435 */ /* 0x004fe200000001ff */
[----:B---3--:R-:W-:-:S05]  /*4500*/  IADD3 R35, RZ, -R37, RZ ;  /* 0x80000025ff237210 */ /* 0x008fca0007ffe0ff */
[----:B------:R-:W-:-:S04]  /*4510*/  IMAD R35, R35, UR34, RZ ;  /* 0x0000002223237c24 */ /* 0x000fc8000f8e02ff */
[----:B------:R-:W-:-:S06]  /*4520*/  IMAD.HI.U32 R35, R37, R35, R36 ;  /* 0x0000002325237227 */ /* 0x000fcc00078e0024 */
[----:B------:R-:W-:-:S04]  /*4530*/  IMAD.HI.U32 R35, R35, R30, RZ ;  /* 0x0000001e23237227 */ /* 0x000fc800078e00ff */
[----:B------:R-:W-:-:S04]  /*4540*/  IMAD.MOV R35, RZ, RZ, -R35 ;  /* 0x000000ffff237224 */ /* 0x000fc800078e0a23 */
[----:B------:R-:W-:-:S05]  /*4550*/  IMAD R42, R35, UR34, R30 ;  /* 0x00000022232a7c24 */ /* 0x000fca000f8e021e */
[----:B------:R-:W-:-:S13]  /*4560*/  ISETP.GE.U32.AND P0, PT, R42, UR34, PT ;  /* 0x000000222a007c0c */ /* 0x000fda000bf06070 */
[----:B------:R-:W-:-:S04]  /*4570*/  @P0 IADD3 R42, R42, -UR34, RZ ;  /* 0x800000222a2a0c10 */ /* 0x000fc8000fffe0ff */
[----:B------:R-:W-:-:S13]  /*4580*/  ISETP.GE.U32.AND P0, PT, R42, UR34, PT ;  /* 0x000000222a007c0c */ /* 0x000fda000bf06070 */
[----:B------:R-:W-:Y:S02]  /*4590*/  @P0 IADD3 R42, R42, -UR34, RZ ;  /* 0x800000222a2a0c10 */ /* 0x000fe4000fffe0ff */
[----:B------:R-:W-:-:S07]  /*45a0*/  @!P1 LOP3.LUT R42, RZ, UR34, RZ, 0x33, !PT ;  /* 0x00000022ff2a9c12 */ /* 0x000fce000f8e33ff */
.L_x_713:
[----:B------:R-:W-:Y:S02]  /*45b0*/  ULDC.64 UR34, c[0x0][0x3e0] ;  /* 0x0000f80000227ab9 */ /* 0x000fe40000000a00 */
[----:B------:R-:W-:-:S04]  /*45c0*/  IADD3 R36, P0, R42, UR34, RZ ;  /* 0x000000222a247c10 */ /* 0x000fc8000ff1e0ff */
[----:B------:R-:W-:-:S05]  /*45d0*/  IADD3.X R37, R43, UR35, RZ, P0, !PT ;  /* 0x000000232b257c10 */ /* 0x000fca00087fe4ff */
[----:B------:R2:W-:Y:S04]  /*45e0*/  STG.E.64 desc[UR60][R26.64], R36 ;  /* 0x000000241a007986 */ /* 0x0005e8000c101b3c */
.L_x_710:
[----:B------:R-:W-:Y:S05]  /*45f0*/  BSYNC B0 ;  /* 0x0000000000007941 */ /* 0x000fea0003800000 */
.L_x_709:
[----:B--2---:R-:W-:-:S05]  /*4600*/  IMAD R26, R38, 0x3, RZ ;  /* 0x00000003261a7824 */ /* 0x004fca00078e02ff */
[----:B------:R-:W-:-:S04]  /*4610*/  IADD3 R27, P1, R26, R13, RZ ;  /* 0x0000000d1a1b7210 */ /* 0x000fc80007f3e0ff */
[----:B------:R-:W-:Y:S02]  /*4620*/  ISETP.GE.U32.AND P0, PT, R27, UR32, PT ;  /* 0x000000201b007c0c */ /* 0x000fe4000bf06070 */
[----:B------:R-:W-:-:S04]  /*4630*/  IADD3.X R26, RZ, R15, RZ, P1, !PT ;  /* 0x0000000fff1a7210 */ /* 0x000fc80000ffe4ff */
[----:B------:R-:W-:-:S13]  /*4640*/  ISETP.GE.AND.EX P0, PT, R26, UR33, PT, P0 ;  /* 0x000000211a007c0c */ /* 0x000fda000bf06300 */
[----:B------:R-:W-:Y:S05]  /*4650*/  @P0 BRA `(.L_x_714) ;  /* 0x0000001000680947 */ /* 0x000fea0003800000 */
[----:B------:R-:W-:Y:S02]  /*4660*/  ISETP.NE.AND P0, PT, R21, RZ, PT ;  /* 0x000000ff1500720c */ /* 0x000fe40003f05270 */
[----:B------:R-:W-:-:S11]  /*4670*/  MOV R30, RZ ;  /* 0x000000ff001e7202 */ /* 0x000fd60000000f00 */
[----:B------:R-:W-:Y:S05]  /*4680*/  @!P0 BRA `(.L_x_715) ;  /* 0x0000000c00dc8947 */ /* 0x000fea0003800000 */
[----:B------:R-:W-:Y:S01]  /*4690*/  IMAD.MOV.U32 R26, RZ, RZ, RZ ;  /* 0x000000ffff1a7224 */ /* 0x000fe200078e00ff */
        /* <DEDUP_REMOVED lines=246> */
.L_x_715:
[----:B------:R-:W-:Y:S01]  /*5600*/  ISETP.NE.U32.AND P1, PT, RZ, UR30, PT ;  /* 0x0000001eff007c0c */ /* 0x000fe2000bf25070 */
[----:B------:R-:W-:Y:S02]  /*5610*/  ULDC.64 UR34, c[0x0][0x3d0] ;  /* 0x0000f40000227ab9 */ /* 0x000fe40000000a00 */
[----:B------:R-:W-:-:S04]  /*5620*/  IADD3 R26, P0, R30, UR34, RZ ;  /* 0x000000221e1a7c10 */ /* 0x000fc8000ff1e0ff */
[----:B------:R-:W-:-:S06]  /*5630*/  IADD3.X R27, RZ, UR35, RZ, P0, !PT ;  /* 0x00000023ff1b7c10 */ /* 0x000fcc00087fe4ff */
[----:B------:R-:W-:Y:S05]  /*5640*/  @!P1 BRA `(.L_x_716) ;  /* 0x0000000000109947 */ /* 0x000fea0003800000 */
[----:B------:R-:W-:Y:S01]  /*5650*/  IMAD.MOV.U32 R35, RZ, RZ, R31 ;  /* 0x000000ffff237224 */ /* 0x000fe200078e001f */
[----:B------:R-:W-:-:S07]  /*5660*/  MOV R36, 0x5680 ;  /* 0x0000568000247802 */ /* 0x000fce0000000f00 */
[----:B01----:R-:W-:Y:S05]  /*5670*/  CALL.REL.NOINC `($__internal_57_$__cuda_sm20_rem_u64) ;  /* 0x0000000400b87944 */ /* 0x003fea0003c00000 */
[----:B------:R-:W-:Y:S05]  /*5680*/  BRA `(.L_x_717) ;  /* 0x00000000004c7947 */ /* 0x000fea0003800000 */
.L_x_716:
[----:B------:R-:W-:Y:S01]  /*5690*/  ULDC UR34, c[0x0][0x3d8] ;  /* 0x0000f60000227ab9 */ /* 0x000fe20000000800 */
[----:B------:R-:W-:Y:S01]  /*56a0*/  HFMA2.MMA R43, -RZ, RZ, 0, 0 ;  /* 0x00000000ff2b7435 */ /* 0x000fe200000001ff */
[----:B------:R-:W2:Y:S01]  /*56b0*/  I2F.U32.RP R34, UR34 ;  /* 0x0000002200227d06 */ /* 0x000ea20008209000 */
[----:B------:R-:W-:-:S07]  /*56c0*/  ISETP.NE.U32.AND P1, PT, RZ, UR34, PT ;  /* 0x00000022ff007c0c */ /* 0x000fce000bf25070 */
[----:B--2---:R-:W0:Y:S02]  /*56d0*/  MUFU.RCP R34, R34 ;  /* 0x0000002200227308 */ /* 0x004e240000001000 */
[----:B0-----:R-:W-:-:S06]  /*56e0*/  IADD3 R32, R34, 0xffffffe, RZ ;  /* 0x0ffffffe22207810 */ /* 0x001fcc0007ffe0ff */
[----:B-1----:R0:W1:Y:S02]  /*56f0*/  F2I.FTZ.U32.TRUNC.NTZ R33, R32 ;  /* 0x0000002000217305 */ /* 0x002064000021f000 */
[----:B0-----:R-:W-:Y:S01]  /*5700*/  IMAD.MOV.U32 R32, RZ, RZ, RZ ;  /* 0x000000ffff207224 */ /* 0x001fe200078e00ff */
[----:B-1----:R-:W-:-:S05]  /*5710*/  IADD3 R35, RZ, -R33, RZ ;  /* 0x80000021ff237210 */ /* 0x002fca0007ffe0ff */
[----:B------:R-:W-:-:S04]  /*5720*/  IMAD R35, R35, UR34, RZ ;  /* 0x0000002223237c24 */ /* 0x000fc8000f8e02ff */
[----:B------:R-:W-:-:S06]  /*5730*/  IMAD.HI.U32 R30, R33, R35, R32 ;  /* 0x00000023211e7227 */ /* 0x000fcc00078e0020 */
[----:B------:R-:W-:-:S05]  /*5740*/  IMAD.HI.U32 R30, R30, R31, RZ ;  /* 0x0000001f1e1e7227 */ /* 0x000fca00078e00ff */
[----:B------:R-:W-:-:S05]  /*5750*/  IADD3 R30, -R30, RZ, RZ ;  /* 0x000000ff1e1e7210 */ /* 0x000fca0007ffe1ff */
[----:B------:R-:W-:-:S05]  /*5760*/  IMAD R42, R30, UR34, R31 ;  /* 0x000000221e2a7c24 */ /* 0x000fca000f8e021f */
[----:B------:R-:W-:-:S13]  /*5770*/  ISETP.GE.U32.AND P0, PT, R42, UR34, PT ;  /* 0x000000222a007c0c */ /* 0x000fda000bf06070 */
[----:B------:R-:W-:-:S04]  /*5780*/  @P0 IADD3 R42, R42, -UR34, RZ ;  /* 0x800000222a2a0c10 */ /* 0x000fc8000fffe0ff */
[----:B------:R-:W-:-:S13]  /*5790*/  ISETP.GE.U32.AND P0, PT, R42, UR34, PT ;  /* 0x000000222a007c0c */ /* 0x000fda000bf06070 */
[----:B------:R-:W-:Y:S01]  /*57a0*/  @P0 VIADD R42, R42, -UR34 ;  /* 0x800000222a2a0c36 */ /* 0x000fe20008000000 */
[----:B------:R-:W-:-:S07]  /*57b0*/  @!P1 LOP3.LUT R42, RZ, UR34, RZ, 0x33, !PT ;  /* 0x00000022ff2a9c12 */ /* 0x000fce000f8e33ff */
.L_x_717:
[----:B------:R-:W-:Y:S02]  /*57c0*/  ULDC.64 UR34, c[0x0][0x3e0] ;  /* 0x0000f80000227ab9 */ /* 0x000fe40000000a00 */
[----:B------:R-:W-:-:S04]  /*57d0*/  IADD3 R30, P0, R42, UR34, RZ ;  /* 0x000000222a1e7c10 */ /* 0x000fc8000ff1e0ff */
[----:B------:R-:W-:-:S05]  /*57e0*/  IADD3.X R31, R43, UR35, RZ, P0, !PT ;  /* 0x000000232b1f7c10 */ /* 0x000fca00087fe4ff */
[----:B------:R2:W-:Y:S04]  /*57f0*/  STG.E.64 desc[UR60][R26.64], R30 ;  /* 0x0000001e1a007986 */ /* 0x0005e8000c101b3c */
.L_x_714:
[----:B------:R-:W-:Y:S01]  /*5800*/  LEA R13, P0, R38, R13, 0x2 ;  /* 0x0000000d260d7211 */ /* 0x000fe200078010ff */
[----:B------:R-:W-:Y:S05]  /*5810*/  WARPSYNC.ALL ;  /* 0x0000000000007948 */ /* 0x000fea0003800000 */
[----:B------:R-:W-:Y:S01]  /*5820*/  IADD3.X R15, RZ, R15, RZ, P0, !PT ;  /* 0x0000000fff0f7210 */ /* 0x000fe200007fe4ff */
[----:B------:R-:W-:Y:S01]  /*5830*/  BAR.SYNC.DEFER_BLOCKING 0x0 ;  /* 0x0000000000007b1d */ /* 0x000fe20000010000 */
[----:B------:R-:W-:Y:S01]  /*5840*/  ISETP.GE.U32.AND P0, PT, R13, R18, PT ;  /* 0x000000120d00720c */ /* 0x000fe20003f06070 */
[----:B------:R-:W-:Y:S01]  /*5850*/  IMAD.MOV.U32 R34, RZ, RZ, R22 ;  /* 0x000000ffff227224 */ /* 0x000fe200078e0016 */
[----:B-1----:R-:W-:-:S02]  /*5860*/  MOV R33, R28 ;  /* 0x0000001c00217202 */ /* 0x002fc40000000f00 */
[----:B------:R-:W-:Y:S02]  /*5870*/  ISETP.GE.AND.EX P0, PT, R15, R20, PT, P0 ;  /* 0x000000140f00720c */ /* 0x000fe40003f06300 */
[----:B0-----:R-:W-:-:S11]  /*5880*/  MOV R32, R29 ;  /* 0x0000001d00207202 */ /* 0x001fd60000000f00 */
[----:B------:R-:W-:Y:S05]  /*5890*/  @!P0 BRA `(.L_x_718) ;  /* 0xffffffb000bc8947 */ /* 0x000fea000383ffff */
[----:B------:R-:W-:Y:S05]  /*58a0*/  EXIT ;  /* 0x000000000000794d */ /* 0x000fea0003800000 */
        .weak           $__internal_56_$__cuda_sm20_div_s64
        .type           $__internal_56_$__cuda_sm20_div_s64,@function
        .size           $__internal_56_$__cuda_sm20_div_s64,($__internal_57_$__cuda_sm20_rem_u64 - $__internal_56_$__cuda_sm20_div_s64)
$__internal_56_$__cuda_sm20_div_s64:
[----:B------:R-:W-:Y:S01]  /*58b0*/  IMAD.MOV.U32 R26, RZ, RZ, R23 ;  /* 0x000000ffff1a7224 */ /* 0x000fe200078e0017 */
[----:B------:R-:W-:-:S06]  /*58c0*/  HFMA2.MMA R27, -RZ, RZ, 0, 0 ;  /* 0x00000000ff1b7435 */ /* 0x000fcc00000001ff */
        /* <DEDUP_REMOVED lines=14> */
[----:B------:R-:W-:Y:S02]  /*59b0*/  IADD3 R21, P2, R27, R20, RZ ;  /* 0x000000141b157210 */ /* 0x000fe40007f5e0ff */
[----:B------:R-:W-:-:S03]  /*59c0*/  IADD3.X R20, R31, R19, RZ, P0, !PT ;  /* 0x000000131f147210 */ /* 0x000fc600007fe4ff */
[----:B------:R-:W-:Y:S01]  /*59d0*/  IMAD.WIDE.U32 R18, R21, R23, RZ ;  /* 0x0000001715127225 */ /* 0x000fe200078e00ff */
[----:B------:R-:W-:Y:S02]  /*59e0*/  IADD3.X R27, RZ, RZ, R20, P2, P1 ;  /* 0x000000ffff1b7210 */ /* 0x000fe400017e2414 */
[----:B------:R-:W-:Y:S02]  /*59f0*/  ISETP.LE.AND P1, PT, RZ, UR5, PT ;  /* 0x00000005ff007c0c */ /* 0x000fe4000bf23270 */
[----:B------:R-:W-:Y:S01]  /*5a00*/  IADD3 R29, P0, RZ, -R18, RZ ;  /* 0x80000012ff1d7210 */ /* 0x000fe20007f1e0ff */
[----:B------:R-:W-:-:S04]  /*5a10*/  IMAD R18, R23, R27, R19 ;  /* 0x0000001b17127224 */ /* 0x000fc800078e0213 */
[----:B------:R-:W-:-:S04]  /*5a20*/  IMAD.HI.U32 R20, R21, R29, RZ ;  /* 0x0000001d15147227 */ /* 0x000fc800078e00ff */
[----:B------:R-:W-:Y:S01]  /*5a30*/  IMAD.X R26, RZ, RZ, ~R18, P0 ;  /* 0x000000ffff1a7224 */ /* 0x000fe200000e0e12 */
        /* <DEDUP_REMOVED lines=8> */
[----:B------:R-:W-:-:S03]  /*5ac0*/  IADD3 R20, P3, R19, R20, RZ ;  /* 0x0000001413147210 */ /* 0x000fc60007f7e0ff */
[----:B------:R-:W-:Y:S01]  /*5ad0*/  IMAD.MOV.U32 R19, RZ, RZ, RZ ;  /* 0x000000ffff137224 */ /* 0x000fe200078e00ff */
[----:B------:R-:W-:Y:S01]  /*5ae0*/  IADD3.X R27, R26, R27, RZ, P0, !PT ;  /* 0x0000001b1a1b7210 */ /* 0x000fe200007fe4ff */
[----:B------:R-:W-:-:S03]  /*5af0*/  IMAD.HI.U32 R18, R20, R21, RZ ;  /* 0x0000001514127227 */ /* 0x000fc600078e00ff */
[----:B------:R-:W-:Y:S01]  /*5b00*/  IADD3.X R27, RZ, RZ, R27, P3, P2 ;  /* 0x000000ffff1b7210 */ /* 0x000fe20001fe441b */
[----:B------:R-:W-:-:S04]  /*5b10*/  IMAD.WIDE.U32 R18, R20, R36, R18 ;  /* 0x0000002414127225 */ /* 0x000fc800078e0012 */
[C---:B------:R-:W-:Y:S02]  /*5b20*/  IMAD R29, R27.reuse, R36, RZ ;  /* 0x000000241b1d7224 */ /* 0x040fe400078e02ff */
[----:B------:R-:W-:-:S04]  /*5b30*/  IMAD.HI.U32 R18, P0, R27, R21, R18 ;  /* 0x000000151b127227 */ /* 0x000fc80007800012 */
[----:B------:R-:W-:Y:S01]  /*5b40*/  IMAD.HI.U32 R27, R27, R36, RZ ;  /* 0x000000241b1b7227 */ /* 0x000fe200078e00ff */
[----:B------:R-:W-:Y:S01]  /*5b50*/  IADD3 R20, P2, R29, R18, RZ ;  /* 0x000000121d147210 */ /* 0x000fe20007f5e0ff */
[----:B------:R-:W-:-:S03]  /*5b60*/  HFMA2.MMA R29, -RZ, RZ, 0, 0 ;  /* 0x00000000ff1d7435 */ /* 0x000fc600000001ff */
[----:B------:R-:W-:-:S04]  /*5b70*/  IADD3.X R18, R27, RZ, RZ, P0, !PT ;  /* 0x000000ff1b127210 */ /* 0x000fc800007fe4ff */
[----:B------:R-:W-:Y:S01]  /*5b80*/  IADD3.X R26, RZ, R18, RZ, P2, !PT ;  /* 0x00000012ff1a7210 */ /* 0x000fe200017fe4ff */
[----:B------:R-:W-:-:S04]  /*5b90*/  IMAD.WIDE.U32 R18, R20, R23, RZ ;  /* 0x0000001714127225 */ /* 0x000fc800078e00ff */
[----:B------:R-:W-:Y:S01]  /*5ba0*/  IMAD R19, R23, R26, R19 ;  /* 0x0000001a17137224 */ /* 0x000fe200078e0213 */
[----:B------:R-:W-:-:S04]  /*5bb0*/  IADD3 R30, P0, -R18, R21, RZ ;  /* 0x00000015121e7210 */ /* 0x000fc80007f1e1ff */
[-C--:B------:R-:W-:Y:S01]  /*5bc0*/  IADD3 R18, P2, -R23, R30.reuse, RZ ;  /* 0x0000001e17127210 */ /* 0x080fe20007f5e1ff */
[----:B------:R-:W-:Y:S01]  /*5bd0*/  IMAD.X R36, R36, 0x1, ~R19, P0 ;  /* 0x0000000124247824 */ /* 0x000fe200000e0e13 */
[----:B------:R-:W-:Y:S02]  /*5be0*/  ISETP.GE.U32.AND P0, PT, R30, R23, PT ;  /* 0x000000171e00720c */ /* 0x000fe40003f06070 */
[----:B------:R-:W-:Y:S02]  /*5bf0*/  IADD3 R19, P3, R20, 0x1, RZ ;  /* 0x0000000114137810 */ /* 0x000fe40007f7e0ff */
[C---:B------:R-:W-:Y:S02]  /*5c00*/  ISETP.GE.U32.AND.EX P0, PT, R36.reuse, RZ, PT, P0 ;  /* 0x000000ff2400720c */ /* 0x040fe40003f06100 */
[----:B------:R-:W-:Y:S02]  /*5c10*/  IADD3.X R27, R36, -0x1, RZ, P2, !PT ;  /* 0xffffffff241b7810 */ /* 0x000fe400017fe4ff */
[----:B------:R-:W-:-:S02]  /*5c20*/  SEL R18, R18, R30, P0 ;  /* 0x0000001e12127207 */ /* 0x000fc40000000000 */
[----:B------:R-:W-:Y:S02]  /*5c30*/  IADD3.X R21, RZ, R26, RZ, P3, !PT ;  /* 0x0000001aff157210 */ /* 0x000fe40001ffe4ff */
[----:B------:R-:W-:Y:S02]  /*5c40*/  SEL R27, R27, R36, P0 ;  /* 0x000000241b1b7207 */ /* 0x000fe40000000000 */
[----:B------:R-:W-:Y:S02]  /*5c50*/  SEL R19, R19, R20, P0 ;  /* 0x0000001413137207 */ /* 0x000fe40000000000 */
[----:B------:R-:W-:Y:S02]  /*5c60*/  ISETP.GE.U32.AND P2, PT, R18, R23, PT ;  /* 0x000000171200720c */ /* 0x000fe40003f46070 */
[----:B------:R-:W-:Y:S02]  /*5c70*/  SEL R26, R21, R26, P0 ;  /* 0x0000001a151a7207 */ /* 0x000fe40000000000 */
[----:B------:R-:W-:-:S02]  /*5c80*/  IADD3 R20, P3, R19, 0x1, RZ ;  /* 0x0000000113147810 */ /* 0x000fc40007f7e0ff */
[----:B------:R-:W-:Y:S02]  /*5c90*/  ISETP.GE.U32.AND.EX P0, PT, R27, RZ, PT, P2 ;  /* 0x000000ff1b00720c */ /* 0x000fe40003f06120 */
[-C--:B------:R-:W-:Y:S02]  /*5ca0*/  IADD3.X R21, RZ, R26.reuse, RZ, P3, !PT ;  /* 0x0000001aff157210 */ /* 0x080fe40001ffe4ff */
[----:B------:R-:W-:Y:S02]  /*5cb0*/  SEL R20, R20, R19, P0 ;  /* 0x0000001314147207 */ /* 0x000fe40000000000 */
[----:B------:R-:W-:Y:S02]  /*5cc0*/  SEL R21, R21, R26, P0 ;  /* 0x0000001a15157207 */ /* 0x000fe40000000000 */
[----:B------:R-:W-:Y:S02]  /*5cd0*/  IADD3 R19, P2, RZ, -R20, RZ ;  /* 0x80000014ff137210 */ /* 0x000fe40007f5e0ff */
[----:B------:R-:W-:-:S02]  /*5ce0*/  ISETP.NE.U32.AND P0, PT, R23, RZ, PT ;  /* 0x000000ff1700720c */ /* 0x000fc40003f05070 */
[----:B------:R-:W-:Y:S01]  /*5cf0*/  SEL R20, R19, R20, !P1 ;  /* 0x0000001413147207 */ /* 0x000fe20004800000 */
[----:B------:R-:W-:Y:S01]  /*5d00*/  IMAD.X R18, RZ, RZ, ~R21, P2 ;  /* 0x000000ffff127224 */ /* 0x000fe200010e0e15 */
[----:B------:R-:W-:-:S04]  /*5d10*/  ISETP.NE.AND.EX P0, PT, RZ, RZ, PT, P0 ;  /* 0x000000ffff00720c */ /* 0x000fc80003f05300 */
[----:B------:R-:W-:Y:S02]  /*5d20*/  SEL R21, R18, R21, !P1 ;  /* 0x0000001512157207 */ /* 0x000fe40004800000 */
[----:B------:R-:W-:Y:S02]  /*5d30*/  SEL R20, R20, 0xffffffff, P0 ;  /* 0xffffffff14147807 */ /* 0x000fe40000000000 */
[----:B------:R-:W-:Y:S01]  /*5d40*/  SEL R21, R21, 0xffffffff, P0 ;  /* 0xffffffff15157807 */ /* 0x000fe20000000000 */
[----:B------:R-:W-:Y:S06]  /*5d50*/  RET.REL.NODEC R28 `(_ZN2at6native60_GLOBAL__N__fdc43544_27_DistributionRandomKernel_cu_f88cee4443distribution_elementwise_grid_stride_kernelIjLi4EZZZNS0_9templates4cuda21random_from_to_kernelIPNS_17CUDAGeneratorImplEEEvRNS_18TensorIteratorBaseEmlT_ENKUlvE_clEvENKUlvE11_clEvEUlP24curandStatePhilox4_32_10E0_ZNS1_27distribution_nullary_kernelImj5uint4S7_SF_ZZZS5_IS7_EvS9_mlSA_ENKSB_clEvENKSC_clEvEUljE_EEvS9_T2_RKT3_T4_EUlijE0_EEvlNS_15PhiloxCudaStateET1_SJ_) ;  /* 0xffffffa01ca87950 */ /* 0x000fec0003c3ffff */
        .weak           $__internal_57_$__cuda_sm20_rem_u64
        .type           $__internal_57_$__cuda_sm20_rem_u64,@function
        .size           $__internal_57_$__cuda_sm20_rem_u64,(.L_x_1923 - $__internal_57_$__cuda_sm20_rem_u64)
$__internal_57_$__cuda_sm20_rem_u64:
[----:B------:R-:W0:Y:S08]  /*5d60*/  I2F.U64.RP R37, R32 ;  /* 0x0000002000257312 */ /* 0x000e300000309000 */
[----:B0-----:R-:W0:Y:S02]  /*5d70*/  MUFU.RCP R37, R37 ;  /* 0x0000002500257308 */ /* 0x001e240000001000 */
[----:B0-----:R-:W-:-:S06]  /*5d80*/  IADD3 R42, R37, 0x1ffffffe, RZ ;  /* 0x1ffffffe252a7810 */ /* 0x001fcc0007ffe0ff */
[----:B------:R-:W0:Y:S02]  /*5d90*/  F2I.U64.TRUNC R42, R42 ;  /* 0x0000002a002a7311 */ /* 0x000e24000020d800 */
[----:B0-----:R-:W-:-:S04]  /*5da0*/  IMAD.WIDE.U32 R44, R42, R32, RZ ;  /* 0x000000202a2c7225 */ /* 0x001fc800078e00ff */
[C---:B------:R-:W-:Y:S01]  /*5db0*/  IMAD R39, R42.reuse, R33, R45 ;  /* 0x000000212a277224 */ /* 0x040fe200078e022d */
[----:B------:R-:W-:Y:S02]  /*5dc0*/  IADD3 R40, P0, RZ, -R44, RZ ;  /* 0x8000002cff287210 */ /* 0x000fe40007f1e0ff */
[----:B------:R-:W-:Y:S01]  /*5dd0*/  MOV R45, R42 ;  /* 0x0000002a002d7202 */ /* 0x000fe20000000f00 */
[----:B------:R-:W-:Y:S02]  /*5de0*/  IMAD R39, R43, R32, R39 ;  /* 0x000000202b277224 */ /* 0x000fe400078e0227 */
[----:B------:R-:W-:-:S04]  /*5df0*/  IMAD.HI.U32 R44, R42, R40, RZ ;  /* 0x000000282a2c7227 */ /* 0x000fc800078e00ff */
[----:B------:R-:W-:-:S04]  /*5e00*/  IMAD.X R39, RZ, RZ, ~R39, P0 ;  /* 0x000000ffff277224 */ /* 0x000fc800000e0e27 */
[----:B------:R-:W-:-:S04]  /*5e10*/  IMAD.WIDE.U32 R44, P0, R42, R39, R44 ;  /* 0x000000272a2c7225 */ /* 0x000fc8000780002c */
[C---:B------:R-:W-:Y:S02]  /*5e20*/  IMAD R37, R43.reuse, R39, RZ ;  /* 0x000000272b257224 */ /* 0x040fe400078e02ff */
[----:B------:R-:W-:-:S04]  /*5e30*/  IMAD.HI.U32 R40, P1, R43, R40, R44 ;  /* 0x000000282b287227 */ /* 0x000fc8000782002c */
[----:B------:R-:W-:Y:S01]  /*5e40*/  IMAD.HI.U32 R39, R43, R39, RZ ;  /* 0x000000272b277227 */ /* 0x000fe200078e00ff */
[----:B------:R-:W-:-:S04]  /*5e50*/  IADD3 R45, P2, R37, R40, RZ ;  /* 0x00000028252d7210 */ /* 0x000fc80007f5e0ff */
[----:B------:R-:W-:Y:S01]  /*5e60*/  IADD3.X R37, R39, R43, RZ, P0, !PT ;  /* 0x0000002b27257210 */ /* 0x000fe200007fe4ff */
[C---:B------:R-:W-:Y:S01]  /*5e70*/  IMAD.WIDE.U32 R46, R45.reuse, R32, RZ ;  /* 0x000000202d2e7225 */ /* 0x040fe200078e00ff */
[----:B------:R-:W-:Y:S02]  /*5e80*/  HFMA2.MMA R43, -RZ, RZ, 0, 0 ;  /* 0x00000000ff2b7435 */ /* 0x000fe400000001ff */
[----:B------:R-:W-:Y:S01]  /*5e90*/  IADD3.X R37, RZ, RZ, R37, P2, P1 ;  /* 0x000000ffff257210 */ /* 0x000fe200017e2425 */
[----:B------:R-:W-:Y:S01]  /*5ea0*/  IMAD R42, R45, R33, R47 ;  /* 0x000000212d2a7224 */ /* 0x000fe200078e022f */
[----:B------:R-:W-:-:S03]  /*5eb0*/  IADD3 R40, P0, RZ, -R46, RZ ;  /* 0x8000002eff287210 */ /* 0x000fc60007f1e0ff */
        /* <DEDUP_REMOVED lines=9> */
[----:B------:R-:W-:-:S03]  /*5f50*/  IMAD.HI.U32 R42, R39, R35, RZ ;  /* 0x00000023272a7227 */ /* 0x000fc600078e00ff */
[----:B------:R-:W-:Y:S01]  /*5f60*/  IADD3.X R37, RZ, RZ, R37, P2, P1 ;  /* 0x000000ffff257210 */ /* 0x000fe200017e2425 */
[----:B------:R-:W-:-:S04]  /*5f70*/  IMAD.WIDE.U32 R42, R39, R34, R42 ;  /* 0x00000022272a7225 */ /* 0x000fc800078e002a */
[C---:B------:R-:W-:Y:S02]  /*5f80*/  IMAD R39, R37.reuse, R34, RZ ;  /* 0x0000002225277224 */ /* 0x040fe400078e02ff */
[----:B------:R-:W-:-:S04]  /*5f90*/  IMAD.HI.U32 R40, P0, R37, R35, R42 ;  /* 0x0000002325287227 */ /* 0x000fc8000780002a */
[----:B------:R-:W-:Y:S01]  /*5fa0*/  IMAD.HI.U32 R37, R37, R34, RZ ;  /* 0x0000002225257227 */ /* 0x000fe200078e00ff */
[----:B------:R-:W-:-:S03]  /*5fb0*/  IADD3 R40, P1, R39, R40, RZ ;  /* 0x0000002827287210 */ /* 0x000fc60007f3e0ff */
[----:B------:R-:W-:Y:S02]  /*5fc0*/  IMAD.X R37, RZ, RZ, R37, P0 ;  /* 0x000000ffff257224 */ /* 0x000fe400000e0625 */
[----:B------:R-:W-:-:S03]  /*5fd0*/  IMAD.WIDE.U32 R42, R40, R32, RZ ;  /* 0x00000020282a7225 */ /* 0x000fc600078e00ff */
[----:B------:R-:W-:Y:S01]  /*5fe0*/  IADD3.X R39, RZ, R37, RZ, P1, !PT ;  /* 0x00000025ff277210 */ /* 0x000fe20000ffe4ff */
[----:B------:R-:W-:Y:S01]  /*5ff0*/  IMAD R37, R40, R33, R43 ;  /* 0x0000002128257224 */ /* 0x000fe200078e022b */
[----:B------:R-:W-:-:S03]  /*6000*/  IADD3 R35, P1, -R42, R35, RZ ;  /* 0x000000232a237210 */ /* 0x000fc60007f3e1ff */
[-C--:B------:R-:W-:Y:S01]  /*6010*/  IMAD R37, R39, R32.reuse, R37 ;  /* 0x0000002027257224 */ /* 0x080fe200078e0225 */
[----:B------:R-:W-:-:S04]  /*6020*/  ISETP.GE.U32.AND P0, PT, R35, R32, PT ;  /* 0x000000202300720c */ /* 0x000fc80003f06070 */
[----:B------:R-:W-:Y:S02]  /*6030*/  IADD3.X R40, ~R37, R34, RZ, P1, !PT ;  /* 0x0000002225287210 */ /* 0x000fe40000ffe5ff */
[----:B------:R-:W-:Y:S02]  /*6040*/  IADD3 R42, P1, -R32, R35, RZ ;  /* 0x00000023202a7210 */ /* 0x000fe40007f3e1ff */
[----:B------:R-:W-:-:S03]  /*6050*/  ISETP.GE.U32.AND.EX P0, PT, R40, R33, PT, P0 ;  /* 0x000000212800720c */ /* 0x000fc60003f06100 */
[----:B------:R-:W-:Y:S01]  /*6060*/  IMAD.X R37, R40, 0x1, ~R33, P1 ;  /* 0x0000000128257824 */ /* 0x000fe200008e0e21 */
[----:B------:R-:W-:Y:S02]  /*6070*/  SEL R35, R42, R35, P0 ;  /* 0x000000232a237207 */ /* 0x000fe40000000000 */
[C---:B------:R-:W-:Y:S02]  /*6080*/  ISETP.NE.U32.AND P1, PT, R32.reuse, RZ, PT ;  /* 0x000000ff2000720c */ /* 0x040fe40003f25070 */
[----:B------:R-:W-:Y:S02]  /*6090*/  SEL R40, R37, R40, P0 ;  /* 0x0000002825287207 */ /* 0x000fe40000000000 */
[----:B------:R-:W-:Y:S02]  /*60a0*/  ISETP.GE.U32.AND P0, PT, R35, R32, PT ;  /* 0x000000202300720c */ /* 0x000fe40003f06070 */
[----:B------:R-:W-:Y:S02]  /*60b0*/  IADD3 R42, P2, -R32, R35, RZ ;  /* 0x00000023202a7210 */ /* 0x000fe40007f5e1ff */
[----:B------:R-:W-:-:S02]  /*60c0*/  ISETP.GE.U32.AND.EX P0, PT, R40, R33, PT, P0 ;  /* 0x000000212800720c */ /* 0x000fc40003f06100 */
[CC--:B------:R-:W-:Y:S02]  /*60d0*/  IADD3.X R37, ~R33.reuse, R40.reuse, RZ, P2, !PT ;  /* 0x0000002821257210 */ /* 0x0c0fe400017fe5ff */
[----:B------:R-:W-:Y:S02]  /*60e0*/  ISETP.NE.AND.EX P1, PT, R33, RZ, PT, P1 ;  /* 0x000000ff2100720c */ /* 0x000fe40003f25310 */
[----:B------:R-:W-:Y:S02]  /*60f0*/  SEL R37, R37, R40, P0 ;  /* 0x0000002825257207 */ /* 0x000fe40000000000 */
[----:B------:R-:W-:Y:S02]  /*6100*/  SEL R42, R42, R35, P0 ;  /* 0x000000232a2a7207 */ /* 0x000fe40000000000 */
[----:B------:R-:W-:Y:S02]  /*6110*/  SEL R43, R37, 0xffffffff, P1 ;  /* 0xffffffff252b7807 */ /* 0x000fe40000800000 */
[----:B------:R-:W-:-:S02]  /*6120*/  MOV R37, 0x0 ;  /* 0x0000000000257802 */ /* 0x000fc40000000f00 */
[----:B------:R-:W-:Y:S02]  /*6130*/  SEL R42, R42, 0xffffffff, P1 ;  /* 0xffffffff2a2a7807 */ /* 0x000fe40000800000 */
[----:B------:R-:W-:Y:S05]  /*6140*/  RET.REL.NODEC R36 `(_ZN2at6native60_GLOBAL__N__fdc43544_27_DistributionRandomKernel_cu_f88cee4443distribution_elementwise_grid_stride_kernelIjLi4EZZZNS0_9templates4cuda21random_from_to_kernelIPNS_17CUDAGeneratorImplEEEvRNS_18TensorIteratorBaseEmlT_ENKUlvE_clEvENKUlvE11_clEvEUlP24curandStatePhilox4_32_10E0_ZNS1_27distribution_nullary_kernelImj5uint4S7_SF_ZZZS5_IS7_EvS9_mlSA_ENKSB_clEvENKSC_clEvEUljE_EEvS9_T2_RKT3_T4_EUlijE0_EEvlNS_15PhiloxCudaStateET1_SJ_) ;  /* 0xffffff9c24ac7950 */ /* 0x000fea0003c3ffff */
.L_x_719:
        /* <DEDUP_REMOVED lines=11> */
.L_x_1923:


//--------------------- .text._ZN2at6native60_GLOBAL__N__fdc43544_27_DistributionRandomKernel_cu_f88cee4443distribution_elementwise_grid_stride_kernelIjLi4EZZZNS0_9templates4cuda21random_from_to_kernelIPNS_17CUDAGeneratorImplEEEvRNS_18TensorIteratorBaseEmlT_ENKUlvE_clEvENKUlvE11_clEvEUlP24curandStatePhilox4_32_10E0_ZNS1_27distribution_nullary_kernelImj5uint4S7_SF_ZZZS5_IS7_EvS9_mlSA_ENKSB_clEvENKSC_clEvEUljE_EEvS9_T2_RKT3_T4_EUlijE_EEvlNS_15PhiloxCudaStateET1_SJ_ --------------------------
	.section	.text._ZN2at6native60_GLOBAL__N__fdc43544_27_DistributionRandomKernel_cu_f88cee4443distribution_elementwise_grid_stride_kernelIjLi4EZZZNS0_9templates4cuda21random_from_to_kernelIPNS_17CUDAGeneratorImplEEEvRNS_18TensorIteratorBaseEmlT_ENKUlvE_clEvENKUlvE11_clEvEUlP24curandStatePhilox4_32_10E0_ZNS1_27distribution_nullary_kernelImj5uint4S7_SF_ZZZS5_IS7_EvS9_mlSA_ENKSB_clEvENKSC_clEvEUljE_EEvS9_T2_RKT3_T4_EUlijE_EEvlNS_15PhiloxCudaStateET1_SJ_,"ax",@progbits
	.align	128
.text._ZN2at6native60_GLOBAL__N__fdc43544_27_DistributionRandomKernel_cu_f88cee4443distribution_elementwise_grid_stride_kernelIjLi4EZZZNS0_9templates4cuda21random_from_to_kernelIPNS_17CUDAGeneratorImplEEEvRNS_18TensorIteratorBaseEmlT_ENKUlvE_clEvENKUlvE11_clEvEUlP24curandStatePhilox4_32_10E0_ZNS1_27distribution_nullary_kernelImj5uint4S7_SF_ZZZS5_IS7_EvS9_mlSA_ENKSB_clEvENKSC_clEvEUljE_EEvS9_T2_RKT3_T4_EUlijE_EEvlNS_15PhiloxCudaStateET1_SJ_:
        .type           _ZN2at6native60_GLOBAL__N__fdc43544_27_DistributionRandomKernel_cu_f88cee4443distribution_elementwise_grid_stride_kernelIjLi4EZZZNS0_9templates4cuda21random_from_to_kernelIPNS_17CUDAGeneratorImplEEEvRNS_18TensorIteratorBaseEmlT_ENKUlvE_clEvENKUlvE11_clEvEUlP24curandStatePhilox4_32_10E0_ZNS1_27distribution_nullary_kernelImj5uint4S7_SF_ZZZS5_IS7_EvS9_mlSA_ENKSB_clEvENKSC_clEvEUljE_EEvS9_T2_RKT3_T4_EUlijE_EEvlNS_15PhiloxCudaStateET1_SJ_,@function
        .size           _ZN2at6native60_GLOBAL__N__fdc43544_27_DistributionRandomKernel_cu_f88cee4443distribution_elementwise_grid_stride_kernelIjLi4EZZZNS0_9templates4cuda21random_from_to_kernelIPNS_17CUDAGeneratorImplEEEvRNS_18TensorIteratorBaseEmlT_ENKUlvE_clEvENKUlvE11_clEvEUlP24curandStatePhilox4_32_10E0_ZNS1_27distribution_nullary_kernelImj5uint4S7_SF_ZZZS5_IS7_EvS9_mlSA_ENKSB_clEvENKSC_clEvEUljE_EEvS9_T2_RKT3_T4_EUlijE_EEvlNS_15PhiloxCudaStateET1_SJ_,(.L_x_1926 - _ZN2at6native60_GLOBAL__N__fdc43544_27_DistributionRandomKernel_cu_f88cee4443distribution_elementwise_grid_stride_kernelIjLi4EZZZNS0_9templates4cuda21random_from_to_kernelIPNS_17CUDAGeneratorImplEEEvRNS_18TensorIteratorBaseEmlT_ENKUlvE_clEvENKUlvE11_clEvEUlP24curandStatePhilox4_32_10E0_ZNS1_27distribution_nullary_kernelImj5uint4S7_SF_ZZZS5_IS7_EvS9_mlSA_ENKSB_clEvENKSC_clEvEUljE_EEvS9_T2_RKT3_T4_EUlijE_EEvlNS_15PhiloxCudaStateET1_SJ_)
        .other          _ZN2at6native60_GLOBAL__N__fdc43544_27_DistributionRandomKernel_cu_f88cee4443distribution_elementwise_grid_stride_kernelIjLi4EZZZNS0_9templates4cuda21random_from_to_kernelIPNS_17CUDAGeneratorImplEEEvRNS_18TensorIteratorBaseEmlT_ENKUlvE_clEvENKUlvE11_clEvEUlP24curandStatePhilox4_32_10E0_ZNS1_27distribution_nullary_kernelImj5uint4S7_SF_ZZZS5_IS7_EvS9_mlSA_ENKSB_clEvENKSC_clEvEUljE_EEvS9_T2_RKT3_T4_EUlijE_EEvlNS_15PhiloxCudaStateET1_SJ_,@"STO_CUDA_ENTRY STV_DEFAULT"
_ZN2at6native60_GLOBAL__N__fdc43544_27_DistributionRandomKernel_cu_f88cee4443distribution_elementwise_grid_stride_kernelIjLi4EZZZNS0_9templates4cuda21random_from_to_kernelIPNS_17CUDAGeneratorImplEEEvRNS_18TensorIteratorBaseEmlT_ENKUlvE_clEvENKUlvE11_clEvEUlP24curandStatePhilox4_32_10E0_ZNS1_27distribution_nullary_kernelImj5uint4S7_SF_ZZZS5_IS7_EvS9_mlSA_ENKSB_clEvENKSC_clEvEUljE_EEvS9_T2_RKT3_T4_EUlijE_EEvlNS_15PhiloxCudaStateET1_SJ_:
        /* <DEDUP_REMOVED lines=75> */
[----:B------:R-:W-:-:S03]  /*04b0*/  MOV R16, R20 ;  /* 0x0000001400107202 */ /* 0x000fc60000000f00 */
[--C-:B------:R-:W-:Y:S01]  /*04c0*/  IMAD.MOV.U32 R15, RZ, RZ, R21.reuse ;  /* 0x000000ffff0f7224 */ /* 0x100fe200078e0015 */
        /* <DEDUP_REMOVED lines=9> */
[----:B------:R-:W-:Y:S05]  /*0560*/  CALL.REL.NOINC `($__internal_58_$__cuda_sm20_div_s64) ;  /* 0x0000001000d07944 */ /* 0x000fea0003c00000 */
[----:B------:R-:W-:Y:S01]  /*0570*/  IMAD.MOV.U32 R22, RZ, RZ, R26 ;  /* 0x000000ffff167224 */ /* 0x000fe200078e001a */
[----:B------:R-:W-:Y:S01]  /*0580*/  MOV R23, R27 ;  /* 0x0000001b00177202 */ /* 0x000fe20000000f00 */
[----:B------:R-:W-:Y:S06]  /*0590*/  BRA `(.L_x_721) ;  /* 0x00000000005c7947 */ /* 0x000fec0003800000 */
.L_x_720:
[----:B------:R-:W0:Y:S08]  /*05a0*/  LDC R22, c[0x0][RZ] ;  /* 0x00000000ff167b82 */ /* 0x000e300000000800 */
        /* <DEDUP_REMOVED lines=22> */
.L_x_721:
        /* <DEDUP_REMOVED lines=14> */
[----:B------:R-:W-:Y:S01]  /*07f0*/  IMAD R29, R29, -0x2daee0ad, RZ ;  /* 0xd2511f531d1d7824 */ /* 0x000fe200078e02ff */
[--C-:B------:R-:W-:Y:S01]  /*0800*/  SHF.R.U64 R34, R36, 0x2, R37.reuse ;  /* 0x0000000224227819 */ /* 0x100fe20000001225 */
[----:B------:R-:W-:Y:S01]  /*0810*/  IMAD R28, R28, -0x326172a9, RZ ;  /* 0xcd9e8d571c1c7824 */ /* 0x000fe200078e02ff */
[----:B------:R-:W-:Y:S01]  /*0820*/  SHF.R.U32.HI R35, RZ, 0x2, R37 ;  /* 0x00000002ff237819 */ /* 0x000fe20000011625 */
[----:B------:R-:W-:Y:S01]  /*0830*/  VIADD R33, R24, 0x8ff34781 ;  /* 0x8ff3478118217836 */ /* 0x000fe20000000000 */
[----:B------:R-:W-:Y:S01]  /*0840*/  LOP3.LUT R36, R36, 0x3, RZ, 0xc0, !PT ;  /* 0x0000000324247812 */ /* 0x000fe200078ec0ff */
[----:B------:R-:W-:Y:S01]  /*0850*/  VIADD R32, R25, 0x96a522ad ;  /* 0x96a522ad19207836 */ /* 0x000fe20000000000 */
[----:B------:R-:W-:Y:S01]  /*0860*/  ULDC UR5, c[0x0][0x24c] ;  /* 0x0000930000057ab9 */ /* 0x000fe20000000800 */
[----:B------:R-:W-:Y:S01]  /*0870*/  IMAD.WIDE.U32 R42, R42, -0x326172a9, RZ ;  /* 0xcd9e8d572a2a7825 */ /* 0x000fe200078e00ff */
[----:B------:R-:W-:Y:S01]  /*0880*/  LOP3.LUT R27, R28, R33, RZ, 0x3c, !PT ;  /* 0x000000211c1b7212 */ /* 0x000fe200078e3cff */
[----:B------:R-:W-:Y:S01]  /*0890*/  ULDC UR6, c[0x0][0x248] ;  /* 0x0000920000067ab9 */ /* 0x000fe20000000800 */
[----:B------:R-:W-:Y:S01]  /*08a0*/  LOP3.LUT R29, R29, R32, RZ, 0x3c, !PT ;  /* 0x000000201d1d7212 */ /* 0x000fe200078e3cff */
[----:B------:R-:W-:Y:S01]  /*08b0*/  IMAD.HI.U32 R44, R21, -0x2daee0ad, RZ ;  /* 0xd2511f53152c7827 */ /* 0x000fe200078e00ff */
[----:B------:R-:W-:Y:S01]  /*08c0*/  LOP3.LUT R43, R27, R43, RZ, 0x3c, !PT ;  /* 0x0000002b1b2b7212 */ /* 0x000fe200078e3cff */
[----:B------:R-:W-:Y:S01]  /*08d0*/  ULDC UR7, c[0x0][0x240] ;  /* 0x0000900000077ab9 */ /* 0x000fe20000000800 */
[----:B------:R-:W-:Y:S01]  /*08e0*/  ULDC.64 UR14, c[0x0][0x210] ;  /* 0x00008400000e7ab9 */ /* 0x000fe20000000a00 */
[----:B------:R-:W-:Y:S01]  /*08f0*/  ULDC.64 UR10, c[0x0][0x238] ;  /* 0x00008e00000a7ab9 */ /* 0x000fe20000000a00 */
[----:B------:R-:W-:Y:S01]  /*0900*/  LOP3.LUT R44, R29, R44, RZ, 0x3c, !PT ;  /* 0x0000002c1d2c7212 */ /* 0x000fe200078e3cff */
[----:B------:R-:W-:-:S06]  /*0910*/  ULDC.64 UR12, c[0x0][0x250] ;  /* 0x00009400000c7ab9 */ /* 0x000fcc0000000a00 */
.L_x_741:
[----:B------:R-:W-:Y:S01]  /*0920*/  IADD3 R34, R34, 0x1, RZ ;  /* 0x0000000122227810 */ /* 0x000fe20007ffe0ff */
[----:B------:R-:W-:Y:S03]  /*0930*/  BSSY B0, `(.L_x_722) ;  /* 0x000000c000007945 */ /* 0x000fe60003800000 */
[C---:B------:R-:W-:Y:S01]  /*0940*/  ISETP.NE.AND P0, PT, R34.reuse, RZ, PT ;  /* 0x000000ff2200720c */ /* 0x040fe20003f05270 */
[----:B------:R-:W-:-:S12]  /*0950*/  IMAD.HI.U32 R27, R34, -0x2daee0ad, RZ ;  /* 0xd2511f53221b7827 */ /* 0x000fd800078e00ff */
[----:B-12---:R-:W-:Y:S05]  /*0960*/  @P0 BRA `(.L_x_723) ;  /* 0x0000000000200947 */ /* 0x006fea0003800000 */
        /* <DEDUP_REMOVED lines=8> */
.L_x_723:
[----:B------:R-:W-:Y:S05]  /*09f0*/  BSYNC B0 ;  /* 0x0000000000007941 */ /* 0x000fea0003800000 */
.L_x_722:
        /* <DEDUP_REMOVED lines=60> */
.L_x_725:
[----:B------:R-:W-:Y:S01]  /*0dc0*/  IMAD.MOV.U32 R30, RZ, RZ, R44 ;  /* 0x000000ffff1e7224 */ /* 0x000fe200078e002c */
[----:B------:R-:W-:Y:S01]  /*0dd0*/  MOV R40, R37 ;  /* 0x0000002500287202 */ /* 0x000fe20000000f00 */
[----:B------:R-:W-:Y:S02]  /*0de0*/  IMAD.MOV.U32 R39, RZ, RZ, R31 ;  /* 0x000000ffff277224 */ /* 0x000fe400078e001f */
[----:B------:R-:W-:-:S07]  /*0df0*/  IMAD.MOV.U32 R41, RZ, RZ, R26 ;  /* 0x000000ffff297224 */ /* 0x000fce00078e001a */
.L_x_724:
[----:B------:R-:W0:Y:S01]  /*0e00*/  LDC R43, c[0x0][0x248] ;  /* 0x00009200ff2b7b82 */ /* 0x000e220000000800 */
[----:B------:R-:W-:Y:S01]  /*0e10*/  ISETP.GE.U32.AND P0, PT, R16, UR14, PT ;  /* 0x0000000e10007c0c */ /* 0x000fe2000bf06070 */
[----:B------:R-:W-:Y:S01]  /*0e20*/  BSSY B0, `(.L_x_726) ;  /* 0x0000026000007945 */ /* 0x000fe20003800000 */
[----:B------:R-:W-:Y:S02]  /*0e30*/  IMAD.MOV.U32 R42, RZ, RZ, RZ ;  /* 0x000000ffff2a7224 */ /* 0x000fe400078e00ff */
[----:B------:R-:W-:-:S03]  /*0e40*/  ISETP.GE.AND.EX P0, PT, R15, UR15, PT, P0 ;  /* 0x0000000f0f007c0c */ /* 0x000fc6000bf06300 */
[----:B------:R-:W1:Y:S10]  /*0e50*/  LDC R45, c[0x0][0x24c] ;  /* 0x00009300ff2d7b82 */ /* 0x000e740000000800 */
[----:B------:R-:W-:Y:S05]  /*0e60*/  @P0 BRA `(.L_x_727) ;  /* 0x0000000000840947 */ /* 0x000fea0003800000 */
[----:B------:R-:W-:-:S13]  /*0e70*/  ISETP.NE.U32.AND P0, PT, RZ, UR5, PT ;  /* 0x00000005ff007c0c */ /* 0x000fda000bf05070 */
[----:B------:R-:W-:Y:S05]  /*0e80*/  @!P0 BRA `(.L_x_728) ;  /* 0x0000000000188947 */ /* 0x000fea0003800000 */
[----:B------:R-:W-:Y:S02]  /*0e90*/  MOV R44, R30 ;  /* 0x0000001e002c7202 */ /* 0x000fe40000000f00 */
[----:B------:R-:W-:-:S07]  /*0ea0*/  MOV R46, 0xec0 ;  /* 0x00000ec0002e7802 */ /* 0x000fce0000000f00 */
[----:B01----:R-:W-:Y:S05]  /*0eb0*/  CALL.REL.NOINC `($__internal_59_$__cuda_sm20_rem_u64) ;  /* 0x0000000c00a87944 */ /* 0x003fea0003c00000 */
[----:B------:R-:W-:Y:S02]  /*0ec0*/  IMAD.MOV.U32 R28, RZ, RZ, R30 ;  /* 0x000000ffff1c7224 */ /* 0x000fe400078e001e */
[----:B------:R-:W-:Y:S01]  /*0ed0*/  IMAD.MOV.U32 R29, RZ, RZ, R31 ;  /* 0x000000ffff1d7224 */ /* 0x000fe200078e001f */
[----:B------:R-:W-:Y:S06]  /*0ee0*/  BRA `(.L_x_729) ;  /* 0x00000000004c7947 */ /* 0x000fec0003800000 */
.L_x_728:
[----:B------:R-:W2:Y:S01]  /*0ef0*/  I2F.U32.RP R31, UR6 ;  /* 0x00000006001f7d06 */ /* 0x000ea20008209000 */
[----:B------:R-:W-:-:S07]  /*0f00*/  ISETP.NE.U32.AND P1, PT, RZ, UR6, PT ;  /* 0x00000006ff007c0c */ /* 0x000fce000bf25070 */
[----:B--2---:R-:W2:Y:S02]  /*0f10*/  MUFU.RCP R31, R31 ;  /* 0x0000001f001f7308 */ /* 0x004ea40000001000 */
[----:B--2---:R-:W-:-:S06]  /*0f20*/  IADD3 R28, R31, 0xffffffe, RZ ;  /* 0x0ffffffe1f1c7810 */ /* 0x004fcc0007ffe0ff */
[----:B------:R2:W3:Y:S02]  /*0f30*/  F2I.FTZ.U32.TRUNC.NTZ R29, R28 ;  /* 0x0000001c001d7305 */ /* 0x0004e4000021f000 */
[----:B--2---:R-:W-:Y:S02]  /*0f40*/  IMAD.MOV.U32 R28, RZ, RZ, RZ ;  /* 0x000000ffff1c7224 */ /* 0x004fe400078e00ff */
[----:B---3--:R-:W-:-:S04]  /*0f50*/  IMAD.MOV R47, RZ, RZ, -R29 ;  /* 0x000000ffff2f7224 */ /* 0x008fc800078e0a1d */
[----:B------:R-:W-:-:S04]  /*0f60*/  IMAD R47, R47, UR6, RZ ;  /* 0x000000062f2f7c24 */ /* 0x000fc8000f8e02ff */
[----:B------:R-:W-:-:S06]  /*0f70*/  IMAD.HI.U32 R29, R29, R47, R28 ;  /* 0x0000002f1d1d7227 */ /* 0x000fcc00078e001c */
[----:B------:R-:W-:-:S05]  /*0f80*/  IMAD.HI.U32 R29, R29, R30, RZ ;  /* 0x0000001e1d1d7227 */ /* 0x000fca00078e00ff */
[----:B------:R-:W-:-:S05]  /*0f90*/  IADD3 R29, -R29, RZ, RZ ;  /* 0x000000ff1d1d7210 */ /* 0x000fca0007ffe1ff */
[----:B------:R-:W-:Y:S02]  /*0fa0*/  IMAD R30, R29, UR6, R30 ;  /* 0x000000061d1e7c24 */ /* 0x000fe4000f8e021e */
[----:B------:R-:W-:-:S03]  /*0fb0*/  IMAD.MOV.U32 R29, RZ, RZ, RZ ;  /* 0x000000ffff1d7224 */ /* 0x000fc600078e00ff */
[----:B------:R-:W-:-:S13]  /*0fc0*/  ISETP.GE.U32.AND P0, PT, R30, UR6, PT ;  /* 0x000000061e007c0c */ /* 0x000fda000bf06070 */
[----:B------:R-:W-:-:S05]  /*0fd0*/  @P0 VIADD R30, R30, -UR6 ;  /* 0x800000061e1e0c36 */ /* 0x000fca0008000000 */
[----:B------:R-:W-:-:S13]  /*0fe0*/  ISETP.GE.U32.AND P0, PT, R30, UR6, PT ;  /* 0x000000061e007c0c */ /* 0x000fda000bf06070 */
[----:B------:R-:W-:Y:S01]  /*0ff0*/  @P0 VIADD R30, R30, -UR6 ;  /* 0x800000061e1e0c36 */ /* 0x000fe20008000000 */
[----:B------:R-:W-:-:S04]  /*1000*/  @!P1 LOP3.LUT R30, RZ, UR6, RZ, 0x33, !PT ;  /* 0x00000006ff1e9c12 */ /* 0x000fc8000f8e33ff */
[----:B------:R-:W-:-:S07]  /*1010*/  MOV R28, R30 ;  /* 0x0000001e001c7202 */ /* 0x000fce0000000f00 */
.L_x_729:
[----:B------:R-:W-:Y:S01]  /*1020*/  IMAD R44, R16, UR7, RZ ;  /* 0x00000007102c7c24 */ /* 0x000fe2000f8e02ff */
[----:B------:R-:W-:-:S04]  /*1030*/  IADD3 R30, P1, R28, UR12, RZ ;  /* 0x0000000c1c1e7c10 */ /* 0x000fc8000ff3e0ff */
[C---:B------:R-:W-:Y:S02]  /*1040*/  IADD3 R28, P0, R44.reuse, UR10, RZ ;  /* 0x0000000a2c1c7c10 */ /* 0x040fe4000ff1e0ff */
[----:B------:R-:W-:Y:S02]  /*1050*/  IADD3.X R31, R29, UR13, RZ, P1, !PT ;  /* 0x0000000d1d1f7c10 */ /* 0x000fe40008ffe4ff */
[----:B------:R-:W-:-:S05]  /*1060*/  LEA.HI.X.SX32 R29, R44, UR11, 0x1, P0 ;  /* 0x0000000b2c1d7c11 */ /* 0x000fca00080f0eff */
[----:B------:R2:W-:Y:S04]  /*1070*/  STG.E.64 desc[UR8][R28.64], R30 ;  /* 0x0000001e1c007986 */ /* 0x0005e8000c101b08 */
.L_x_727:
[----:B------:R-:W-:Y:S05]  /*1080*/  BSYNC B0 ;  /* 0x0000000000007941 */ /* 0x000fea0003800000 */
.L_x_726:
[----:B------:R-:W-:Y:S01]  /*1090*/  ULDC UR4, c[0x0][0xc] ;  /* 0x0000030000047ab9 */ /* 0x000fe20000000800 */
[----:B------:R-:W3:Y:S01]  /*10a0*/  LDC R47, c[0x0][RZ] ;  /* 0x00000000ff2f7b82 */ /* 0x000ee20000000800 */
[----:B------:R-:W-:Y:S01]  /*10b0*/  BSSY B0, `(.L_x_730) ;  /* 0x0000027000007945 */ /* 0x000fe20003800000 */
[----:B---3--:R-:W-:-:S05]  /*10c0*/  IMAD R47, R47, UR4, RZ ;  /* 0x000000042f2f7c24 */ /* 0x008fca000f8e02ff */
[----:B------:R-:W-:-:S04]  /*10d0*/  IADD3 R48, P1, R47, R16, RZ ;  /* 0x000000102f307210 */ /* 0x000fc80007f3e0ff */
[----:B------:R-:W-:Y:S01]  /*10e0*/  ISETP.GE.U32.AND P0, PT, R48, UR14, PT ;  /* 0x0000000e30007c0c */ /* 0x000fe2000bf06070 */
[----:B--2---:R-:W-:-:S05]  /*10f0*/  IMAD.X R28, RZ, RZ, R15, P1 ;  /* 0x000000ffff1c7224 */ /* 0x004fca00008e060f */
[----:B------:R-:W-:-:S13]  /*1100*/  ISETP.GE.AND.EX P0, PT, R28, UR15, PT, P0 ;  /* 0x0000000f1c007c0c */ /* 0x000fda000bf06300 */
        /* <DEDUP_REMOVED lines=9> */
.L_x_732:
[----:B------:R-:W2:Y:S01]  /*11a0*/  I2F.U32.RP R30, UR6 ;  /* 0x00000006001e7d06 */ /* 0x000ea20008209000 */
[----:B------:R-:W-:Y:S01]  /*11b0*/  IMAD.MOV.U32 R28, RZ, RZ, RZ ;  /* 0x000000ffff1c7224 */ /* 0x000fe200078e00ff */
[----:B------:R-:W-:-:S06]  /*11c0*/  ISETP.NE.U32.AND P1, PT, RZ, UR6, PT ;  /* 0x00000006ff007c0c */ /* 0x000fcc000bf25070 */
[----:B--2---:R-:W2:Y:S02]  /*11d0*/  MUFU.RCP R30, R30 ;  /* 0x0000001e001e7308 */ /* 0x004ea40000001000 */
[----:B--2---:R-:W-:-:S06]  /*11e0*/  IADD3 R29, R30, 0xffffffe, RZ ;  /* 0x0ffffffe1e1d7810 */ /* 0x004fcc0007ffe0ff */
[----:B------:R-:W2:Y:S02]  /*11f0*/  F2I.FTZ.U32.TRUNC.NTZ R29, R29 ;  /* 0x0000001d001d7305 */ /* 0x000ea4000021f000 */
[----:B--2---:R-:W-:-:S04]  /*1200*/  IMAD.MOV R31, RZ, RZ, -R29 ;  /* 0x000000ffff1f7224 */ /* 0x004fc800078e0a1d */
[----:B------:R-:W-:-:S04]  /*1210*/  IMAD R31, R31, UR6, RZ ;  /* 0x000000061f1f7c24 */ /* 0x000fc8000f8e02ff */
[----:B------:R-:W-:Y:S01]  /*1220*/  IMAD.HI.U32 R28, R29, R31, R28 ;  /* 0x0000001f1d1c7227 */ /* 0x000fe200078e001c */
[----:B------:R-:W-:-:S05]  /*1230*/  HFMA2.MMA R29, -RZ, RZ, 0, 0 ;  /* 0x00000000ff1d7435 */ /* 0x000fca00000001ff */
[----:B------:R-:W-:-:S05]  /*1240*/  IMAD.HI.U32 R28, R28, R39, RZ ;  /* 0x000000271c1c7227 */ /* 0x000fca00078e00ff */
[----:B------:R-:W-:-:S05]  /*1250*/  IADD3 R28, -R28, RZ, RZ ;  /* 0x000000ff1c1c7210 */ /* 0x000fca0007ffe1ff */
[----:B------:R-:W-:-:S05]  /*1260*/  IMAD R28, R28, UR6, R39 ;  /* 0x000000061c1c7c24 */ /* 0x000fca000f8e0227 */
[----:B------:R-:W-:-:S13]  /*1270*/  ISETP.GE.U32.AND P0, PT, R28, UR6, PT ;  /* 0x000000061c007c0c */ /* 0x000fda000bf06070 */
[----:B------:R-:W-:-:S05]  /*1280*/  @P0 VIADD R28, R28, -UR6 ;  /* 0x800000061c1c0c36 */ /* 0x000fca0008000000 */
[----:B------:R-:W-:-:S13]  /*1290*/  ISETP.GE.U32.AND P0, PT, R28, UR6, PT ;  /* 0x000000061c007c0c */ /* 0x000fda000bf06070 */
[----:B------:R-:W-:Y:S01]  /*12a0*/  @P0 VIADD R28, R28, -UR6 ;  /* 0x800000061c1c0c36 */ /* 0x000fe20008000000 */
[----:B------:R-:W-:-:S07]  /*12b0*/  @!P1 LOP3.LUT R28, RZ, UR6, RZ, 0x33, !PT ;  /* 0x00000006ff1c9c12 */ /* 0x000fce000f8e33ff */
.L_x_733:
[----:B------:R-:W-:Y:S01]  /*12c0*/  IMAD R48, R48, UR7, RZ ;  /* 0x0000000730307c24 */ /* 0x000fe2000f8e02ff */
[----:B------:R-:W-:-:S04]  /*12d0*/  IADD3 R30, P0, R28, UR12, RZ ;  /* 0x0000000c1c1e7c10 */ /* 0x000fc8000ff1e0ff */
[C---:B------:R-:W-:Y:S02]  /*12e0*/  IADD3 R28, P1, R48.reuse, UR10, RZ ;  /* 0x0000000a301c7c10 */ /* 0x040fe4000ff3e0ff */
[----:B------:R-:W-:Y:S02]  /*12f0*/  IADD3.X R31, R29, UR13, RZ, P0, !PT ;  /* 0x0000000d1d1f7c10 */ /* 0x000fe400087fe4ff */
[----:B------:R-:W-:-:S05]  /*1300*/  LEA.HI.X.SX32 R29, R48, UR11, 0x1, P1 ;  /* 0x0000000b301d7c11 */ /* 0x000fca00088f0eff */
[----:B------:R2:W-:Y:S04]  /*1310*/  STG.E.64 desc[UR8][R28.64], R30 ;  /* 0x0000001e1c007986 */ /* 0x0005e8000c101b08 */
.L_x_731:
[----:B------:R-:W-:Y:S05]  /*1320*/  BSYNC B0 ;  /* 0x0000000000007941 */ /* 0x000fea0003800000 */
.L_x_730:
[----:B------:R-:W-:Y:S01]  /*1330*/  LEA R39, P1, R47, R16, 0x1 ;  /* 0x000000102f277211 */ /* 0x000fe200078208ff */
[----:B------:R-:W-:Y:S03]  /*1340*/  BSSY B0, `(.L_x_734) ;  /* 0x0000025000007945 */ /* 0x000fe60003800000 */
[----:B------:R-:W-:Y:S01]  /*1350*/  ISETP.GE.U32.AND P0, PT, R39, UR14, PT ;  /* 0x0000000e27007c0c */ /* 0x000fe2000bf06070 */
[----:B--2---:R-:W-:-:S05]  /*1360*/  IMAD.X R28, RZ, RZ, R15, P1 ;  /* 0x000000ffff1c7224 */ /* 0x004fca00008e060f */
[----:B------:R-:W-:-:S13]  /*1370*/  ISETP.GE.AND.EX P0, PT, R28, UR15, PT, P0 ;  /* 0x0000000f1c007c0c */ /* 0x000fda000bf06300 */
[----:B------:R-:W-:Y:S05]  /*1380*/  @P0 BRA `(.L_x_735) ;  /* 0x0000000000800947 */ /* 0x000fea0003800000 */
[----:B------:R-:W-:-:S13]  /*1390*/  ISETP.NE.U32.AND P0, PT, RZ, UR5, PT ;  /* 0x00000005ff007c0c */ /* 0x000fda000bf05070 */
[----:B------:R-:W-:Y:S05]  /*13a0*/  @!P0 BRA `(.L_x_736) ;  /* 0x0000000000188947 */ /* 0x000fea0003800000 */
[----:B------:R-:W-:Y:S01]  /*13b0*/  IMAD.MOV.U32 R44, RZ, RZ, R40 ;  /* 0x000000ffff2c7224 */ /* 0x000fe200078e0028 */
[----:B------:R-:W-:-:S07]  /*13c0*/  MOV R46, 0x13e0 ;  /* 0x000013e0002e7802 */ /* 0x000fce0000000f00 */
[----:B01----:R-:W-:Y:S05]  /*13d0*/  CALL.REL.NOINC `($__internal_59_$__cuda_sm20_rem_u64) ;  /* 0x0000000800607944 */ /* 0x003fea0003c00000 */
[----:B------:R-:W-:Y:S01]  /*13e0*/  MOV R28, R30 ;  /* 0x0000001e001c7202 */ /* 0x000fe20000000f00 */
[----:B------:R-:W-:Y:S01]  /*13f0*/  IMAD.MOV.U32 R29, RZ, RZ, R31 ;  /* 0x000000ffff1d7224 */ /* 0x000fe200078e001f */
[----:B------:R-:W-:Y:S06]  /*1400*/  BRA `(.L_x_737) ;  /* 0x0000000000487947 */ /* 0x000fec0003800000 */
.L_x_736:
[----:B------:R-:W2:Y:S01]  /*1410*/  I2F.U32.RP R30, UR6 ;  /* 0x00000006001e7d06 */ /* 0x000ea20008209000 */
[----:B------:R-:W-:Y:S01]  /*1420*/  IMAD.MOV.U32 R28, RZ, RZ, RZ ;  /* 0x000000ffff1c7224 */ /* 0x000fe200078e00ff */
[----:B------:R-:W-:-:S06]  /*1430*/  ISETP.NE.U32.AND P1, PT, RZ, UR6, PT ;  /* 0x00000006ff007c0c */ /* 0x000fcc000bf25070 */
[----:B--2---:R-:W2:Y:S02]  /*1440*/  MUFU.RCP R30, R30 ;  /* 0x0000001e001e7308 */ /* 0x004ea40000001000 */
[----:B--2---:R-:W-:-:S06]  /*1450*/  VIADD R31, R30, 0xffffffe ;  /* 0x0ffffffe1e1f7836 */ /* 0x004fcc0000000000 */
[----:B------:R-:W2:Y:S02]  /*1460*/  F2I.FTZ.U32.TRUNC.NTZ R29, R31 ;  /* 0x0000001f001d7305 */ /* 0x000ea4000021f000 */
[----:B--2---:R-:W-:-:S05]  /*1470*/  IADD3 R49, RZ, -R29, RZ ;  /* 0x8000001dff317210 */ /* 0x004fca0007ffe0ff */
[----:B------:R-:W-:-:S04]  /*1480*/  IMAD R49, R49, UR6, RZ ;  /* 0x0000000631317c24 */ /* 0x000fc8000f8e02ff */
[----:B------:R-:W-:-:S06]  /*1490*/  IMAD.HI.U32 R49, R29, R49, R28 ;  /* 0x000000311d317227 */ /* 0x000fcc00078e001c */
[----:B------:R-:W-:-:S04]  /*14a0*/  IMAD.HI.U32 R28, R49, R40, RZ ;  /* 0x00000028311c7227 */ /* 0x000fc800078e00ff */
[----:B------:R-:W-:-:S04]  /*14b0*/  IMAD.MOV R29, RZ, RZ, -R28 ;  /* 0x000000ffff1d7224 */ /* 0x000fc800078e0a1c */
[----:B------:R-:W-:Y:S02]  /*14c0*/  IMAD R28, R29, UR6, R40 ;  /* 0x000000061d1c7c24 */ /* 0x000fe4000f8e0228 */
[----:B------:R-:W-:-:S03]  /*14d0*/  IMAD.MOV.U32 R29, RZ, RZ, RZ ;  /* 0x000000ffff1d7224 */ /* 0x000fc600078e00ff */
[----:B------:R-:W-:-:S13]  /*14e0*/  ISETP.GE.U32.AND P0, PT, R28, UR6, PT ;  /* 0x000000061c007c0c */ /* 0x000fda000bf06070 */
[----:B------:R-:W-:-:S04]  /*14f0*/  @P0 IADD3 R28, R28, -UR6, RZ ;  /* 0x800000061c1c0c10 */ /* 0x000fc8000fffe0ff */
[----:B------:R-:W-:-:S13]  /*1500*/  ISETP.GE.U32.AND P0, PT, R28, UR6, PT ;  /* 0x000000061c007c0c */ /* 0x000fda000bf06070 */
[----:B------:R-:W-:Y:S01]  /*1510*/  @P0 VIADD R28, R28, -UR6 ;  /* 0x800000061c1c0c36 */ /* 0x000fe20008000000 */
[----:B------:R-:W-:-:S07]  /*1520*/  @!P1 LOP3.LUT R28, RZ, UR6, RZ, 0x33, !PT ;  /* 0x00000006ff1c9c12 */ /* 0x000fce000f8e33ff */
.L_x_737:
[----:B------:R-:W-:Y:S01]  /*1530*/  IMAD R39, R39, UR7, RZ ;  /* 0x0000000727277c24 */ /* 0x000fe2000f8e02ff */
[----:B------:R-:W-:-:S04]  /*1540*/  IADD3 R30, P0, R28, UR12, RZ ;  /* 0x0000000c1c1e7c10 */ /* 0x000fc8000ff1e0ff */
[----:B------:R-:W-:Y:S02]  /*1550*/  IADD3 R28, P1, R39, UR10, RZ ;  /* 0x0000000a271c7c10 */ /* 0x000fe4000ff3e0ff */
[----:B------:R-:W-:Y:S02]  /*1560*/  IADD3.X R31, R29, UR13, RZ, P0, !PT ;  /* 0x0000000d1d1f7c10 */ /* 0x000fe400087fe4ff */
[----:B------:R-:W-:-:S05]  /*1570*/  LEA.HI.X.SX32 R29, R39, UR11, 0x1, P1 ;  /* 0x0000000b271d7c11 */ /* 0x000fca00088f0eff */
[----:B------:R2:W-:Y:S04]  /*1580*/  STG.E.64 desc[UR8][R28.64], R30 ;  /* 0x0000001e1c007986 */ /* 0x0005e8000c101b08 */
.L_x_735:
[----:B------:R-:W-:Y:S05]  /*1590*/  BSYNC B0 ;  /* 0x0000000000007941 */ /* 0x000fea0003800000 */
.L_x_734:
[----:B------:R-:W-:-:S05]  /*15a0*/  IMAD R39, R47, 0x3, RZ ;  /* 0x000000032f277824 */ /* 0x000fca00078e02ff */
[----:B------:R-:W-:-:S04]  /*15b0*/  IADD3 R39, P1, R39, R16, RZ ;  /* 0x0000001027277210 */ /* 0x000fc80007f3e0ff */
[----:B------:R-:W-:Y:S02]  /*15c0*/  ISETP.GE.U32.AND P0, PT, R39, UR14, PT ;  /* 0x0000000e27007c0c */ /* 0x000fe4000bf06070 */
[----:B--2---:R-:W-:-:S04]  /*15d0*/  IADD3.X R28, RZ, R15, RZ, P1, !PT ;  /* 0x0000000fff1c7210 */ /* 0x004fc80000ffe4ff */
[----:B------:R-:W-:-:S13]  /*15e0*/  ISETP.GE.AND.EX P0, PT, R28, UR15, PT, P0 ;  /* 0x0000000f1c007c0c */ /* 0x000fda000bf06300 */
[----:B------:R-:W-:Y:S05]  /*15f0*/  @P0 BRA `(.L_x_738) ;  /* 0x0000000000800947 */ /* 0x000fea0003800000 */
[----:B------:R-:W-:-:S13]  /*1600*/  ISETP.NE.U32.AND P0, PT, RZ, UR5, PT ;  /* 0x00000005ff007c0c */ /* 0x000fda000bf05070 */
[----:B------:R-:W-:Y:S05]  /*1610*/  @!P0 BRA `(.L_x_739) ;  /* 0x0000000000188947 */ /* 0x000fea0003800000 */
[----:B------:R-:W-:Y:S01]  /*1620*/  IMAD.MOV.U32 R44, RZ, RZ, R41 ;  /* 0x000000ffff2c7224 */ /* 0x000fe200078e0029 */
[----:B------:R-:W-:-:S07]  /*1630*/  MOV R46, 0x1650 ;  /* 0x00001650002e7802 */ /* 0x000fce0000000f00 */
[----:B01----:R-:W-:Y:S05]  /*1640*/  CALL.REL.NOINC `($__internal_59_$__cuda_sm20_rem_u64) ;  /* 0x0000000400c47944 */ /* 0x003fea0003c00000 */
[----:B------:R-:W-:Y:S01]  /*1650*/  IMAD.MOV.U32 R28, RZ, RZ, R30 ;  /* 0x000000ffff1c7224 */ /* 0x000fe200078e001e */
[----:B------:R-:W-:Y:S01]  /*1660*/  MOV R29, R31 ;  /* 0x0000001f001d7202 */ /* 0x000fe20000000f00 */
[----:B------:R-:W-:Y:S06]  /*1670*/  BRA `(.L_x_740) ;  /* 0x0000000000487947 */ /* 0x000fec0003800000 */
.L_x_739:
[----:B------:R-:W2:Y:S01]  /*1680*/  I2F.U32.RP R30, UR6 ;  /* 0x00000006001e7d06 */ /* 0x000ea20008209000 */
[----:B------:R-:W-:Y:S01]  /*1690*/  HFMA2.MMA R28, -RZ, RZ, 0, 0 ;  /* 0x00000000ff1c7435 */ /* 0x000fe200000001ff */
[----:B------:R-:W-:-:S06]  /*16a0*/  ISETP.NE.U32.AND P1, PT, RZ, UR6, PT ;  /* 0x00000006ff007c0c */ /* 0x000fcc000bf25070 */
[----:B--2---:R-:W2:Y:S02]  /*16b0*/  MUFU.RCP R30, R30 ;  /* 0x0000001e001e7308 */ /* 0x004ea40000001000 */
[----:B--2---:R-:W-:-:S06]  /*16c0*/  VIADD R29, R30, 0xffffffe ;  /* 0x0ffffffe1e1d7836 */ /* 0x004fcc0000000000 */
[----:B------:R-:W2:Y:S02]  /*16d0*/  F2I.FTZ.U32.TRUNC.NTZ R29, R29 ;  /* 0x0000001d001d7305 */ /* 0x000ea4000021f000 */
[----:B--2---:R-:W-:-:S04]  /*16e0*/  IMAD.MOV R31, RZ, RZ, -R29 ;  /* 0x000000ffff1f7224 */ /* 0x004fc800078e0a1d */
[----:B------:R-:W-:-:S04]  /*16f0*/  IMAD R31, R31, UR6, RZ ;  /* 0x000000061f1f7c24 */ /* 0x000fc8000f8e02ff */
[----:B------:R-:W-:-:S04]  /*1700*/  IMAD.HI.U32 R28, R29, R31, R28 ;  /* 0x0000001f1d1c7227 */ /* 0x000fc800078e001c */
[----:B------:R-:W-:Y:S02]  /*1710*/  IMAD.MOV.U32 R29, RZ, RZ, RZ ;  /* 0x000000ffff1d7224 */ /* 0x000fe400078e00ff */
[----:B------:R-:W-:-:S04]  /*1720*/  IMAD.HI.U32 R28, R28, R41, RZ ;  /* 0x000000291c1c7227 */ /* 0x000fc800078e00ff */
[----:B------:R-:W-:-:S04]  /*1730*/  IMAD.MOV R28, RZ, RZ, -R28 ;  /* 0x000000ffff1c7224 */ /* 0x000fc800078e0a1c */
[----:B------:R-:W-:-:S05]  /*1740*/  IMAD R28, R28, UR6, R41 ;  /* 0x000000061c1c7c24 */ /* 0x000fca000f8e0229 */
[----:B------:R-:W-:-:S13]  /*1750*/  ISETP.GE.U32.AND P0, PT, R28, UR6, PT ;  /* 0x000000061c007c0c */ /* 0x000fda000bf06070 */
[----:B------:R-:W-:-:S05]  /*1760*/  @P0 VIADD R28, R28, -UR6 ;  /* 0x800000061c1c0c36 */ /* 0x000fca0008000000 */
[----:B------:R-:W-:-:S13]  /*1770*/  ISETP.GE.U32.AND P0, PT, R28, UR6, PT ;  /* 0x000000061c007c0c */ /* 0x000fda000bf06070 */
[----:B------:R-:W-:Y:S02]  /*1780*/  @P0 IADD3 R28, R28, -UR6, RZ ;  /* 0x800000061c1c0c10 */ /* 0x000fe4000fffe0ff */
[----:B------:R-:W-:-:S07]  /*1790*/  @!P1 LOP3.LUT R28, RZ, UR6, RZ, 0x33, !PT ;  /* 0x00000006ff1c9c12 */ /* 0x000fce000f8e33ff */
.L_x_740:
[----:B------:R-:W-:Y:S01]  /*17a0*/  IMAD R39, R39, UR7, RZ ;  /* 0x0000000727277c24 */ /* 0x000fe2000f8e02ff */
[----:B------:R-:W-:-:S04]  /*17b0*/  IADD3 R30, P0, R28, UR12, RZ ;  /* 0x0000000c1c1e7c10 */ /* 0x000fc8000ff1e0ff */
[----:B------:R-:W-:Y:S02]  /*17c0*/  IADD3 R28, P1, R39, UR10, RZ ;  /* 0x0000000a271c7c10 */ /* 0x000fe4000ff3e0ff */
[----:B------:R-:W-:Y:S02]  /*17d0*/  IADD3.X R31, R29, UR13, RZ, P0, !PT ;  /* 0x0000000d1d1f7c10 */ /* 0x000fe400087fe4ff */
[----:B------:R-:W-:-:S05]  /*17e0*/  LEA.HI.X.SX32 R29, R39, UR11, 0x1, P1 ;  /* 0x0000000b271d7c11 */ /* 0x000fca00088f0eff */
[----:B------:R2:W-:Y:S04]  /*17f0*/  STG.E.64 desc[UR8][R28.64], R30 ;  /* 0x0000001e1c007986 */ /* 0x0005e8000c101b08 */
.L_x_738:
[----:B------:R-:W-:Y:S01]  /*1800*/  LEA R16, P0, R47, R16, 0x2 ;  /* 0x000000102f107211 */ /* 0x000fe200078010ff */
[----:B------:R-:W-:Y:S05]  /*1810*/  WARPSYNC.ALL ;  /* 0x0000000000007948 */ /* 0x000fea0003800000 */
[----:B------:R-:W-:Y:S01]  /*1820*/  IMAD.X R15, RZ, RZ, R15, P0 ;  /* 0x000000ffff0f7224 */ /* 0x000fe200000e060f */
        /* <DEDUP_REMOVED lines=8> */
        .weak           $__internal_58_$__cuda_sm20_div_s64
        .type           $__internal_58_$__cuda_sm20_div_s64,@function
        .size           $__internal_58_$__cuda_sm20_div_s64,($__internal_59_$__cuda_sm20_rem_u64 - $__internal_58_$__cuda_sm20_div_s64)
$__internal_58_$__cuda_sm20_div_s64:
[----:B------:R-:W-:Y:S01]  /*18b0*/  UMOV UR5, URZ ;  /* 0x0000003f00057c82 */ /* 0x000fe20008000000 */
[----:B------:R-:W-:Y:S01]  /*18c0*/  IADD3 R32, P4, RZ, -UR6, RZ ;  /* 0x80000006ff207c10 */ /* 0x000fe2000ff9e0ff */
[----:B------:R-:W0:Y:S04]  /*18d0*/  I2F.U64.RP R31, UR4 ;  /* 0x00000004001f7d12 */ /* 0x000e280008309000 */
[----:B------:R-:W-:-:S04]  /*18e0*/  IMAD.X R34, RZ, RZ, ~UR7, P4 ;  /* 0x80000007ff227e24 */ /* 0x000fc8000a0e06ff */
        /* <DEDUP_REMOVED lines=20> */
[----:B------:R-:W-:Y:S01]  /*1a30*/  SEL R32, R32, UR6, !P1 ;  /* 0x0000000620207c07 */ /* 0x000fe2000c800000 */
[----:B------:R-:W-:Y:S01]  /*1a40*/  IMAD.MOV.U32 R23, RZ, RZ, RZ ;  /* 0x000000ffff177224 */ /* 0x000fe200078e00ff */
[----:B------:R-:W-:Y:S01]  /*1a50*/  SEL R34, R34, UR7, !P1 ;  /* 0x0000000722227c07 */ /* 0x000fe2000c800000 */
[----:B------:R-:W-:-:S04]  /*1a60*/  IMAD.HI.U32 R26, R27, R33, RZ ;  /* 0x000000211b1a7227 */ /* 0x000fc800078e00ff */
[----:B------:R-:W-:-:S04]  /*1a70*/  IMAD.X R22, RZ, RZ, ~R22, P0 ;  /* 0x000000ffff167224 */ /* 0x000fc800000e0e16 */
[----:B------:R-:W-:-:S04]  /*1a80*/  IMAD.WIDE.U32 R26, P0, R27, R22, R26 ;  /* 0x000000161b1a7225 */ /* 0x000fc8000780001a */
[----:B------:R-:W-:-:S04]  /*1a90*/  IMAD.HI.U32 R27, P2, R31, R33, R26 ;  /* 0x000000211f1b7227 */ /* 0x000fc8000784001a */
[CC--:B------:R-:W-:Y:S02]  /*1aa0*/  IMAD R26, R31.reuse, R22.reuse, RZ ;  /* 0x000000161f1a7224 */ /* 0x0c0fe400078e02ff */
[----:B------:R-:W-:-:S03]  /*1ab0*/  IMAD.HI.U32 R22, R31, R22, RZ ;  /* 0x000000161f167227 */ /* 0x000fc600078e00ff */
[----:B------:R-:W-:Y:S02]  /*1ac0*/  IADD3 R27, P3, R26, R27, RZ ;  /* 0x0000001b1a1b7210 */ /* 0x000fe40007f7e0ff */
[----:B------:R-:W-:-:S03]  /*1ad0*/  IADD3.X R31, R22, R31, RZ, P0, !PT ;  /* 0x0000001f161f7210 */ /* 0x000fc600007fe4ff */
[----:B------:R-:W-:Y:S01]  /*1ae0*/  IMAD.HI.U32 R22, R27, R32, RZ ;  /* 0x000000201b167227 */ /* 0x000fe200078e00ff */
[----:B------:R-:W-:-:S03]  /*1af0*/  IADD3.X R31, RZ, RZ, R31, P3, P2 ;  /* 0x000000ffff1f7210 */ /* 0x000fc60001fe441f */
[----:B------:R-:W-:-:S04]  /*1b00*/  IMAD.WIDE.U32 R22, R27, R34, R22 ;  /* 0x000000221b167225 */ /* 0x000fc800078e0016 */
[C---:B------:R-:W-:Y:S02]  /*1b10*/  IMAD R27, R31.reuse, R34, RZ ;  /* 0x000000221f1b7224 */ /* 0x040fe400078e02ff */
        /* <DEDUP_REMOVED lines=14> */
[----:B------:R-:W-:Y:S01]  /*1c00*/  SEL R31, R31, R22, P0 ;  /* 0x000000161f1f7207 */ /* 0x000fe20000000000 */
[----:B------:R-:W-:Y:S01]  /*1c10*/  IMAD.X R22, RZ, RZ, R27, P3 ;  /* 0x000000ffff167224 */ /* 0x000fe200018e061b */
[----:B------:R-:W-:-:S02]  /*1c20*/  SEL R32, R32, R33, P0 ;  /* 0x0000002120207207 */ /* 0x000fc40000000000 */
[----:B------:R-:W-:Y:S02]  /*1c30*/  SEL R23, R23, R26, P0 ;  /* 0x0000001a17177207 */ /* 0x000fe40000000000 */
[----:B------:R-:W-:Y:S02]  /*1c40*/  ISETP.GE.U32.AND P2, PT, R31, UR4, PT ;  /* 0x000000041f007c0c */ /* 0x000fe4000bf46070 */
[----:B------:R-:W-:Y:S02]  /*1c50*/  SEL R22, R22, R27, P0 ;  /* 0x0000001b16167207 */ /* 0x000fe40000000000 */
[----:B------:R-:W-:Y:S02]  /*1c60*/  IADD3 R26, P3, R23, 0x1, RZ ;  /* 0x00000001171a7810 */ /* 0x000fe40007f7e0ff */
[----:B------:R-:W-:Y:S02]  /*1c70*/  ISETP.GE.U32.AND.EX P0, PT, R32, RZ, PT, P2 ;  /* 0x000000ff2000720c */ /* 0x000fe40003f06120 */
[----:B------:R-:W-:-:S02]  /*1c80*/  IADD3.X R27, RZ, R22, RZ, P3, !PT ;  /* 0x00000016ff1b7210 */ /* 0x000fc40001ffe4ff */
[----:B------:R-:W-:Y:S02]  /*1c90*/  SEL R26, R26, R23, P0 ;  /* 0x000000171a1a7207 */ /* 0x000fe40000000000 */
[----:B------:R-:W-:Y:S02]  /*1ca0*/  SEL R27, R27, R22, P0 ;  /* 0x000000161b1b7207 */ /* 0x000fe40000000000 */
[-C--:B------:R-:W-:Y:S02]  /*1cb0*/  IADD3 R23, P2, RZ, -R26.reuse, RZ ;  /* 0x8000001aff177210 */ /* 0x080fe40007f5e0ff */
[----:B------:R-:W-:Y:S02]  /*1cc0*/  ISETP.NE.U32.AND P0, PT, RZ, UR4, PT ;  /* 0x00000004ff007c0c */ /* 0x000fe4000bf05070 */
[----:B------:R-:W-:Y:S01]  /*1cd0*/  SEL R26, R23, R26, !P1 ;  /* 0x0000001a171a7207 */ /* 0x000fe20004800000 */
[----:B------:R-:W-:Y:S01]  /*1ce0*/  IMAD.X R22, RZ, RZ, ~R27, P2 ;  /* 0x000000ffff167224 */ /* 0x000fe200010e0e1b */
[----:B------:R-:W-:Y:S01]  /*1cf0*/  HFMA2.MMA R23, -RZ, RZ, 0, 0 ;  /* 0x00000000ff177435 */ /* 0x000fe200000001ff */
[----:B------:R-:W-:-:S03]  /*1d00*/  ISETP.NE.AND.EX P0, PT, RZ, RZ, PT, P0 ;  /* 0x000000ffff00720c */ /* 0x000fc60003f05300 */
[----:B------:R-:W-:Y:S01]  /*1d10*/  SEL R27, R22, R27, !P1 ;  /* 0x0000001b161b7207 */ /* 0x000fe20004800000 */
[----:B------:R-:W-:Y:S01]  /*1d20*/  IMAD.MOV.U32 R22, RZ, RZ, R30 ;  /* 0x000000ffff167224 */ /* 0x000fe200078e001e */
[----:B------:R-:W-:Y:S02]  /*1d30*/  SEL R26, R26, 0xffffffff, P0 ;  /* 0xffffffff1a1a7807 */ /* 0x000fe40000000000 */
[----:B------:R-:W-:Y:S01]  /*1d40*/  SEL R27, R27, 0xffffffff, P0 ;  /* 0xffffffff1b1b7807 */ /* 0x000fe20000000000 */
[----:B------:R-:W-:Y:S06]  /*1d50*/  RET.REL.NODEC R22 `(_ZN2at6native60_GLOBAL__N__fdc43544_27_DistributionRandomKernel_cu_f88cee4443distribution_elementwise_grid_stride_kernelIjLi4EZZZNS0_9templates4cuda21random_from_to_kernelIPNS_17CUDAGeneratorImplEEEvRNS_18TensorIteratorBaseEmlT_ENKUlvE_clEvENKUlvE11_clEvEUlP24curandStatePhilox4_32_10E0_ZNS1_27distribution_nullary_kernelImj5uint4S7_SF_ZZZS5_IS7_EvS9_mlSA_ENKSB_clEvENKSC_clEvEUljE_EEvS9_T2_RKT3_T4_EUlijE_EEvlNS_15PhiloxCudaStateET1_SJ_) ;  /* 0xffffffe016a87950 */ /* 0x000fec0003c3ffff */
        .weak           $__internal_59_$__cuda_sm20_rem_u64
        .type           $__internal_59_$__cuda_sm20_rem_u64,@function
        .size           $__internal_59_$__cuda_sm20_rem_u64,(.L_x_1926 - $__internal_59_$__cuda_sm20_rem_u64)
$__internal_59_$__cuda_sm20_rem_u64:
[----:B------:R-:W-:Y:S02]  /*1d60*/  IMAD.MOV.U32 R52, RZ, RZ, R43 ;  /* 0x000000ffff347224 */ /* 0x000fe400078e002b */
[----:B------:R-:W-:-:S04]  /*1d70*/  IMAD.MOV.U32 R53, RZ, RZ, R45 ;  /* 0x000000ffff357224 */ /* 0x000fc800078e002d */
[----:B------:R-:W0:Y:S08]  /*1d80*/  I2F.U64.RP R50, R52 ;  /* 0x0000003400327312 */ /* 0x000e300000309000 */
[----:B0-----:R-:W0:Y:S02]  /*1d90*/  MUFU.RCP R50, R50 ;  /* 0x0000003200327308 */ /* 0x001e240000001000 */
[----:B0-----:R-:W-:-:S06]  /*1da0*/  IADD3 R29, R50, 0x1ffffffe, RZ ;  /* 0x1ffffffe321d7810 */ /* 0x001fcc0007ffe0ff */
[----:B------:R-:W0:Y:S02]  /*1db0*/  F2I.U64.TRUNC R28, R29 ;  /* 0x0000001d001c7311 */ /* 0x000e24000020d800 */
[----:B0-----:R-:W-:-:S04]  /*1dc0*/  IMAD.WIDE.U32 R30, R28, R43, RZ ;  /* 0x0000002b1c1e7225 */ /* 0x001fc800078e00ff */
[----:B------:R-:W-:Y:S01]  /*1dd0*/  IMAD R31, R28, R45, R31 ;  /* 0x0000002d1c1f7224 */ /* 0x000fe200078e021f */
[----:B------:R-:W-:-:S03]  /*1de0*/  IADD3 R49, P0, RZ, -R30, RZ ;  /* 0x8000001eff317210 */ /* 0x000fc60007f1e0ff */
[----:B------:R-:W-:Y:S02]  /*1df0*/  IMAD R31, R29, R43, R31 ;  /* 0x0000002b1d1f7224 */ /* 0x000fe400078e021f */
[----:B------:R-:W-:-:S04]  /*1e00*/  IMAD.HI.U32 R30, R28, R49, RZ ;  /* 0x000000311c1e7227 */ /* 0x000fc800078e00ff */
[----:B------:R-:W-:Y:S02]  /*1e10*/  IMAD.X R51, RZ, RZ, ~R31, P0 ;  /* 0x000000ffff337224 */ /* 0x000fe400000e0e1f */
[----:B------:R-:W-:Y:S02]  /*1e20*/  IMAD.MOV.U32 R31, RZ, RZ, R28 ;  /* 0x000000ffff1f7224 */ /* 0x000fe400078e001c */
[----:B------:R-:W-:-:S04]  /*1e30*/  IMAD.WIDE.U32 R30, P0, R28, R51, R30 ;  /* 0x000000331c1e7225 */ /* 0x000fc8000780001e */
[C---:B------:R-:W-:Y:S02]  /*1e40*/  IMAD R28, R29.reuse, R51, RZ ;  /* 0x000000331d1c7224 */ /* 0x040fe400078e02ff */
[----:B------:R-:W-:-:S04]  /*1e50*/  IMAD.HI.U32 R31, P1, R29, R49, R30 ;  /* 0x000000311d1f7227 */ /* 0x000fc8000782001e */
[----:B------:R-:W-:Y:S01]  /*1e60*/  IMAD.HI.U32 R49, R29, R51, RZ ;  /* 0x000000331d317227 */ /* 0x000fe200078e00ff */
[----:B------:R-:W-:-:S04]  /*1e70*/  IADD3 R31, P2, R28, R31, RZ ;  /* 0x0000001f1c1f7210 */ /* 0x000fc80007f5e0ff */
[----:B------:R-:W-:Y:S01]  /*1e80*/  IADD3.X R49, R49, R29, RZ, P0, !PT ;  /* 0x0000001d31317210 */ /* 0x000fe200007fe4ff */
[----:B------:R-:W-:-:S03]  /*1e90*/  IMAD.WIDE.U32 R28, R31, R43, RZ ;  /* 0x0000002b1f1c7225 */ /* 0x000fc600078e00ff */
        /* <DEDUP_REMOVED lines=8> */
[----:B------:R-:W-:Y:S01]  /*1f20*/  IMAD.HI.U32 R31, P1, R49, R29, R30 ;  /* 0x0000001d311f7227 */ /* 0x000fe2000782001e */
[----:B------:R-:W-:-:S03]  /*1f30*/  MOV R29, RZ ;  /* 0x000000ff001d7202 */ /* 0x000fc60000000f00 */
[----:B------:R-:W-:Y:S01]  /*1f40*/  IMAD.HI.U32 R28, R49, R28, RZ ;  /* 0x0000001c311c7227 */ /* 0x000fe200078e00ff */
[----:B------:R-:W-:-:S03]  /*1f50*/  IADD3 R51, P2, R50, R31, RZ ;  /* 0x0000001f32337210 */ /* 0x000fc60007f5e0ff */
[----:B------:R-:W-:Y:S02]  /*1f60*/  IMAD.X R31, R28, 0x1, R49, P0 ;  /* 0x000000011c1f7824 */ /* 0x000fe400000e0631 */
        /* <DEDUP_REMOVED lines=8> */
[----:B------:R-:W-:-:S04]  /*1ff0*/  IMAD.WIDE.U32 R28, R50, R43, RZ ;  /* 0x0000002b321c7225 */ /* 0x000fc800078e00ff */
[----:B------:R-:W-:Y:S01]  /*2000*/  IMAD.X R30, RZ, RZ, R30, P1 ;  /* 0x000000ffff1e7224 */ /* 0x000fe200008e061e */
[----:B------:R-:W-:Y:S01]  /*2010*/  IADD3 R52, P1, -R28, R44, RZ ;  /* 0x0000002c1c347210 */ /* 0x000fe20007f3e1ff */
[----:B------:R-:W-:-:S03]  /*2020*/  IMAD R50, R50, R45, R29 ;  /* 0x0000002d32327224 */ /* 0x000fc600078e021d */
[-C--:B------:R-:W-:Y:S01]  /*2030*/  ISETP.GE.U32.AND P0, PT, R52, R43.reuse, PT ;  /* 0x0000002b3400720c */ /* 0x080fe20003f06070 */
[----:B------:R-:W-:-:S05]  /*2040*/  IMAD R29, R30, R43, R50 ;  /* 0x0000002b1e1d7224 */ /* 0x000fca00078e0232 */
[----:B------:R-:W-:Y:S01]  /*2050*/  IADD3.X R30, ~R29, R42, RZ, P1, !PT ;  /* 0x0000002a1d1e7210 */ /* 0x000fe20000ffe5ff */
[----:B------:R-:W-:Y:S01]  /*2060*/  IMAD.MOV.U32 R29, RZ, RZ, 0x0 ;  /* 0x00000000ff1d7424 */ /* 0x000fe200078e00ff */
        /* <DEDUP_REMOVED lines=9> */
[----:B------:R-:W-:Y:S01]  /*2100*/  ISETP.NE.AND.EX P1, PT, R45, RZ, PT, P1 ;  /* 0x000000ff2d00720c */ /* 0x000fe20003f25310 */
[----:B------:R-:W-:Y:S01]  /*2110*/  IMAD.X R31, R44, 0x1, ~R45, P2 ;  /* 0x000000012c1f7824 */ /* 0x000fe200010e0e2d */
[----:B------:R-:W-:Y:S02]  /*2120*/  SEL R30, R30, R28, P0 ;  /* 0x0000001c1e1e7207 */ /* 0x000fe40000000000 */
[----:B------:R-:W-:Y:S02]  /*2130*/  MOV R28, R46 ;  /* 0x0000002e001c7202 */ /* 0x000fe40000000f00 */
[----:B------:R-:W-:Y:S02]  /*2140*/  SEL R31, R31, R44, P0 ;  /* 0x0000002c1f1f7207 */ /* 0x000fe40000000000 */
[----:B------:R-:W-:Y:S02]  /*2150*/  SEL R30, R30, 0xffffffff, P1 ;  /* 0xffffffff1e1e7807 */ /* 0x000fe40000800000 */
[----:B------:R-:W-:Y:S01]  /*2160*/  SEL R31, R31, 0xffffffff, P1 ;  /* 0xffffffff1f1f7807 */ /* 0x000fe20000800000 */
[----:B------:R-:W-:Y:S06]  /*2170*/  RET.REL.NODEC R28 `(_ZN2at6native60_GLOBAL__N__fdc43544_27_DistributionRandomKernel_cu_f88cee4443distribution_elementwise_grid_stride_kernelIjLi4EZZZNS0_9templates4cuda21random_from_to_kernelIPNS_17CUDAGeneratorImplEEEvRNS_18TensorIteratorBaseEmlT_ENKUlvE_clEvENKUlvE11_clEvEUlP24curandStatePhilox4_32_10E0_ZNS1_27distribution_nullary_kernelImj5uint4S7_SF_ZZZS5_IS7_EvS9_mlSA_ENKSB_clEvENKSC_clEvEUljE_EEvS9_T2_RKT3_T4_EUlijE_EEvlNS_15PhiloxCudaStateET1_SJ_) ;  /* 0xffffffdc1ca07950 */ /* 0x000fec0003c3ffff */
.L_x_742:
        /* <DEDUP_REMOVED lines=16> */
.L_x_1926:


//--------------------- .text._ZN2at6native60_GLOBAL__N__fdc43544_27_DistributionRandomKernel_cu_f88cee4443distribution_elementwise_grid_stride_kernelImLi2EZZZNS0_9templates4cuda21random_from_to_kernelIPNS_17CUDAGeneratorImplEEEvRNS_18TensorIteratorBaseEmlT_ENKUlvE_clEvENKUlvE11_clEvEUlP24curandStatePhilox4_32_10E_ZNS1_27distribution_nullary_kernelImm10ulonglong2S7_SF_ZZZS5_IS7_EvS9_mlSA_ENKSB_clEvENKSC_clEvEUlmE_EEvS9_T2_RKT3_T4_EUlimE0_EEvlNS_15PhiloxCudaStateET1_SJ_ --------------------------
	.section	.text._ZN2at6native60_GLOBAL__N__fdc43544_27_DistributionRandomKernel_cu_f88cee4443distribution_elementwise_grid_stride_kernelImLi2EZZZNS0_9templates4cuda21random_from_to_kernelIPNS_17CUDAGeneratorImplEEEvRNS_18TensorIteratorBaseEmlT_ENKUlvE_clEvENKUlvE11_clEvEUlP24curandStatePhilox4_32_10E_ZNS1_27distribution_nullary_kernelImm10ulonglong2S7_SF_ZZZS5_IS7_EvS9_mlSA_ENKSB_clEvENKSC_clEvEUlmE_EEvS9_T2_RKT3_T4_EUlimE0_EEvlNS_15PhiloxCudaStateET1_SJ_,"ax",@progbits
	.align	128
.text._ZN2at6native60_GLOBAL__N__fdc43544_27_DistributionRandomKernel_cu_f88cee4443distribution_elementwise_grid_stride_kernelImLi2EZZZNS0_9templates4cuda21random_from_to_kernelIPNS_17CUDAGeneratorImplEEEvRNS_18TensorIteratorBaseEmlT_ENKUlvE_clEvENKUlvE11_clEvEUlP24curandStatePhilox4_32_10E_ZNS1_27distribution_nullary_kernelImm10ulonglong2S7_SF_ZZZS5_IS7_EvS9_mlSA_ENKSB_clEvENKSC_clEvEUlmE_EEvS9_T2_RKT3_T4_EUlimE0_EEvlNS_15PhiloxCudaStateET1_SJ_:
        .type           _ZN2at6native60_GLOBAL__N__fdc43544_27_DistributionRandomKernel_cu_f88cee4443distribution_elementwise_grid_stride_kernelImLi2EZZZNS0_9templates4cuda21random_from_to_kernelIPNS_17CUDAGeneratorImplEEEvRNS_18TensorIteratorBaseEmlT_ENKUlvE_clEvENKUlvE11_clEvEUlP24curandStatePhilox4_32_10E_ZNS1_27distribution_nullary_kernelImm10ulonglong2S7_SF_ZZZS5_IS7_EvS9_mlSA_ENKSB_clEvENKSC_clEvEUlmE_EEvS9_T2_RKT3_T4_EUlimE0_EEvlNS_15PhiloxCudaStateET1_SJ_,@function
        .size           _ZN2at6native60_GLOBAL__N__fdc43544_27_DistributionRandomKernel_cu_f88cee4443distribution_elementwise_grid_stride_kernelImLi2EZZZNS0_9templates4cuda21random_from_to_kernelIPNS_17CUDAGeneratorImplEEEvRNS_18TensorIteratorBaseEmlT_ENKUlvE_clEvENKUlvE11_clEvEUlP24curandStatePhilox4_32_10E_ZNS1_27distribution_nullary_kernelImm10ulonglong2S7_SF_ZZZS5_IS7_EvS9_mlSA_ENKSB_clEvENKSC_clEvEUlmE_EEvS9_T2_RKT3_T4_EUlimE0_EEvlNS_15PhiloxCudaStateET1_SJ_,(.L_x_1929 - _ZN2at6native60_GLOBAL__N__fdc43544_27_DistributionRandomKernel_cu_f88cee4443distribution_elementwise_grid_stride_kernelImLi2EZZZNS0_9templates4cuda21random_from_to_kernelIPNS_17CUDAGeneratorImplEEEvRNS_18TensorIteratorBaseEmlT_ENKUlvE_clEvENKUlvE11_clEvEUlP24curandStatePhilox4_32_10E_ZNS1_27distribution_nullary_kernelImm10ulonglong2S7_SF_ZZZS5_IS7_EvS9_mlSA_ENKSB_clEvENKSC_clEvEUlmE_EEvS9_T2_RKT3_T4_EUlimE0_EEvlNS_15PhiloxCudaStateET1_SJ_)
        .other          _ZN2at6native60_GLOBAL__N__fdc43544_27_DistributionRandomKernel_cu_f88cee4443distribution_elementwise_grid_stride_kernelImLi2EZZZNS0_9templates4cuda21random_from_to_kernelIPNS_17CUDAGeneratorImplEEEvRNS_18TensorIteratorBaseEmlT_ENKUlvE_clEvENKUlvE11_clEvEUlP24curandStatePhilox4_32_10E_ZNS1_27distribution_nullary_kernelImm10ulonglong2S7_SF_ZZZS5_IS7_EvS9_mlSA_ENKSB_clEvENKSC_clEvEUlmE_EEvS9_T2_RKT3_T4_EUlimE0_EEvlNS_15PhiloxCudaStateET1_SJ_,@"STO_CUDA_ENTRY STV_DEFAULT"
_ZN2at6native60_GLOBAL__N__fdc43544_27_DistributionRandomKernel_cu_f88cee4443distribution_elementwise_grid_stride_kernelImLi2EZZZNS0_9templates4cuda21random_from_to_kernelIPNS_17CUDAGeneratorImplEEEvRNS_18TensorIteratorBaseEmlT_ENKUlvE_clEvENKUlvE11_clEvEUlP24curandStatePhilox4_32_10E_ZNS1_27distribution_nullary_kernelImm10ulonglong2S7_SF_ZZZS5_IS7_EvS9_mlSA_ENKSB_clEvENKSC_clEvEUlmE_EEvS9_T2_RKT3_T4_EUlimE0_EEvlNS_15PhiloxCudaStateET1_SJ_:
        /* <DEDUP_REMOVED lines=21> */
[----:B------:R-:W-:Y:S01]  /*0150*/  IMAD.MOV.U32 R16, RZ, RZ, R13 ;  /* 0x000000ffff107224 */ /* 0x000fe200078e000d */
[----:B------:R-:W-:Y:S02]  /*0160*/  MOV R17, R12 ;  /* 0x0000000c00117202 */ /* 0x000fe40000000f00 */
[----:B------:R-:W-:Y:S01]  /*0170*/  UIADD3.X UR5, UR5, -0x1, URZ, UP0, !UPT ;  /* 0xffffffff05057890 */ /* 0x000fe200087fe43f */
[----:B---3--:R-:W-:Y:S01]  /*0180*/  @P0 IADD3 R10, P1, R2, R5, RZ ;  /* 0x00000005020a0210 */ /* 0x008fe20007f3e0ff */
[----:B------:R-:W-:-:S04]  /*0190*/  IMAD.WIDE.U32 R4, R12, -0x326172a9, RZ ;  /* 0xcd9e8d570c047825 */ /* 0x000fc800078e00ff */
        /* <DEDUP_REMOVED lines=11> */
[C---:B------:R-:W-:Y:S02]  /*0250*/  IADD3 R32, R21.reuse, -0x56f99767, RZ ;  /* 0xa906689915207810 */ /* 0x040fe40007ffe0ff */
[C---:B------:R-:W-:Y:S01]  /*0260*/  LOP3.LUT R8, R21.reuse, R3, R13, 0x96, !PT ;  /* 0x0000000315087212 */ /* 0x040fe200078e960d */
[----:B------:R-:W-:Y:S01]  /*0270*/  IMAD.WIDE.U32 R6, R6, -0x2daee0ad, RZ ;  /* 0xd2511f5306067825 */ /* 0x000fe200078e00ff */
[----:B------:R-:W-:-:S03]  /*0280*/  IADD3 R30, R21, 0x1fd5c5a3, RZ ;  /* 0x1fd5c5a3151e7810 */ /* 0x000fc60007ffe0ff */
[----:B------:R-:W-:Y:S01]  /*0290*/  IMAD.WIDE.U32 R8, R8, -0x326172a9, RZ ;  /* 0xcd9e8d5708087825 */ /* 0x000fe200078e00ff */
[----:B------:R-:W-:Y:S02]  /*02a0*/  LOP3.LUT R5, R7, R2, R36, 0x96, !PT ;  /* 0x0000000207057212 */ /* 0x000fe400078e9624 */
[C---:B------:R-:W-:Y:S01]  /*02b0*/  IADD3 R7, R20.reuse, 0x3c6ef372, RZ ;  /* 0x3c6ef37214077810 */ /* 0x040fe20007ffe0ff */
[----:B------:R-:W-:-:S05]  /*02c0*/  VIADD R3, R20, 0x9e3779b9 ;  /* 0x9e3779b914037836 */ /* 0x000fca0000000000 */
        /* <DEDUP_REMOVED lines=13> */
[----:B------:R-:W-:-:S03]  /*03a0*/  LOP3.LUT R5, R3, R8, R5, 0x96, !PT ;  /* 0x0000000803057212 */ /* 0x000fc600078e9605 */
[----:B------:R-:W-:Y:S01]  /*03b0*/  VIADD R3, R20, 0x1715609d ;  /* 0x1715609d14037836 */ /* 0x000fe20000000000 */
[----:B------:R-:W-:Y:S01]  /*03c0*/  LOP3.LUT R8, R15, R6, R33, 0x96, !PT ;  /* 0x000000060f087212 */ /* 0x000fe200078e9621 */
[----:B------:R-:W-:Y:S01]  /*03d0*/  IMAD.WIDE.U32 R4, R5, -0x2daee0ad, RZ ;  /* 0xd2511f5305047825 */ /* 0x000fe200078e00ff */
[----:B------:R-:W-:-:S03]  /*03e0*/  IADD3 R15, R21, -0x695add53, RZ ;  /* 0x96a522ad150f7810 */ /* 0x000fc60007ffe0ff */
[----:B------:R-:W-:Y:S01]  /*03f0*/  IMAD.WIDE.U32 R8, R8, -0x326172a9, RZ ;  /* 0xcd9e8d5708087825 */ /* 0x000fe200078e00ff */
[----:B------:R-:W-:Y:S02]  /*0400*/  LOP3.LUT R14, R5, R14, R32, 0x96, !PT ;  /* 0x0000000e050e7212 */ /* 0x000fe400078e9620 */
[----:B------:R-:W-:Y:S02]  /*0410*/  IADD3 R5, R20, -0x4ab325aa, RZ ;  /* 0xb54cda5614057810 */ /* 0x000fe40007ffe0ff */
[----:B------:R-:W-:Y:S01]  /*0420*/  LOP3.LUT R6, R9, R2, R3, 0x96, !PT ;  /* 0x0000000209067212 */ /* 0x000fe200078e9603 */
[----:B------:R-:W-:Y:S01]  /*0430*/  IMAD.WIDE.U32 R2, R14, -0x326172a9, RZ ;  /* 0xcd9e8d570e027825 */ /* 0x000fe200078e00ff */
[----:B------:R-:W-:-:S03]  /*0440*/  MOV R14, R12 ;  /* 0x0000000c000e7202 */ /* 0x000fc60000000f00 */
[----:B------:R-:W-:Y:S01]  /*0450*/  IMAD.WIDE.U32 R6, R6, -0x2daee0ad, RZ ;  /* 0xd2511f5306067825 */ /* 0x000fe200078e00ff */
[----:B------:R-:W-:-:S03]  /*0460*/  LOP3.LUT R5, R3, R8, R5, 0x96, !PT ;  /* 0x0000000803057212 */ /* 0x000fc600078e9605 */
[C---:B------:R-:W-:Y:S01]  /*0470*/  VIADD R3, R20.reuse, 0x5384540f ;  /* 0x5384540f14037836 */ /* 0x040fe20000000000 */
[----:B------:R-:W-:Y:S01]  /*0480*/  LOP3.LUT R28, R7, R4, R31, 0x96, !PT ;  /* 0x00000004071c7212 */ /* 0x000fe200078e961f */
[----:B------:R-:W-:Y:S01]  /*0490*/  IMAD.WIDE.U32 R24, R5, -0x2daee0ad, RZ ;  /* 0xd2511f5305187825 */ /* 0x000fe200078e00ff */
[----:B------:R-:W-:-:S03]  /*04a0*/  IADD3 R5, R20, -0xe443238, RZ ;  /* 0xf1bbcdc814057810 */ /* 0x000fc60007ffe0ff */
[----:B------:R-:W-:Y:S01]  /*04b0*/  IMAD.WIDE.U32 R28, R28, -0x326172a9, RZ ;  /* 0xcd9e8d571c1c7825 */ /* 0x000fe200078e00ff */
[----:B------:R-:W-:-:S04]  /*04c0*/  LOP3.LUT R6, R25, R6, R30, 0x96, !PT ;  /* 0x0000000619067212 */ /* 0x000fc800078e961e */
        /* <DEDUP_REMOVED lines=14> */
[----:B------:R-:W-:-:S04]  /*05b0*/  IMAD R0, R39, UR6, RZ ;  /* 0x0000000627007c24 */ /* 0x000fc8000f8e02ff */
[----:B------:R-:W-:-:S07]  /*05c0*/  IMAD.SHL.U32 R0, R0, 0x2, RZ ;  /* 0x0000000200007824 */ /* 0x000fce00078e00ff */
[----:B------:R-:W-:Y:S05]  /*05d0*/  CALL.REL.NOINC `($__internal_60_$__cuda_sm20_div_s64) ;  /* 0x0000003000307944 */ /* 0x000fea0003c00000 */
[----:B------:R-:W-:Y:S05]  /*05e0*/  BRA `(.L_x_744) ;  /* 0x0000000000587947 */ /* 0x000fea0003800000 */
.L_x_743:
        /* <DEDUP_REMOVED lines=22> */
.L_x_744:
        /* <DEDUP_REMOVED lines=68> */
.L_x_760:
[----:B------:R-:W-:Y:S01]  /*0b90*/  IADD3 R38, R38, 0x1, RZ ;  /* 0x0000000126267810 */ /* 0x000fe20007ffe0ff */
[----:B------:R-:W-:Y:S03]  /*0ba0*/  BSSY B0, `(.L_x_745) ;  /* 0x000000c000007945 */ /* 0x000fe60003800000 */
[C---:B------:R-:W-:Y:S01]  /*0bb0*/  ISETP.NE.AND P0, PT, R38.reuse, RZ, PT ;  /* 0x000000ff2600720c */ /* 0x040fe20003f05270 */
[----:B---3--:R-:W-:-:S12]  /*0bc0*/  IMAD.HI.U32 R2, R38, -0x2daee0ad, RZ ;  /* 0xd2511f5326027827 */ /* 0x008fd800078e00ff */
[----:B01----:R-:W-:Y:S05]  /*0bd0*/  @P0 BRA `(.L_x_746) ;  /* 0x0000000000200947 */ /* 0x003fea0003800000 */
        /* <DEDUP_REMOVED lines=8> */
.L_x_746:
[----:B------:R-:W-:Y:S05]  /*0c60*/  BSYNC B0 ;  /* 0x0000000000007941 */ /* 0x000fea0003800000 */
.L_x_745:
        /* <DEDUP_REMOVED lines=9> */
[----:B------:R-:W-:Y:S01]  /*0d00*/  IMAD.WIDE.U32 R18, R0, -0x2daee0ad, RZ ;  /* 0xd2511f5300127825 */ /* 0x000fe200078e00ff */
[----:B------:R-:W-:-:S04]  /*0d10*/  MOV R0, R24 ;  /* 0x0000001800007202 */ /* 0x000fc80000000f00 */
        /* <DEDUP_REMOVED lines=58> */
.L_x_748:
[----:B------:R-:W-:Y:S01]  /*10c0*/  MOV R0, R22 ;  /* 0x0000001600007202 */ /* 0x000fe20000000f00 */
[----:B------:R-:W-:Y:S01]  /*10d0*/  IMAD.MOV.U32 R2, RZ, RZ, R3 ;  /* 0x000000ffff027224 */ /* 0x000fe200078e0003 */
[----:B------:R-:W-:Y:S01]  /*10e0*/  MOV R6, R8 ;  /* 0x0000000800067202 */ /* 0x000fe20000000f00 */
[----:B------:R-:W-:-:S07]  /*10f0*/  IMAD.MOV.U32 R5, RZ, RZ, R18 ;  /* 0x000000ffff057224 */ /* 0x000fce00078e0012 */
.L_x_747:
[----:B------:R-:W0:Y:S01]  /*1100*/  LDC R4, c[0x0][0x3d8] ;  /* 0x0000f600ff047b82 */ /* 0x000e220000000800 */
[----:B------:R-:W-:Y:S01]  /*1110*/  ISETP.GE.U32.AND P0, PT, R17, UR32, PT ;  /* 0x0000002011007c0c */ /* 0x000fe2000bf06070 */
[----:B------:R-:W-:Y:S03]  /*1120*/  BSSY B0, `(.L_x_749) ;  /* 0x0000124000007945 */ /* 0x000fe60003800000 */
[----:B------:R-:W-:-:S03]  /*1130*/  ISETP.GE.AND.EX P0, PT, R16, UR33, PT, P0 ;  /* 0x0000002110007c0c */ /* 0x000fc6000bf06300 */
[----:B------:R-:W1:Y:S10]  /*1140*/  LDC R3, c[0x0][0x3dc] ;  /* 0x0000f700ff037b82 */ /* 0x000e740000000800 */
[----:B------:R-:W-:Y:S05]  /*1150*/  @P0 BRA `(.L_x_750) ;  /* 0x0000001000800947 */ /* 0x000fea0003800000 */
[----:B------:R-:W-:Y:S01]  /*1160*/  ISETP.NE.AND P0, PT, R9, RZ, PT ;  /* 0x000000ff0900720c */ /* 0x000fe20003f05270 */
[----:B------:R-:W-:-:S12]  /*1170*/  HFMA2.MMA R26, -RZ, RZ, 0, 0 ;  /* 0x00000000ff1a7435 */ /* 0x000fd800000001ff */
[----:B------:R-:W-:Y:S05]  /*1180*/  @!P0 BRA `(.L_x_751) ;  /* 0x0000000c00e08947 */ /* 0x000fea0003800000 */
        /* <DEDUP_REMOVED lines=244> */
[----:B------:R-:W-:-:S05]  /*20d0*/  SHF.R.U32.HI R22, RZ, UR35, R22 ;  /* 0x00000023ff167c19 */ /* 0x000fca0008011616 */
[----:B------:R-:W-:-:S04]  /*20e0*/  IMAD.MOV R22, RZ, RZ, -R22 ;  /* 0x000000ffff167224 */ /* 0x000fc800078e0a16 */
[----:B------:R-:W-:-:S04]  /*20f0*/  IMAD R23, R22, UR28, R25 ;  /* 0x0000001c16177c24 */ /* 0x000fc8000f8e0219 */
[----:B------:R-:W-:-:S07]  /*2100*/  IMAD R26, R23, UR29, R26 ;  /* 0x0000001d171a7c24 */ /* 0x000fce000f8e021a */
.L_x_751:
[----:B------:R-:W-:Y:S01]  /*2110*/  LOP3.LUT R22, R0, UR30, RZ, 0xfc, !PT ;  /* 0x0000001e00167c12 */ /* 0x000fe2000f8efcff */
[----:B------:R-:W-:Y:S01]  /*2120*/  ULDC.64 UR34, c[0x0][0x3d0] ;  /* 0x0000f40000227ab9 */ /* 0x000fe20000000a00 */
[----:B------:R-:W-:Y:S01]  /*2130*/  BSSY B1, `(.L_x_752) ;  /* 0x000001e000017945 */ /* 0x000fe20003800000 */
[----:B------:R-:W-:Y:S02]  /*2140*/  IADD3 R26, P1, R26, UR34, RZ ;  /* 0x000000221a1a7c10 */ /* 0x000fe4000ff3e0ff */
[----:B------:R-:W-:Y:S02]  /*2150*/  ISETP.NE.U32.AND P0, PT, R22, RZ, PT ;  /* 0x000000ff1600720c */ /* 0x000fe40003f05070 */
[----:B------:R-:W-:-:S11]  /*2160*/  IADD3.X R27, RZ, UR35, RZ, P1, !PT ;  /* 0x00000023ff1b7c10 */ /* 0x000fd60008ffe4ff */
[----:B------:R-:W-:Y:S05]  /*2170*/  @!P0 BRA `(.L_x_753) ;  /* 0x0000000000148947 */ /* 0x000fea0003800000 */
[----:B------:R-:W-:-:S07]  /*2180*/  MOV R40, 0x21a0 ;  /* 0x000021a000287802 */ /* 0x000fce0000000f00 */
[----:B01----:R-:W-:Y:S05]  /*2190*/  CALL.REL.NOINC `($__internal_61_$__cuda_sm20_rem_u64) ;  /* 0x00000018006c7944 */ /* 0x003fea0003c00000 */
[----:B------:R-:W-:Y:S01]  /*21a0*/  IMAD.MOV.U32 R22, RZ, RZ, R2 ;  /* 0x000000ffff167224 */ /* 0x000fe200078e0002 */
[----:B------:R-:W-:Y:S01]  /*21b0*/  MOV R23, R25 ;  /* 0x0000001900177202 */ /* 0x000fe20000000f00 */
[----:B------:R-:W-:Y:S06]  /*21c0*/  BRA `(.L_x_754) ;  /* 0x0000000000507947 */ /* 0x000fec0003800000 */
.L_x_753:
[----:B------:R-:W-:Y:S02]  /*21d0*/  ULDC UR34, c[0x0][0x3d8] ;  /* 0x0000f60000227ab9 */ /* 0x000fe40000000800 */
        /* <DEDUP_REMOVED lines=11> */
[----:B------:R-:W-:Y:S01]  /*2290*/  IMAD R2, R23, UR34, R2 ;  /* 0x0000002217027c24 */ /* 0x000fe2000f8e0202 */
[----:B------:R-:W-:-:S04]  /*22a0*/  HFMA2.MMA R23, -RZ, RZ, 0, 0 ;  /* 0x00000000ff177435 */ /* 0x000fc800000001ff */
[----:B------:R-:W-:-:S13]  /*22b0*/  ISETP.GE.U32.AND P0, PT, R2, UR34, PT ;  /* 0x0000002202007c0c */ /* 0x000fda000bf06070 */
[----:B------:R-:W-:-:S05]  /*22c0*/  @P0 VIADD R2, R2, -UR34 ;  /* 0x8000002202020c36 */ /* 0x000fca0008000000 */
[----:B------:R-:W-:-:S13]  /*22d0*/  ISETP.GE.U32.AND P0, PT, R2, UR34, PT ;  /* 0x0000002202007c0c */ /* 0x000fda000bf06070 */
[----:B------:R-:W-:Y:S02]  /*22e0*/  @P0 IADD3 R2, R2, -UR34, RZ ;  /* 0x8000002202020c10 */ /* 0x000fe4000fffe0ff */
[----:B------:R-:W-:-:S05]  /*22f0*/  @!P1 LOP3.LUT R2, RZ, UR34, RZ, 0x33, !PT ;  /* 0x00000022ff029c12 */ /* 0x000fca000f8e33ff */
[----:B------:R-:W-:-:S07]  /*2300*/  IMAD.MOV.U32 R22, RZ, RZ, R2 ;  /* 0x000000ffff167224 */ /* 0x000fce00078e0002 */
.L_x_754:
[----:B------:R-:W-:Y:S05]  /*2310*/  BSYNC B1 ;  /* 0x0000000000017941 */ /* 0x000fea0003800000 */
.L_x_752:
[----:B------:R-:W-:Y:S02]  /*2320*/  ULDC.64 UR34, c[0x0][0x3e0] ;  /* 0x0000f80000227ab9 */ /* 0x000fe40000000a00 */
[----:B------:R-:W-:-:S04]  /*2330*/  IADD3 R22, P0, R22, UR34, RZ ;  /* 0x0000002216167c10 */ /* 0x000fc8000ff1e0ff */
[----:B------:R-:W-:-:S05]  /*2340*/  IADD3.X R23, R23, UR35, RZ, P0, !PT ;  /* 0x0000002317177c10 */ /* 0x000fca00087fe4ff */
[----:B------:R2:W-:Y:S04]  /*2350*/  STG.E.64 desc[UR60][R26.64], R22 ;  /* 0x000000161a007986 */ /* 0x0005e8000c101b3c */
.L_x_750:
[----:B------:R-:W-:Y:S05]  /*2360*/  BSYNC B0 ;  /* 0x0000000000007941 */ /* 0x000fea0003800000 */
.L_x_749:
[----:B------:R-:W-:Y:S02]  /*2370*/  ULDC UR34, c[0x0][0xc] ;  /* 0x0000030000227ab9 */ /* 0x000fe40000000800 */
[----:B------:R-:W-:-:S05]  /*2380*/  IMAD R43, R39, UR34, RZ ;  /* 0x00000022272b7c24 */ /* 0x000fca000f8e02ff */
[----:B------:R-:W-:-:S04]  /*2390*/  IADD3 R0, P1, R43, R17, RZ ;  /* 0x000000112b007210 */ /* 0x000fc80007f3e0ff */
[----:B------:R-:W-:Y:S01]  /*23a0*/  ISETP.GE.U32.AND P0, PT, R0, UR32, PT ;  /* 0x0000002000007c0c */ /* 0x000fe2000bf06070 */
[----:B------:R-:W-:-:S05]  /*23b0*/  IMAD.X R0, RZ, RZ, R16, P1 ;  /* 0x000000ffff007224 */ /* 0x000fca00008e0610 */
[----:B------:R-:W-:-:S13]  /*23c0*/  ISETP.GE.AND.EX P0, PT, R0, UR33, PT, P0 ;  /* 0x0000002100007c0c */ /* 0x000fda000bf06300 */
[----:B------:R-:W-:Y:S05]  /*23d0*/  @P0 BRA `(.L_x_755) ;  /* 0x0000001000840947 */ /* 0x000fea0003800000 */
[----:B------:R-:W-:Y:S02]  /*23e0*/  ISETP.NE.AND P0, PT, R9, RZ, PT ;  /* 0x000000ff0900720c */ /* 0x000fe40003f05270 */
[----:B--2---:R-:W-:-:S11]  /*23f0*/  MOV R26, RZ ;  /* 0x000000ff001a7202 */ /* 0x004fd60000000f00 */
        /* <DEDUP_REMOVED lines=250> */
.L_x_756:
[----:B------:R-:W-:Y:S01]  /*33a0*/  LOP3.LUT R0, R6, UR30, RZ, 0xfc, !PT ;  /* 0x0000001e06007c12 */ /* 0x000fe2000f8efcff */
[----:B------:R-:W-:Y:S01]  /*33b0*/  ULDC.64 UR34, c[0x0][0x3d0] ;  /* 0x0000f40000227ab9 */ /* 0x000fe20000000a00 */
[----:B------:R-:W-:Y:S01]  /*33c0*/  BSSY B0, `(.L_x_757) ;  /* 0x000001e000007945 */ /* 0x000fe20003800000 */
[----:B------:R-:W-:Y:S02]  /*33d0*/  IADD3 R26, P1, R26, UR34, RZ ;  /* 0x000000221a1a7c10 */ /* 0x000fe4000ff3e0ff */
[----:B------:R-:W-:-:S03]  /*33e0*/  ISETP.NE.U32.AND P0, PT, R0, RZ, PT ;  /* 0x000000ff0000720c */ /* 0x000fc60003f05070 */
[----:B------:R-:W-:-:S10]  /*33f0*/  IMAD.X R27, RZ, RZ, UR35, P1 ;  /* 0x00000023ff1b7e24 */ /* 0x000fd400088e06ff */
[----:B------:R-:W-:Y:S05]  /*3400*/  @!P0 BRA `(.L_x_758) ;  /* 0x0000000000188947 */ /* 0x000fea0003800000 */
[----:B------:R-:W-:Y:S01]  /*3410*/  MOV R2, R5 ;  /* 0x0000000500027202 */ /* 0x000fe20000000f00 */
[----:B------:R-:W-:Y:S01]  /*3420*/  IMAD.MOV.U32 R0, RZ, RZ, R6 ;  /* 0x000000ffff007224 */ /* 0x000fe200078e0006 */
[----:B------:R-:W-:-:S07]  /*3430*/  MOV R40, 0x3450 ;  /* 0x0000345000287802 */ /* 0x000fce0000000f00 */
[----:B01----:R-:W-:Y:S05]  /*3440*/  CALL.REL.NOINC `($__internal_61_$__cuda_sm20_rem_u64) ;  /* 0x0000000400c07944 */ /* 0x003fea0003c00000 */
[----:B------:R-:W-:Y:S01]  /*3450*/  MOV R3, R25 ;  /* 0x0000001900037202 */ /* 0x000fe20000000f00 */
[----:B------:R-:W-:Y:S06]  /*3460*/  BRA `(.L_x_759) ;  /* 0x00000000004c7947 */ /* 0x000fec0003800000 */
.L_x_758:
[----:B------:R-:W-:Y:S01]  /*3470*/  ULDC UR34, c[0x0][0x3d8] ;  /* 0x0000f60000227ab9 */ /* 0x000fe20000000800 */
[----:B------:R-:W-:Y:S01]  /*3480*/  HFMA2.MMA R2, -RZ, RZ, 0, 0 ;  /* 0x00000000ff027435 */ /* 0x000fe200000001ff */
[----:B0-----:R-:W0:Y:S01]  /*3490*/  I2F.U32.RP R4, UR34 ;  /* 0x0000002200047d06 */ /* 0x001e220008209000 */
[----:B------:R-:W-:-:S07]  /*34a0*/  ISETP.NE.U32.AND P1, PT, RZ, UR34, PT ;  /* 0x00000022ff007c0c */ /* 0x000fce000bf25070 */
[----:B0-----:R-:W1:Y:S02]  /*34b0*/  MUFU.RCP R4, R4 ;  /* 0x0000000400047308 */ /* 0x001e640000001000 */
[----:B-1----:R-:W-:-:S06]  /*34c0*/  IADD3 R3, R4, 0xffffffe, RZ ;  /* 0x0ffffffe04037810 */ /* 0x002fcc0007ffe0ff */
[----:B------:R-:W0:Y:S02]  /*34d0*/  F2I.FTZ.U32.TRUNC.NTZ R3, R3 ;  /* 0x0000000300037305 */ /* 0x000e24000021f000 */
[----:B0-----:R-:W-:-:S04]  /*34e0*/  IMAD.MOV R23, RZ, RZ, -R3 ;  /* 0x000000ffff177224 */ /* 0x001fc800078e0a03 */
[----:B------:R-:W-:-:S04]  /*34f0*/  IMAD R23, R23, UR34, RZ ;  /* 0x0000002217177c24 */ /* 0x000fc8000f8e02ff */
[----:B------:R-:W-:Y:S01]  /*3500*/  IMAD.HI.U32 R0, R3, R23, R2 ;  /* 0x0000001703007227 */ /* 0x000fe200078e0002 */
[----:B------:R-:W-:-:S05]  /*3510*/  MOV R3, RZ ;  /* 0x000000ff00037202 */ /* 0x000fca0000000f00 */
        /* <DEDUP_REMOVED lines=8> */
.L_x_759:
[----:B------:R-:W-:Y:S05]  /*35a0*/  BSYNC B0 ;  /* 0x0000000000007941 */ /* 0x000fea0003800000 */
.L_x_757:
[----:B------:R-:W-:Y:S02]  /*35b0*/  ULDC.64 UR34, c[0x0][0x3e0] ;  /* 0x0000f80000227ab9 */ /* 0x000fe40000000a00 */
[----:B------:R-:W-:-:S04]  /*35c0*/  IADD3 R2, P0, R2, UR34, RZ ;  /* 0x0000002202027c10 */ /* 0x000fc8000ff1e0ff */
[----:B------:R-:W-:-:S05]  /*35d0*/  IADD3.X R3, R3, UR35, RZ, P0, !PT ;  /* 0x0000002303037c10 */ /* 0x000fca00087fe4ff */
[----:B------:R3:W-:Y:S04]  /*35e0*/  STG.E.64 desc[UR60][R26.64], R2 ;  /* 0x000000021a007986 */ /* 0x0007e8000c101b3c */
.L_x_755:
[----:B------:R-:W-:Y:S01]  /*35f0*/  LEA R17, P0, R43, R17, 0x1 ;  /* 0x000000112b117211 */ /* 0x000fe200078008ff */
[----:B------:R-:W-:Y:S05]  /*3600*/  WARPSYNC.ALL ;  /* 0x0000000000007948 */ /* 0x000fea0003800000 */
[----:B------:R-:W-:Y:S01]  /*3610*/  IMAD.X R16, RZ, RZ, R16, P0 ;  /* 0x000000ffff107224 */ /* 0x000fe200000e0610 */
[----:B------:R-:W-:Y:S01]  /*3620*/  BAR.SYNC.DEFER_BLOCKING 0x0 ;  /* 0x0000000000007b1d */ /* 0x000fe20000010000 */
[----:B------:R-:W-:Y:S01]  /*3630*/  ISETP.GE.U32.AND P0, PT, R17, R12, PT ;  /* 0x0000000c1100720c */ /* 0x000fe20003f06070 */
[----:B--2---:R-:W-:Y:S01]  /*3640*/  IMAD.MOV.U32 R22, RZ, RZ, R7 ;  /* 0x000000ffff167224 */ /* 0x004fe200078e0007 */
[----:B------:R-:W-:-:S02]  /*3650*/  MOV R24, R18 ;  /* 0x0000001200187202 */ /* 0x000fc40000000f00 */
[----:B------:R-:W-:Y:S02]  /*3660*/  ISETP.GE.AND.EX P0, PT, R16, R11, PT, P0 ;  /* 0x0000000b1000720c */ /* 0x000fe40003f06300 */
[----:B------:R-:W-:-:S11]  /*3670*/  MOV R23, R8 ;  /* 0x0000000800177202 */ /* 0x000fd60000000f00 */
[----:B------:R-:W-:Y:S05]  /*3680*/  @!P0 BRA `(.L_x_760) ;  /* 0xffffffd400408947 */ /* 0x000fea000383ffff */
[----:B------:R-:W-:Y:S05]  /*3690*/  EXIT ;  /* 0x000000000000794d */ /* 0x000fea0003800000 */
        .weak           $__internal_60_$__cuda_sm20_div_s64
        .type           $__internal_60_$__cuda_sm20_div_s64,@function
        .size           $__internal_60_$__cuda_sm20_div_s64,($__internal_61_$__cuda_sm20_rem_u64 - $__internal_60_$__cuda_sm20_div_s64)
$__internal_60_$__cuda_sm20_div_s64:
        /* <DEDUP_REMOVED lines=26> */
[----:B------:R-:W-:-:S04]  /*3840*/  IMAD.WIDE.U32 R4, P0, R5, R8, R4 ;  /* 0x0000000805047225 */ /* 0x000fc80007800004 */
[C---:B------:R-:W-:Y:S02]  /*3850*/  IMAD R3, R7.reuse, R8, RZ ;  /* 0x0000000807037224 */ /* 0x040fe400078e02ff */
[----:B------:R-:W-:Y:S01]  /*3860*/  IMAD.HI.U32 R4, P2, R7, R9, R4 ;  /* 0x0000000907047227 */ /* 0x000fe20007840004 */
[----:B------:R-:W-:-:S03]  /*3870*/  SEL R5, R2, UR4, !P1 ;  /* 0x0000000402057c07 */ /* 0x000fc6000c800000 */
[----:B------:R-:W-:Y:S01]  /*3880*/  IMAD.HI.U32 R2, R7, R8, RZ ;  /* 0x0000000807027227 */ /* 0x000fe200078e00ff */
[----:B------:R-:W-:Y:S01]  /*3890*/  IADD3 R4, P3, R3, R4, RZ ;  /* 0x0000000403047210 */ /* 0x000fe20007f7e0ff */
[----:B------:R-:W-:Y:S01]  /*38a0*/  HFMA2.MMA R3, -RZ, RZ, 0, 0 ;  /* 0x00000000ff037435 */ /* 0x000fe200000001ff */
[----:B------:R-:W-:Y:S01]  /*38b0*/  IADD3.X R8, RZ, ~UR5, RZ, P4, !PT ;  /* 0x80000005ff087c10 */ /* 0x000fe2000a7fe4ff */
[----:B------:R-:W-:Y:S02]  /*38c0*/  IMAD.X R7, R2, 0x1, R7, P0 ;  /* 0x0000000102077824 */ /* 0x000fe400000e0607 */
[----:B------:R-:W-:Y:S01]  /*38d0*/  IMAD.HI.U32 R2, R4, R5, RZ ;  /* 0x0000000504027227 */ /* 0x000fe200078e00ff */
[----:B------:R-:W-:Y:S02]  /*38e0*/  SEL R8, R8, UR5, !P1 ;  /* 0x0000000508087c07 */ /* 0x000fe4000c800000 */
        /* <DEDUP_REMOVED lines=26> */
[----:B------:R-:W-:Y:S02]  /*3a90*/  SEL R2, R2, R7, P0 ;  /* 0x0000000702027207 */ /* 0x000fe40000000000 */
[----:B------:R-:W-:Y:S02]  /*3aa0*/  MOV R7, 0x0 ;  /* 0x0000000000077802 */ /* 0x000fe40000000f00 */
[----:B------:R-:W-:Y:S02]  /*3ab0*/  SEL R3, R3, R4, P0 ;  /* 0x0000000403037207 */ /* 0x000fe40000000000 */
[----:B------:R-:W-:Y:S02]  /*3ac0*/  IADD3 R5, P2, RZ, -R2, RZ ;  /* 0x80000002ff057210 */ /* 0x000fe40007f5e0ff */
[----:B------:R-:W-:Y:S02]  /*3ad0*/  ISETP.NE.U32.AND P0, PT, R0, RZ, PT ;  /* 0x000000ff0000720c */ /* 0x000fe40003f05070 */
[----:B------:R-:W-:-:S02]  /*3ae0*/  IADD3.X R0, RZ, ~R3, RZ, P2, !PT ;  /* 0x80000003ff007210 */ /* 0x000fc400017fe4ff */
[----:B------:R-:W-:Y:S02]  /*3af0*/  ISETP.NE.AND.EX P0, PT, RZ, RZ, PT, P0 ;  /* 0x000000ffff00720c */ /* 0x000fe40003f05300 */
[----:B------:R-:W-:Y:S02]  /*3b00*/  SEL R2, R5, R2, !P1 ;  /* 0x0000000205027207 */ /* 0x000fe40004800000 */
[----:B------:R-:W-:Y:S02]  /*3b10*/  SEL R3, R0, R3, !P1 ;  /* 0x0000000300037207 */ /* 0x000fe40004800000 */
[----:B------:R-:W-:Y:S02]  /*3b20*/  SEL R2, R2, 0xffffffff, P0 ;  /* 0xffffffff02027807 */ /* 0x000fe40000000000 */
[----:B------:R-:W-:Y:S01]  /*3b30*/  SEL R3, R3, 0xffffffff, P0 ;  /* 0xffffffff03037807 */ /* 0x000fe20000000000 */
[----:B------:R-:W-:Y:S06]  /*3b40*/  RET.REL.NODEC R6 `(_ZN2at6native60_GLOBAL__N__fdc43544_27_DistributionRandomKernel_cu_f88cee4443distribution_elementwise_grid_stride_kernelImLi2EZZZNS0_9templates4cuda21random_from_to_kernelIPNS_17CUDAGeneratorImplEEEvRNS_18TensorIteratorBaseEmlT_ENKUlvE_clEvENKUlvE11_clEvEUlP24curandStatePhilox4_32_10E_ZNS1_27distribution_nullary_kernelImm10ulonglong2S7_SF_ZZZS5_IS7_EvS9_mlSA_ENKSB_clEvENKSC_clEvEUlmE_EEvS9_T2_RKT3_T4_EUlimE0_EEvlNS_15PhiloxCudaStateET1_SJ_) ;  /* 0xffffffc4062c7950 */ /* 0x000fec0003c3ffff */
        .weak           $__internal_61_$__cuda_sm20_rem_u64
        .type           $__internal_61_$__cuda_sm20_rem_u64,@function
        .size           $__internal_61_$__cuda_sm20_rem_u64,(.L_x_1929 - $__internal_61_$__cuda_sm20_rem_u64)
$__internal_61_$__cuda_sm20_rem_u64:
[----:B------:R-:W-:Y:S01]  /*3b50*/  IMAD.MOV.U32 R22, RZ, RZ, R4 ;  /* 0x000000ffff167224 */ /* 0x000fe200078e0004 */
[----:B------:R-:W-:-:S04]  /*3b60*/  MOV R23, R3 ;  /* 0x0000000300177202 */ /* 0x000fc80000000f00 */
        /* <DEDUP_REMOVED lines=9> */
[----:B------:R-:W-:Y:S01]  /*3c00*/  IMAD.X R42, RZ, RZ, ~R25, P0 ;  /* 0x000000ffff2a7224 */ /* 0x000fe200000e0e19 */
[----:B------:R-:W-:-:S03]  /*3c10*/  MOV R25, R22 ;  /* 0x0000001600197202 */ /* 0x000fc60000000f00 */
        /* <DEDUP_REMOVED lines=17> */
[----:B------:R-:W-:Y:S01]  /*3d30*/  IADD3 R41, P2, R42, R41, RZ ;  /* 0x000000292a297210 */ /* 0x000fe20007f5e0ff */
[----:B------:R-:W-:-:S03]  /*3d40*/  HFMA2.MMA R23, -RZ, RZ, 0, 0 ;  /* 0x00000000ff177435 */ /* 0x000fc600000001ff */
        /* <DEDUP_REMOVED lines=14> */
[----:B------:R-:W-:Y:S02]  /*3e30*/  ISETP.GE.U32.AND P0, PT, R45, R4, PT ;  /* 0x000000042d00720c */ /* 0x000fe40003f06070 */
[----:B------:R-:W-:Y:S02]  /*3e40*/  MOV R41, 0x0 ;  /* 0x0000000000297802 */ /* 0x000fe40000000f00 */
[----:B------:R-:W-:Y:S02]  /*3e50*/  IADD3.X R2, ~R25, R0, RZ, P1, !PT ;  /* 0x0000000019027210 */ /* 0x000fe40000ffe5ff */
[----:B------:R-:W-:Y:S02]  /*3e60*/  IADD3 R23, P1, -R4, R45, RZ ;  /* 0x0000002d04177210 */ /* 0x000fe40007f3e1ff */
[----:B------:R-:W-:-:S03]  /*3e70*/  ISETP.GE.U32.AND.EX P0, PT, R2, R3, PT, P0 ;  /* 0x000000030200720c */ /* 0x000fc60003f06100 */
[----:B------:R-:W-:Y:S01]  /*3e80*/  IMAD.X R0, R2, 0x1, ~R3, P1 ;  /* 0x0000000102007824 */ /* 0x000fe200008e0e03 */
[----:B------:R-:W-:Y:S02]  /*3e90*/  SEL R23, R23, R45, P0 ;  /* 0x0000002d17177207 */ /* 0x000fe40000000000 */
[----:B------:R-:W-:Y:S02]  /*3ea0*/  ISETP.NE.U32.AND P1, PT, R4, RZ, PT ;  /* 0x000000ff0400720c */ /* 0x000fe40003f25070 */
        /* <DEDUP_REMOVED lines=9> */
[----:B------:R-:W-:Y:S01]  /*3f40*/  SEL R25, R25, 0xffffffff, P1 ;  /* 0xffffffff19197807 */ /* 0x000fe20000800000 */
[----:B------:R-:W-:Y:S06]  /*3f50*/  RET.REL.NODEC R40 `(_ZN2at6native60_GLOBAL__N__fdc43544_27_DistributionRandomKernel_cu_f88cee4443distribution_elementwise_grid_stride_kernelImLi2EZZZNS0_9templates4cuda21random_from_to_kernelIPNS_17CUDAGeneratorImplEEEvRNS_18TensorIteratorBaseEmlT_ENKUlvE_clEvENKUlvE11_clEvEUlP24curandStatePhilox4_32_10E_ZNS1_27distribution_nullary_kernelImm10ulonglong2S7_SF_ZZZS5_IS7_EvS9_mlSA_ENKSB_clEvENKSC_clEvEUlmE_EEvS9_T2_RKT3_T4_EUlimE0_EEvlNS_15PhiloxCudaStateET1_SJ_) ;  /* 0xffffffc028287950 */ /* 0x000fec0003c3ffff */
.L_x_761:
        /* <DEDUP_REMOVED lines=10> */
.L_x_1929:


//--------------------- .text._ZN2at6native60_GLOBAL__N__fdc43544_27_DistributionRandomKernel_cu_f88cee4443distribution_elementwise_grid_stride_kernelImLi2EZZZNS0_9templates4cuda21random_from_to_kernelIPNS_17CUDAGeneratorImplEEEvRNS_18TensorIteratorBaseEmlT_ENKUlvE_clEvENKUlvE11_clEvEUlP24curandStatePhilox4_32_10E_ZNS1_27distribution_nullary_kernelImm10ulonglong2S7_SF_ZZZS5_IS7_EvS9_mlSA_ENKSB_clEvENKSC_clEvEUlmE_EEvS9_T2_RKT3_T4_EUlimE_EEvlNS_15PhiloxCudaStateET1_SJ_ --------------------------
	.section	.text._ZN2at6native60_GLOBAL__N__fdc43544_27_DistributionRandomKernel_cu_f88cee4443distribution_elementwise_grid_stride_kernelImLi2EZZZNS0_9templates4cuda21random_from_to_kernelIPNS_17CUDAGeneratorImplEEEvRNS_18TensorIteratorBaseEmlT_ENKUlvE_clEvENKUlvE11_clEvEUlP24curandStatePhilox4_32_10E_ZNS1_27distribution_nullary_kernelImm10ulonglong2S7_SF_ZZZS5_IS7_EvS9_mlSA_ENKSB_clEvENKSC_clEvEUlmE_EEvS9_T2_RKT3_T4_EUlimE_EEvlNS_15PhiloxCudaStateET1_SJ_,"ax",@progbits
	.align	128
.text._ZN2at6native60_GLOBAL__N__fdc43544_27_DistributionRandomKernel_cu_f88cee4443distribution_elementwise_grid_stride_kernelImLi2EZZZNS0_9templates4cuda21random_from_to_kernelIPNS_17CUDAGeneratorImplEEEvRNS_18TensorIteratorBaseEmlT_ENKUlvE_clEvENKUlvE11_clEvEUlP24curandStatePhilox4_32_10E_ZNS1_27distribution_nullary_kernelImm10ulonglong2S7_SF_ZZZS5_IS7_EvS9_mlSA_ENKSB_clEvENKSC_clEvEUlmE_EEvS9_T2_RKT3_T4_EUlimE_EEvlNS_15PhiloxCudaStateET1_SJ_:
        .type           _ZN2at6native60_GLOBAL__N__fdc43544_27_DistributionRandomKernel_cu_f88cee4443distribution_elementwise_grid_stride_kernelImLi2EZZZNS0_9templates4cuda21random_from_to_kernelIPNS_17CUDAGeneratorImplEEEvRNS_18TensorIteratorBaseEmlT_ENKUlvE_clEvENKUlvE11_clEvEUlP24curandStatePhilox4_32_10E_ZNS1_27distribution_nullary_kernelImm10ulonglong2S7_SF_ZZZS5_IS7_EvS9_mlSA_ENKSB_clEvENKSC_clEvEUlmE_EEvS9_T2_RKT3_T4_EUlimE_EEvlNS_15PhiloxCudaStateET1_SJ_,@function
        .size           _ZN2at6native60_GLOBAL__N__fdc43544_27_DistributionRandomKernel_cu_f88cee4443distribution_elementwise_grid_stride_kernelImLi2EZZZNS0_9templates4cuda21random_from_to_kernelIPNS_17CUDAGeneratorImplEEEvRNS_18TensorIteratorBaseEmlT_ENKUlvE_clEvENKUlvE11_clEvEUlP24curandStatePhilox4_32_10E_ZNS1_27distribution_nullary_kernelImm10ulonglong2S7_SF_ZZZS5_IS7_EvS9_mlSA_ENKSB_clEvENKSC_clEvEUlmE_EEvS9_T2_RKT3_T4_EUlimE_EEvlNS_15PhiloxCudaStateET1_SJ_,(.L_x_1932 - _ZN2at6native60_GLOBAL__N__fdc43544_27_DistributionRandomKernel_cu_f88cee4443distribution_elementwise_grid_stride_kernelImLi2EZZZNS0_9templates4cuda21random_from_to_kernelIPNS_17CUDAGeneratorImplEEEvRNS_18TensorIteratorBaseEmlT_ENKUlvE_clEvENKUlvE11_clEvEUlP24curandStatePhilox4_32_10E_ZNS1_27distribution_nullary_kernelImm10ulonglong2S7_SF_ZZZS5_IS7_EvS9_mlSA_ENKSB_clEvENKSC_clEvEUlmE_EEvS9_T2_RKT3_T4_EUlimE_EEvlNS_15PhiloxCudaStateET1_SJ_)
        .other          _ZN2at6native60_GLOBAL__N__fdc43544_27_DistributionRandomKernel_cu_f88cee4443distribution_elementwise_grid_stride_kernelImLi2EZZZNS0_9templates4cuda21random_from_to_kernelIPNS_17CUDAGeneratorImplEEEvRNS_18TensorIteratorBaseEmlT_ENKUlvE_clEvENKUlvE11_clEvEUlP24curandStatePhilox4_32_10E_ZNS1_27distribution_nullary_kernelImm10ulonglong2S7_SF_ZZZS5_IS7_EvS9_mlSA_ENKSB_clEvENKSC_clEvEUlmE_EEvS9_T2_RKT3_T4_EUlimE_EEvlNS_15PhiloxCudaStateET1_SJ_,@"STO_CUDA_ENTRY STV_DEFAULT"
_ZN2at6native60_GLOBAL__N__fdc43544_27_DistributionRandomKernel_cu_f88cee4443distribution_elementwise_grid_stride_kernelImLi2EZZZNS0_9templates4cuda21random_from_to_kernelIPNS_17CUDAGeneratorImplEEEvRNS_18TensorIteratorBaseEmlT_ENKUlvE_clEvENKUlvE11_clEvEUlP24curandStatePhilox4_32_10E_ZNS1_27distribution_nullary_kernelImm10ulonglong2S7_SF_ZZZS5_IS7_EvS9_mlSA_ENKSB_clEvENKSC_clEvEUlmE_EEvS9_T2_RKT3_T4_EUlimE_EEvlNS_15PhiloxCudaStateET1_SJ_:
        /* <DEDUP_REMOVED lines=65> */
[----:B------:R-:W-:Y:S02]  /*0410*/  ISETP.NE.U32.AND P0, PT, RZ, UR7, PT ;  /* 0x00000007ff007c0c */ /* 0x000fe4000bf05070 */
[----:B------:R-:W-:Y:S01]  /*0420*/  IADD3 R14, R24, 0x5384540f, RZ ;  /* 0x5384540f180e7810 */ /* 0x000fe20007ffe0ff */
[----:B------:R-:W-:Y:S02]  /*0430*/  VIADD R13, R25, 0x1fd5c5a3 ;  /* 0x1fd5c5a3190d7836 */ /* 0x000fe40000000000 */
[----:B------:R-:W-:-:S03]  /*0440*/  IMAD.WIDE.U32 R22, R22, -0x326172a9, RZ ;  /* 0xcd9e8d5716167825 */ /* 0x000fc600078e00ff */
[----:B------:R-:W-:Y:S02]  /*0450*/  LOP3.LUT R28, R43, R28, R13, 0x96, !PT ;  /* 0x0000001c2b1c7212 */ /* 0x000fe400078e960d */
[----:B------:R-:W-:Y:S01]  /*0460*/  LOP3.LUT R29, R23, R16, R14, 0x96, !PT ;  /* 0x00000010171d7212 */ /* 0x000fe200078e960e */
[----:B------:R-:W-:Y:S01]  /*0470*/  VIADD R18, R25, 0xdb3d7428 ;  /* 0xdb3d742819127836 */ /* 0x000fe20000000000 */
[----:B------:R-:W-:Y:S01]  /*0480*/  IADD3 R17, R24, -0xe443238, RZ ;  /* 0xf1bbcdc818117810 */ /* 0x000fe20007ffe0ff */
[----:B------:R-:W-:-:S04]  /*0490*/  IMAD.HI.U32 R26, R28, -0x326172a9, RZ ;  /* 0xcd9e8d571c1a7827 */ /* 0x000fc800078e00ff */
[----:B------:R-:W-:-:S04]  /*04a0*/  IMAD.HI.U32 R23, R29, -0x2daee0ad, RZ ;  /* 0xd2511f531d177827 */ /* 0x000fc800078e00ff */
[--C-:B------:R-:W-:Y:S01]  /*04b0*/  IMAD.MOV.U32 R15, RZ, RZ, R21.reuse ;  /* 0x000000ffff0f7224 */ /* 0x100fe200078e0015 */
[----:B------:R-:W-:Y:S01]  /*04c0*/  LOP3.LUT R42, R23, R42, R18, 0x96, !PT ;  /* 0x0000002a172a7212 */ /* 0x000fe200078e9612 */
        /* <DEDUP_REMOVED lines=9> */
[----:B------:R-:W-:Y:S05]  /*0560*/  CALL.REL.NOINC `($__internal_62_$__cuda_sm20_div_s64) ;  /* 0x0000000c00ac7944 */ /* 0x000fea0003c00000 */
[----:B------:R-:W-:Y:S01]  /*0570*/  MOV R22, R26 ;  /* 0x0000001a00167202 */ /* 0x000fe20000000f00 */
[----:B------:R-:W-:Y:S01]  /*0580*/  IMAD.MOV.U32 R23, RZ, RZ, R27 ;  /* 0x000000ffff177224 */ /* 0x000fe200078e001b */
[----:B------:R-:W-:Y:S06]  /*0590*/  BRA `(.L_x_763) ;  /* 0x00000000005c7947 */ /* 0x000fec0003800000 */
.L_x_762:
        /* <DEDUP_REMOVED lines=23> */
.L_x_763:
        /* <DEDUP_REMOVED lines=14> */
[----:B------:R-:W-:Y:S01]  /*07f0*/  IMAD R28, R28, -0x326172a9, RZ ;  /* 0xcd9e8d571c1c7824 */ /* 0x000fe200078e02ff */
[----:B------:R-:W-:Y:S01]  /*0800*/  IADD3 R32, R25, -0x695add53, RZ ;  /* 0x96a522ad19207810 */ /* 0x000fe20007ffe0ff */
[----:B------:R-:W-:Y:S01]  /*0810*/  VIADD R33, R24, 0x8ff34781 ;  /* 0x8ff3478118217836 */ /* 0x000fe20000000000 */
[--C-:B------:R-:W-:Y:S01]  /*0820*/  SHF.R.U64 R34, R36, 0x2, R37.reuse ;  /* 0x0000000224227819 */ /* 0x100fe20000001225 */
[----:B------:R-:W-:Y:S01]  /*0830*/  IMAD R29, R29, -0x2daee0ad, RZ ;  /* 0xd2511f531d1d7824 */ /* 0x000fe200078e02ff */
[----:B------:R-:W-:Y:S01]  /*0840*/  SHF.R.U32.HI R35, RZ, 0x2, R37 ;  /* 0x00000002ff237819 */ /* 0x000fe20000011625 */
[----:B------:R-:W-:Y:S01]  /*0850*/  IMAD.WIDE.U32 R42, R42, -0x326172a9, RZ ;  /* 0xcd9e8d572a2a7825 */ /* 0x000fe200078e00ff */
[----:B------:R-:W-:Y:S01]  /*0860*/  LOP3.LUT R41, R28, R33, RZ, 0x3c, !PT ;  /* 0x000000211c297212 */ /* 0x000fe200078e3cff */
[----:B------:R-:W-:Y:S01]  /*0870*/  ULDC UR5, c[0x0][0x24c] ;  /* 0x0000930000057ab9 */ /* 0x000fe20000000800 */
[----:B------:R-:W-:Y:S01]  /*0880*/  LOP3.LUT R29, R29, R32, RZ, 0x3c, !PT ;  /* 0x000000201d1d7212 */ /* 0x000fe200078e3cff */
[----:B------:R-:W-:Y:S01]  /*0890*/  IMAD.HI.U32 R26, R21, -0x2daee0ad, RZ ;  /* 0xd2511f53151a7827 */ /* 0x000fe200078e00ff */
[----:B------:R-:W-:Y:S01]  /*08a0*/  LOP3.LUT R41, R41, R43, RZ, 0x3c, !PT ;  /* 0x0000002b29297212 */ /* 0x000fe200078e3cff */
[----:B------:R-:W-:Y:S01]  /*08b0*/  ULDC UR6, c[0x0][0x248] ;  /* 0x0000920000067ab9 */ /* 0x000fe20000000800 */
[----:B------:R-:W-:Y:S01]  /*08c0*/  LOP3.LUT R36, R36, 0x3, RZ, 0xc0, !PT ;  /* 0x0000000324247812 */ /* 0x000fe200078ec0ff */
[----:B------:R-:W-:Y:S01]  /*08d0*/  ULDC UR7, c[0x0][0x240] ;  /* 0x0000900000077ab9 */ /* 0x000fe20000000800 */
[----:B------:R-:W-:Y:S01]  /*08e0*/  LOP3.LUT R43, R29, R26, RZ, 0x3c, !PT ;  /* 0x0000001a1d2b7212 */ /* 0x000fe200078e3cff */
[----:B------:R-:W-:Y:S01]  /*08f0*/  ULDC.64 UR14, c[0x0][0x210] ;  /* 0x00008400000e7ab9 */ /* 0x000fe20000000a00 */
[----:B------:R-:W-:Y:S01]  /*0900*/  ULDC.64 UR10, c[0x0][0x250] ;  /* 0x00009400000a7ab9 */ /* 0x000fe20000000a00 */
[----:B------:R-:W-:-:S05]  /*0910*/  ULDC.64 UR12, c[0x0][0x238] ;  /* 0x00008e00000c7ab9 */ /* 0x000fca0000000a00 */
.L_x_777:
[----:B------:R-:W-:Y:S01]  /*0920*/  VIADD R34, R34, 0x1 ;  /* 0x0000000122227836 */ /* 0x000fe20000000000 */
[----:B------:R-:W-:Y:S03]  /*0930*/  BSSY B0, `(.L_x_764) ;  /* 0x000000c000007945 */ /* 0x000fe60003800000 */
[C---:B------:R-:W-:Y:S01]  /*0940*/  IMAD.HI.U32 R27, R34.reuse, -0x2daee0ad, RZ ;  /* 0xd2511f53221b7827 */ /* 0x040fe200078e00ff */
[----:B------:R-:W-:-:S13]  /*0950*/  ISETP.NE.AND P0, PT, R34, RZ, PT ;  /* 0x000000ff2200720c */ /* 0x000fda0003f05270 */
[----:B--2---:R-:W-:Y:S05]  /*0960*/  @P0 BRA `(.L_x_765) ;  /* 0x0000000000200947 */ /* 0x004fea0003800000 */
        /* <DEDUP_REMOVED lines=8> */
.L_x_765:
[----:B------:R-:W-:Y:S05]  /*09f0*/  BSYNC B0 ;  /* 0x0000000000007941 */ /* 0x000fea0003800000 */
.L_x_764:
        /* <DEDUP_REMOVED lines=60> */
.L_x_767:
[----:B------:R-:W-:Y:S01]  /*0dc0*/  IMAD.MOV.U32 R47, RZ, RZ, R43 ;  /* 0x000000ffff2f7224 */ /* 0x000fe200078e002b */
[----:B------:R-:W-:Y:S01]  /*0dd0*/  MOV R30, R31 ;  /* 0x0000001f001e7202 */ /* 0x000fe20000000f00 */
[----:B------:R-:W-:Y:S02]  /*0de0*/  IMAD.MOV.U32 R39, RZ, RZ, R37 ;  /* 0x000000ffff277224 */ /* 0x000fe400078e0025 */
[----:B------:R-:W-:-:S07]  /*0df0*/  IMAD.MOV.U32 R40, RZ, RZ, R26 ;  /* 0x000000ffff287224 */ /* 0x000fce00078e001a */
.L_x_766:
[----:B------:R-:W0:Y:S01]  /*0e00*/  LDC R41, c[0x0][0x248] ;  /* 0x00009200ff297b82 */ /* 0x000e220000000800 */
[----:B------:R-:W-:Y:S01]  /*0e10*/  ISETP.GE.U32.AND P0, PT, R16, UR14, PT ;  /* 0x0000000e10007c0c */ /* 0x000fe2000bf06070 */
[----:B------:R-:W-:Y:S03]  /*0e20*/  BSSY B0, `(.L_x_768) ;  /* 0x0000028000007945 */ /* 0x000fe60003800000 */
[----:B------:R-:W-:-:S03]  /*0e30*/  ISETP.GE.AND.EX P0, PT, R15, UR15, PT, P0 ;  /* 0x0000000f0f007c0c */ /* 0x000fc6000bf06300 */
[----:B------:R-:W1:Y:S10]  /*0e40*/  LDC R43, c[0x0][0x24c] ;  /* 0x00009300ff2b7b82 */ /* 0x000e740000000800 */
[----:B------:R-:W-:Y:S05]  /*0e50*/  @P0 BRA `(.L_x_769) ;  /* 0x0000000000900947 */ /* 0x000fea0003800000 */
[----:B------:R-:W-:Y:S01]  /*0e60*/  LOP3.LUT R28, R47, UR5, RZ, 0xfc, !PT ;  /* 0x000000052f1c7c12 */ /* 0x000fe2000f8efcff */
[----:B------:R-:W-:Y:S03]  /*0e70*/  BSSY B1, `(.L_x_770) ;  /* 0x000001c000017945 */ /* 0x000fe60003800000 */
[----:B------:R-:W-:-:S13]  /*0e80*/  ISETP.NE.U32.AND P0, PT, R28, RZ, PT ;  /* 0x000000ff1c00720c */ /* 0x000fda0003f05070 */
[----:B------:R-:W-:Y:S05]  /*0e90*/  @!P0 BRA `(.L_x_771) ;  /* 0x0000000000188947 */ /* 0x000fea0003800000 */
[----:B------:R-:W-:Y:S02]  /*0ea0*/  MOV R42, R30 ;  /* 0x0000001e002a7202 */ /* 0x000fe40000000f00 */
[----:B------:R-:W-:-:S07]  /*0eb0*/  MOV R44, 0xed0 ;  /* 0x00000ed0002c7802 */ /* 0x000fce0000000f00 */
[----:B01----:R-:W-:Y:S05]  /*0ec0*/  CALL.REL.NOINC `($__internal_63_$__cuda_sm20_rem_u64) ;  /* 0x0000000800807944 */ /* 0x003fea0003c00000 */
[----:B------:R-:W-:Y:S02]  /*0ed0*/  IMAD.MOV.U32 R28, RZ, RZ, R30 ;  /* 0x000000ffff1c7224 */ /* 0x000fe400078e001e */
[----:B------:R-:W-:Y:S01]  /*0ee0*/  IMAD.MOV.U32 R29, RZ, RZ, R31 ;  /* 0x000000ffff1d7224 */ /* 0x000fe200078e001f */
[----:B------:R-:W-:Y:S06]  /*0ef0*/  BRA `(.L_x_772) ;  /* 0x00000000004c7947 */ /* 0x000fec0003800000 */
.L_x_771:
        /* <DEDUP_REMOVED lines=19> */
.L_x_772:
[----:B------:R-:W-:Y:S05]  /*1030*/  BSYNC B1 ;  /* 0x0000000000017941 */ /* 0x000fea0003800000 */
.L_x_770:
[----:B------:R-:W-:Y:S01]  /*1040*/  IMAD R42, R16, UR7, RZ ;  /* 0x00000007102a7c24 */ /* 0x000fe2000f8e02ff */
[----:B------:R-:W-:-:S04]  /*1050*/  IADD3 R30, P0, R28, UR10, RZ ;  /* 0x0000000a1c1e7c10 */ /* 0x000fc8000ff1e0ff */
[C---:B------:R-:W-:Y:S02]  /*1060*/  IADD3 R28, P1, R42.reuse, UR12, RZ ;  /* 0x0000000c2a1c7c10 */ /* 0x040fe4000ff3e0ff */
[----:B------:R-:W-:Y:S02]  /*1070*/  IADD3.X R31, R29, UR11, RZ, P0, !PT ;  /* 0x0000000b1d1f7c10 */ /* 0x000fe400087fe4ff */
[----:B------:R-:W-:-:S05]  /*1080*/  LEA.HI.X.SX32 R29, R42, UR13, 0x1, P1 ;  /* 0x0000000d2a1d7c11 */ /* 0x000fca00088f0eff */
[----:B------:R2:W-:Y:S04]  /*1090*/  STG.E.64 desc[UR8][R28.64], R30 ;  /* 0x0000001e1c007986 */ /* 0x0005e8000c101b08 */
.L_x_769:
[----:B------:R-:W-:Y:S05]  /*10a0*/  BSYNC B0 ;  /* 0x0000000000007941 */ /* 0x000fea0003800000 */
.L_x_768:
[----:B------:R-:W-:Y:S01]  /*10b0*/  ULDC UR4, c[0x0][0xc] ;  /* 0x0000030000047ab9 */ /* 0x000fe20000000800 */
[----:B------:R-:W3:Y:S02]  /*10c0*/  LDC R45, c[0x0][RZ] ;  /* 0x00000000ff2d7b82 */ /* 0x000ee40000000800 */
[----:B---3--:R-:W-:-:S05]  /*10d0*/  IMAD R45, R45, UR4, RZ ;  /* 0x000000042d2d7c24 */ /* 0x008fca000f8e02ff */
[----:B------:R-:W-:-:S04]  /*10e0*/  IADD3 R46, P1, R45, R16, RZ ;  /* 0x000000102d2e7210 */ /* 0x000fc80007f3e0ff */
[----:B------:R-:W-:Y:S01]  /*10f0*/  ISETP.GE.U32.AND P0, PT, R46, UR14, PT ;  /* 0x0000000e2e007c0c */ /* 0x000fe2000bf06070 */
[----:B--2---:R-:W-:-:S05]  /*1100*/  IMAD.X R28, RZ, RZ, R15, P1 ;  /* 0x000000ffff1c7224 */ /* 0x004fca00008e060f */
[----:B------:R-:W-:-:S13]  /*1110*/  ISETP.GE.AND.EX P0, PT, R28, UR15, PT, P0 ;  /* 0x0000000f1c007c0c */ /* 0x000fda000bf06300 */
[----:B------:R-:W-:Y:S05]  /*1120*/  @P0 BRA `(.L_x_773) ;  /* 0x0000000000900947 */ /* 0x000fea0003800000 */
[----:B------:R-:W-:Y:S01]  /*1130*/  LOP3.LUT R28, R39, UR5, RZ, 0xfc, !PT ;  /* 0x00000005271c7c12 */ /* 0x000fe2000f8efcff */
[----:B------:R-:W-:Y:S03]  /*1140*/  BSSY B0, `(.L_x_774) ;  /* 0x000001c000007945 */ /* 0x000fe60003800000 */
[----:B------:R-:W-:-:S13]  /*1150*/  ISETP.NE.U32.AND P0, PT, R28, RZ, PT ;  /* 0x000000ff1c00720c */ /* 0x000fda0003f05070 */
[----:B------:R-:W-:Y:S05]  /*1160*/  @!P0 BRA `(.L_x_775) ;  /* 0x00000000001c8947 */ /* 0x000fea0003800000 */
[----:B------:R-:W-:Y:S01]  /*1170*/  MOV R42, R40 ;  /* 0x00000028002a7202 */ /* 0x000fe20000000f00 */
[----:B------:R-:W-:Y:S01]  /*1180*/  IMAD.MOV.U32 R47, RZ, RZ, R39 ;  /* 0x000000ffff2f7224 */ /* 0x000fe200078e0027 */
[----:B------:R-:W-:-:S07]  /*1190*/  MOV R44, 0x11b0 ;  /* 0x000011b0002c7802 */ /* 0x000fce0000000f00 */
[----:B01----:R-:W-:Y:S05]  /*11a0*/  CALL.REL.NOINC `($__internal_63_$__cuda_sm20_rem_u64) ;  /* 0x0000000400c87944 */ /* 0x003fea0003c00000 */
[----:B------:R-:W-:Y:S01]  /*11b0*/  IMAD.MOV.U32 R28, RZ, RZ, R30 ;  /* 0x000000ffff1c7224 */ /* 0x000fe200078e001e */
[----:B------:R-:W-:Y:S01]  /*11c0*/  MOV R29, R31 ;  /* 0x0000001f001d7202 */ /* 0x000fe20000000f00 */
[----:B------:R-:W-:Y:S06]  /*11d0*/  BRA `(.L_x_776) ;  /* 0x0000000000487947 */ /* 0x000fec0003800000 */
.L_x_775:
        /* <DEDUP_REMOVED lines=8> */
[----:B------:R-:W-:-:S06]  /*1260*/  IMAD.HI.U32 R39, R29, R39, R28 ;  /* 0x000000271d277227 */ /* 0x000fcc00078e001c */
[----:B------:R-:W-:-:S04]  /*1270*/  IMAD.HI.U32 R28, R39, R40, RZ ;  /* 0x00000028271c7227 */ /* 0x000fc800078e00ff */
[----:B------:R-:W-:-:S04]  /*1280*/  IMAD.MOV R29, RZ, RZ, -R28 ;  /* 0x000000ffff1d7224 */ /* 0x000fc800078e0a1c */
[----:B------:R-:W-:Y:S02]  /*1290*/  IMAD R28, R29, UR6, R40 ;  /* 0x000000061d1c7c24 */ /* 0x000fe4000f8e0228 */
[----:B------:R-:W-:-:S03]  /*12a0*/  IMAD.MOV.U32 R29, RZ, RZ, RZ ;  /* 0x000000ffff1d7224 */ /* 0x000fc600078e00ff */
[----:B------:R-:W-:-:S13]  /*12b0*/  ISETP.GE.U32.AND P0, PT, R28, UR6, PT ;  /* 0x000000061c007c0c */ /* 0x000fda000bf06070 */
[----:B------:R-:W-:-:S05]  /*12c0*/  @P0 VIADD R28, R28, -UR6 ;  /* 0x800000061c1c0c36 */ /* 0x000fca0008000000 */
[----:B------:R-:W-:-:S13]  /*12d0*/  ISETP.GE.U32.AND P0, PT, R28, UR6, PT ;  /* 0x000000061c007c0c */ /* 0x000fda000bf06070 */
[----:B------:R-:W-:Y:S02]  /*12e0*/  @P0 IADD3 R28, R28, -UR6, RZ ;  /* 0x800000061c1c0c10 */ /* 0x000fe4000fffe0ff */
[----:B------:R-:W-:-:S07]  /*12f0*/  @!P1 LOP3.LUT R28, RZ, UR6, RZ, 0x33, !PT ;  /* 0x00000006ff1c9c12 */ /* 0x000fce000f8e33ff */
.L_x_776:
[----:B------:R-:W-:Y:S05]  /*1300*/  BSYNC B0 ;  /* 0x0000000000007941 */ /* 0x000fea0003800000 */
.L_x_774:
[----:B------:R-:W-:Y:S01]  /*1310*/  IMAD R46, R46, UR7, RZ ;  /* 0x000000072e2e7c24 */ /* 0x000fe2000f8e02ff */
[----:B------:R-:W-:-:S04]  /*1320*/  IADD3 R30, P0, R28, UR10, RZ ;  /* 0x0000000a1c1e7c10 */ /* 0x000fc8000ff1e0ff */
[C---:B------:R-:W-:Y:S02]  /*1330*/  IADD3 R28, P1, R46.reuse, UR12, RZ ;  /* 0x0000000c2e1c7c10 */ /* 0x040fe4000ff3e0ff */
[----:B------:R-:W-:Y:S02]  /*1340*/  IADD3.X R31, R29, UR11, RZ, P0, !PT ;  /* 0x0000000b1d1f7c10 */ /* 0x000fe400087fe4ff */
[----:B------:R-:W-:-:S05]  /*1350*/  LEA.HI.X.SX32 R29, R46, UR13, 0x1, P1 ;  /* 0x0000000d2e1d7c11 */ /* 0x000fca00088f0eff */
[----:B------:R2:W-:Y:S04]  /*1360*/  STG.E.64 desc[UR8][R28.64], R30 ;  /* 0x0000001e1c007986 */ /* 0x0005e8000c101b08 */
.L_x_773:
[----:B------:R-:W-:Y:S01]  /*1370*/  LEA R16, P0, R45, R16, 0x1 ;  /* 0x000000102d107211 */ /* 0x000fe200078008ff */
[----:B------:R-:W-:Y:S05]  /*1380*/  WARPSYNC.ALL ;  /* 0x0000000000007948 */ /* 0x000fea0003800000 */
[----:B------:R-:W-:Y:S01]  /*1390*/  IMAD.X R15, RZ, RZ, R15, P0 ;  /* 0x000000ffff0f7224 */ /* 0x000fe200000e060f */
[----:B------:R-:W-:Y:S01]  /*13a0*/  BAR.SYNC.DEFER_BLOCKING 0x0 ;  /* 0x0000000000007b1d */ /* 0x000fe20000010000 */
[----:B------:R-:W-:Y:S01]  /*13b0*/  ISETP.GE.U32.AND P0, PT, R16, R23, PT ;  /* 0x000000171000720c */ /* 0x000fe20003f06070 */
[----:B0-----:R-:W-:Y:S01]  /*13c0*/  IMAD.MOV.U32 R41, RZ, RZ, R37 ;  /* 0x000000ffff297224 */ /* 0x001fe200078e0025 */
[----:B------:R-:W-:Y:S01]  /*13d0*/  MOV R42, R26 ;  /* 0x0000001a002a7202 */ /* 0x000fe20000000f00 */
[----:B-1----:R-:W-:Y:S01]  /*13e0*/  IMAD.MOV.U32 R43, RZ, RZ, R38 ;  /* 0x000000ffff2b7224 */ /* 0x002fe200078e0026 */
[----:B------:R-:W-:-:S13]  /*13f0*/  ISETP.GE.AND.EX P0, PT, R15, R22, PT, P0 ;  /* 0x000000160f00720c */ /* 0x000fda0003f06300 */
[----:B------:R-:W-:Y:S05]  /*1400*/  @!P0 BRA `(.L_x_777) ;  /* 0xfffffff400448947 */ /* 0x000fea000383ffff */
[----:B------:R-:W-:Y:S05]  /*1410*/  EXIT ;  /* 0x000000000000794d */ /* 0x000fea0003800000 */
        .weak           $__internal_62_$__cuda_sm20_div_s64
        .type           $__internal_62_$__cuda_sm20_div_s64,@function
        .size           $__internal_62_$__cuda_sm20_div_s64,($__internal_63_$__cuda_sm20_rem_u64 - $__internal_62_$__cuda_sm20_div_s64)
$__internal_62_$__cuda_sm20_div_s64:
        /* <DEDUP_REMOVED lines=74> */
[----:B------:R-:W-:Y:S06]  /*18c0*/  RET.REL.NODEC R22 `(_ZN2at6native60_GLOBAL__N__fdc43544_27_DistributionRandomKernel_cu_f88cee4443distribution_elementwise_grid_stride_kernelImLi2EZZZNS0_9templates4cuda21random_from_to_kernelIPNS_17CUDAGeneratorImplEEEvRNS_18TensorIteratorBaseEmlT_ENKUlvE_clEvENKUlvE11_clEvEUlP24curandStatePhilox4_32_10E_ZNS1_27distribution_nullary_kernelImm10ulonglong2S7_SF_ZZZS5_IS7_EvS9_mlSA_ENKSB_clEvENKSC_clEvEUlmE_EEvS9_T2_RKT3_T4_EUlimE_EEvlNS_15PhiloxCudaStateET1_SJ_) ;  /* 0xffffffe416cc7950 */ /* 0x000fec0003c3ffff */
        .weak           $__internal_63_$__cuda_sm20_rem_u64
        .type           $__internal_63_$__cuda_sm20_rem_u64,@function
        .size           $__internal_63_$__cuda_sm20_rem_u64,(.L_x_1932 - $__internal_63_$__cuda_sm20_rem_u64)
$__internal_63_$__cuda_sm20_rem_u64:
        /* <DEDUP_REMOVED lines=20> */
[----:B------:R-:W-:-:S04]  /*1a10*/  IMAD.WIDE.U32 R28, R31, R41, RZ ;  /* 0x000000291f1c7225 */ /* 0x000fc800078e00ff */
        /* <DEDUP_REMOVED lines=13> */
[----:B------:R-:W-:Y:S02]  /*1af0*/  IMAD.MOV.U32 R29, RZ, RZ, RZ ;  /* 0x000000ffff1d7224 */ /* 0x000fe400078e00ff */
[----:B------:R-:W-:-:S04]  /*1b00*/  IMAD.WIDE.U32 R28, R31, R47, R28 ;  /* 0x0000002f1f1c7225 */ /* 0x000fc800078e001c */
[C---:B------:R-:W-:Y:S02]  /*1b10*/  IMAD R31, R48.reuse, R47, RZ ;  /* 0x0000002f301f7224 */ /* 0x040fe400078e02ff */
[----:B------:R-:W-:-:S04]  /*1b20*/  IMAD.HI.U32 R28, P0, R48, R42, R28 ;  /* 0x0000002a301c7227 */ /* 0x000fc8000780001c */
[----:B------:R-:W-:Y:S01]  /*1b30*/  IMAD.HI.U32 R30, R48, R47, RZ ;  /* 0x0000002f301e7227 */ /* 0x000fe200078e00ff */
[----:B------:R-:W-:-:S04]  /*1b40*/  IADD3 R48, P1, R31, R28, RZ ;  /* 0x0000001c1f307210 */ /* 0x000fc80007f3e0ff */
[----:B------:R-:W-:Y:S01]  /*1b50*/  IADD3.X R30, R30, RZ, RZ, P0, !PT ;  /* 0x000000ff1e1e7210 */ /* 0x000fe200007fe4ff */
[----:B------:R-:W-:-:S04]  /*1b60*/  IMAD.WIDE.U32 R28, R48, R41, RZ ;  /* 0x00000029301c7225 */ /* 0x000fc800078e00ff */
[----:B------:R-:W-:Y:S01]  /*1b70*/  IMAD.X R30, RZ, RZ, R30, P1 ;  /* 0x000000ffff1e7224 */ /* 0x000fe200008e061e */
[----:B------:R-:W-:Y:S01]  /*1b80*/  IADD3 R50, P1, -R28, R42, RZ ;  /* 0x0000002a1c327210 */ /* 0x000fe20007f3e1ff */
[----:B------:R-:W-:Y:S01]  /*1b90*/  IMAD R48, R48, R43, R29 ;  /* 0x0000002b30307224 */ /* 0x000fe200078e021d */
[----:B------:R-:W-:Y:S02]  /*1ba0*/  MOV R29, 0x0 ;  /* 0x00000000001d7802 */ /* 0x000fe40000000f00 */
[-C--:B------:R-:W-:Y:S01]  /*1bb0*/  ISETP.GE.U32.AND P0, PT, R50, R41.reuse, PT ;  /* 0x000000293200720c */ /* 0x080fe20003f06070 */
[----:B------:R-:W-:-:S05]  /*1bc0*/  IMAD R30, R30, R41, R48 ;  /* 0x000000291e1e7224 */ /* 0x000fca00078e0230 */
        /* <DEDUP_REMOVED lines=10> */
[C---:B------:R-:W-:Y:S02]  /*1c70*/  IADD3.X R31, ~R43.reuse, R42, RZ, P2, !PT ;  /* 0x0000002a2b1f7210 */ /* 0x040fe400017fe5ff */
[----:B------:R-:W-:Y:S01]  /*1c80*/  SEL R30, R30, R28, P0 ;  /* 0x0000001c1e1e7207 */ /* 0x000fe20000000000 */
[----:B------:R-:W-:Y:S01]  /*1c90*/  IMAD.MOV.U32 R28, RZ, RZ, R44 ;  /* 0x000000ffff1c7224 */ /* 0x000fe200078e002c */
[----:B------:R-:W-:Y:S02]  /*1ca0*/  ISETP.NE.AND.EX P1, PT, R43, RZ, PT, P1 ;  /* 0x000000ff2b00720c */ /* 0x000fe40003f25310 */
[----:B------:R-:W-:Y:S02]  /*1cb0*/  SEL R31, R31, R42, P0 ;  /* 0x0000002a1f1f7207 */ /* 0x000fe40000000000 */
[----:B------:R-:W-:Y:S02]  /*1cc0*/  SEL R30, R30, 0xffffffff, P1 ;  /* 0xffffffff1e1e7807 */ /* 0x000fe40000800000 */
[----:B------:R-:W-:Y:S01]  /*1cd0*/  SEL R31, R31, 0xffffffff, P1 ;  /* 0xffffffff1f1f7807 */ /* 0x000fe20000800000 */
[----:B------:R-:W-:Y:S06]  /*1ce0*/  RET.REL.NODEC R28 `(_ZN2at6native60_GLOBAL__N__fdc43544_27_DistributionRandomKernel_cu_f88cee4443distribution_elementwise_grid_stride_kernelImLi2EZZZNS0_9templates4cuda21random_from_to_kernelIPNS_17CUDAGeneratorImplEEEvRNS_18TensorIteratorBaseEmlT_ENKUlvE_clEvENKUlvE11_clEvEUlP24curandStatePhilox4_32_10E_ZNS1_27distribution_nullary_kernelImm10ulonglong2S7_SF_ZZZS5_IS7_EvS9_mlSA_ENKSB_clEvENKSC_clEvEUlmE_EEvS9_T2_RKT3_T4_EUlimE_EEvlNS_15PhiloxCudaStateET1_SJ_) ;  /* 0xffffffe01cc47950 */ /* 0x000fec0003c3ffff */
.L_x_778:
        /* <DEDUP_REMOVED lines=9> */
.L_x_1932:


//--------------------- .text._ZN2at6native60_GLOBAL__N__fdc43544_27_DistributionRandomKernel_cu_f88cee4443distribution_elementwise_grid_stride_kernelIjLi4EZZZNS0_9templates4cuda21random_from_to_kernelIPNS_17CUDAGeneratorImplEEEvRNS_18TensorIteratorBaseEmlT_ENKUlvE_clEvENKUlvE10_clEvEUlP24curandStatePhilox4_32_10E0_ZNS1_27distribution_nullary_kernelIjj5uint4S7_SF_ZZZS5_IS7_EvS9_mlSA_ENKSB_clEvENKSC_clEvEUljE_EEvS9_T2_RKT3_T4_EUlijE0_EEvlNS_15PhiloxCudaStateET1_SJ_ --------------------------
	.section	.text._ZN2at6native60_GLOBAL__N__fdc43544_27_DistributionRandomKernel_cu_f88cee4443distribution_elementwise_grid_stride_kernelIjLi4EZZZNS0_9templates4cuda21random_from_to_kernelIPNS_17CUDAGeneratorImplEEEvRNS_18TensorIteratorBaseEmlT_ENKUlvE_clEvENKUlvE10_clEvEUlP24curandStatePhilox4_32_10E0_ZNS1_27distribution_nullary_kernelIjj5uint4S7_SF_ZZZS5_IS7_EvS9_mlSA_ENKSB_clEvENKSC_clEvEUljE_EEvS9_T2_RKT3_T4_EUlijE0_EEvlNS_15PhiloxCudaStateET1_SJ_,"ax",@progbits
	.align	128
.text._ZN2at6native60_GLOBAL__N__fdc43544_27_DistributionRandomKernel_cu_f88cee4443distribution_elementwise_grid_stride_kernelIjLi4EZZZNS0_9templates4cuda21random_from_to_kernelIPNS_17CUDAGeneratorImplEEEvRNS_18TensorIteratorBaseEmlT_ENKUlvE_clEvENKUlvE10_clEvEUlP24curandStatePhilox4_32_10E0_ZNS1_27distribution_nullary_kernelIjj5uint4S7_SF_ZZZS5_IS7_EvS9_mlSA_ENKSB_clEvENKSC_clEvEUljE_EEvS9_T2_RKT3_T4_EUlijE0_EEvlNS_15PhiloxCudaStateET1_SJ_:
        .type           _ZN2at6native60_GLOBAL__N__fdc43544_27_DistributionRandomKernel_cu_f88cee4443distribution_elementwise_grid_stride_kernelIjLi4EZZZNS0_9templates4cuda21random_from_to_kernelIPNS_17CUDAGeneratorImplEEEvRNS_18TensorIteratorBaseEmlT_ENKUlvE_clEvENKUlvE10_clEvEUlP24curandStatePhilox4_32_10E0_ZNS1_27distribution_nullary_kernelIjj5uint4S7_SF_ZZZS5_IS7_EvS9_mlSA_ENKSB_clEvENKSC_clEvEUljE_EEvS9_T2_RKT3_T4_EUlijE0_EEvlNS_15PhiloxCudaStateET1_SJ_,@function
        .size           _ZN2at6native60_GLOBAL__N__fdc43544_27_DistributionRandomKernel_cu_f88cee4443distribution_elementwise_grid_stride_kernelIjLi4EZZZNS0_9templates4cuda21random_from_to_kernelIPNS_17CUDAGeneratorImplEEEvRNS_18TensorIteratorBaseEmlT_ENKUlvE_clEvENKUlvE10_clEvEUlP24curandStatePhilox4_32_10E0_ZNS1_27distribution_nullary_kernelIjj5uint4S7_SF_ZZZS5_IS7_EvS9_mlSA_ENKSB_clEvENKSC_clEvEUljE_EEvS9_T2_RKT3_T4_EUlijE0_EEvlNS_15PhiloxCudaStateET1_SJ_,(.L_x_1935 - _ZN2at6native60_GLOBAL__N__fdc43544_27_DistributionRandomKernel_cu_f88cee4443distribution_elementwise_grid_stride_kernelIjLi4EZZZNS0_9templates4cuda21random_from_to_kernelIPNS_17CUDAGeneratorImplEEEvRNS_18TensorIteratorBaseEmlT_ENKUlvE_clEvENKUlvE10_clEvEUlP24curandStatePhilox4_32_10E0_ZNS1_27distribution_nullary_kernelIjj5uint4S7_SF_ZZZS5_IS7_EvS9_mlSA_ENKSB_clEvENKSC_clEvEUljE_EEvS9_T2_RKT3_T4_EUlijE0_EEvlNS_15PhiloxCudaStateET1_SJ_)
        .other          _ZN2at6native60_GLOBAL__N__fdc43544_27_DistributionRandomKernel_cu_f88cee4443distribution_elementwise_grid_stride_kernelIjLi4EZZZNS0_9templates4cuda21random_from_to_kernelIPNS_17CUDAGeneratorImplEEEvRNS_18TensorIteratorBaseEmlT_ENKUlvE_clEvENKUlvE10_clEvEUlP24curandStatePhilox4_32_10E0_ZNS1_27distribution_nullary_kernelIjj5uint4S7_SF_ZZZS5_IS7_EvS9_mlSA_ENKSB_clEvENKSC_clEvEUljE_EEvS9_T2_RKT3_T4_EUlijE0_EEvlNS_15PhiloxCudaStateET1_SJ_,@"STO_CUDA_ENTRY STV_DEFAULT"
_ZN2at6native60_GLOBAL__N__fdc43544_27_DistributionRandomKernel_cu_f88cee4443distribution_elementwise_grid_stride_kernelIjLi4EZZZNS0_9templates4cuda21random_from_to_kernelIPNS_17CUDAGeneratorImplEEEvRNS_18TensorIteratorBaseEmlT_ENKUlvE_clEvENKUlvE10_clEvEUlP24curandStatePhilox4_32_10E0_ZNS1_27distribution_nullary_kernelIjj5uint4S7_SF_ZZZS5_IS7_EvS9_mlSA_ENKSB_clEvENKSC_clEvEUljE_EEvS9_T2_RKT3_T4_EUlijE0_EEvlNS_15PhiloxCudaStateET1_SJ_:
        /* <DEDUP_REMOVED lines=92> */
[----:B------:R-:W-:Y:S05]  /*05c0*/  CALL.REL.NOINC `($__internal_64_$__cuda_sm20_div_s64) ;  /* 0x0000005000987944 */ /* 0x000fea0003c00000 */
[----:B------:R-:W-:Y:S05]  /*05d0*/  BRA `(.L_x_780) ;  /* 0x00000000005c7947 */ /* 0x000fea0003800000 */
.L_x_779:
        /* <DEDUP_REMOVED lines=23> */
.L_x_780:
        /* <DEDUP_REMOVED lines=68> */
.L_x_804:
        /* <DEDUP_REMOVED lines=13> */
.L_x_782:
[----:B------:R-:W-:Y:S05]  /*0c60*/  BSYNC B0 ;  /* 0x0000000000007941 */ /* 0x000fea0003800000 */
.L_x_781:
        /* <DEDUP_REMOVED lines=69> */
.L_x_784:
[----:B------:R-:W-:Y:S01]  /*10c0*/  MOV R35, R32 ;  /* 0x0000002000237202 */ /* 0x000fe20000000f00 */
[----:B------:R-:W-:Y:S01]  /*10d0*/  IMAD.MOV.U32 R41, RZ, RZ, R27 ;  /* 0x000000ffff297224 */ /* 0x000fe200078e001b */
[----:B------:R-:W-:Y:S01]  /*10e0*/  MOV R30, R28 ;  /* 0x0000001c001e7202 */ /* 0x000fe20000000f00 */
[----:B------:R-:W-:-:S07]  /*10f0*/  IMAD.MOV.U32 R31, RZ, RZ, R22 ;  /* 0x000000ffff1f7224 */ /* 0x000fce00078e0016 */
.L_x_783:
        /* <DEDUP_REMOVED lines=258> */
.L_x_787:
[----:B------:R-:W-:Y:S01]  /*2120*/  ISETP.NE.U32.AND P0, PT, RZ, UR30, PT ;  /* 0x0000001eff007c0c */ /* 0x000fe2000bf05070 */
[----:B------:R-:W-:Y:S02]  /*2130*/  ULDC.64 UR34, c[0x0][0x3d0] ;  /* 0x0000f40000227ab9 */ /* 0x000fe40000000a00 */
[----:B------:R-:W-:-:S05]  /*2140*/  IADD3 R26, P1, R36, UR34, RZ ;  /* 0x00000022241a7c10 */ /* 0x000fca000ff3e0ff */
[----:B------:R-:W-:-:S05]  /*2150*/  IMAD.X R27, RZ, RZ, UR35, P1 ;  /* 0x00000023ff1b7e24 */ /* 0x000fca00088e06ff */
[----:B------:R-:W-:Y:S05]  /*2160*/  @!P0 BRA `(.L_x_788) ;  /* 0x00000000000c8947 */ /* 0x000fea0003800000 */
[----:B------:R-:W-:-:S07]  /*2170*/  MOV R36, 0x2190 ;  /* 0x0000219000247802 */ /* 0x000fce0000000f00 */
[----:B01----:R-:W-:Y:S05]  /*2180*/  CALL.REL.NOINC `($__internal_65_$__cuda_sm20_rem_u64) ;  /* 0x0000003800d47944 */ /* 0x003fea0003c00000 */
[----:B------:R-:W-:Y:S05]  /*2190*/  BRA `(.L_x_789) ;  /* 0x0000000000487947 */ /* 0x000fea0003800000 */
.L_x_788:
[----:B------:R-:W-:Y:S02]  /*21a0*/  ULDC UR34, c[0x0][0x3d8] ;  /* 0x0000f60000227ab9 */ /* 0x000fe40000000800 */
        /* <DEDUP_REMOVED lines=17> */
.L_x_789:
[----:B------:R-:W-:Y:S02]  /*22c0*/  ULDC UR34, c[0x0][0x3e0] ;  /* 0x0000f80000227ab9 */ /* 0x000fe40000000800 */
[----:B------:R-:W-:-:S05]  /*22d0*/  IADD3 R35, R35, UR34, RZ ;  /* 0x0000002223237c10 */ /* 0x000fca000fffe0ff */
[----:B------:R2:W-:Y:S02]  /*22e0*/  STG.E desc[UR60][R26.64], R35 ;  /* 0x000000231a007986 */ /* 0x0005e4000c10193c */
.L_x_786:
[----:B------:R-:W-:Y:S05]  /*22f0*/  BSYNC B0 ;  /* 0x0000000000007941 */ /* 0x000fea0003800000 */
.L_x_785:
        /* <DEDUP_REMOVED lines=8> */
[----:B------:R-:W-:Y:S02]  /*2380*/  ISETP.NE.AND P0, PT, R21, RZ, PT ;  /* 0x000000ff1500720c */ /* 0x000fe40003f05270 */
[----:B------:R-:W-:-:S11]  /*2390*/  MOV R35, RZ ;  /* 0x000000ff00237202 */ /* 0x000fd60000000f00 */
        /* <DEDUP_REMOVED lines=238> */
.L_x_792:
[----:B------:R-:W-:Y:S01]  /*3280*/  ISETP.NE.U32.AND P1, PT, RZ, UR30, PT ;  /* 0x0000001eff007c0c */ /* 0x000fe2000bf25070 */
[----:B------:R-:W-:Y:S02]  /*3290*/  ULDC.64 UR34, c[0x0][0x3d0] ;  /* 0x0000f40000227ab9 */ /* 0x000fe40000000a00 */
[----:B------:R-:W-:-:S05]  /*32a0*/  IADD3 R26, P0, R35, UR34, RZ ;  /* 0x00000022231a7c10 */ /* 0x000fca000ff1e0ff */
[----:B------:R-:W-:-:S05]  /*32b0*/  IMAD.X R27, RZ, RZ, UR35, P0 ;  /* 0x00000023ff1b7e24 */ /* 0x000fca00080e06ff */
[----:B------:R-:W-:Y:S05]  /*32c0*/  @!P1 BRA `(.L_x_793) ;  /* 0x0000000000109947 */ /* 0x000fea0003800000 */
[----:B------:R-:W-:Y:S02]  /*32d0*/  MOV R35, R41 ;  /* 0x0000002900237202 */ /* 0x000fe40000000f00 */
[----:B------:R-:W-:-:S07]  /*32e0*/  MOV R36, 0x3300 ;  /* 0x0000330000247802 */ /* 0x000fce0000000f00 */
[----:B01----:R-:W-:Y:S05]  /*32f0*/  CALL.REL.NOINC `($__internal_65_$__cuda_sm20_rem_u64) ;  /* 0x0000002800787944 */ /* 0x003fea0003c00000 */
[----:B------:R-:W-:Y:S05]  /*3300*/  BRA `(.L_x_794) ;  /* 0x0000000000487947 */ /* 0x000fea0003800000 */
.L_x_793:
[----:B------:R-:W-:Y:S01]  /*3310*/  ULDC UR34, c[0x0][0x3d8] ;  /* 0x0000f60000227ab9 */ /* 0x000fe20000000800 */
[----:B------:R-:W-:Y:S01]  /*3320*/  IMAD.MOV.U32 R36, RZ, RZ, RZ ;  /* 0x000000ffff247224 */ /* 0x000fe200078e00ff */
[----:B------:R-:W2:Y:S01]  /*3330*/  I2F.U32.RP R39, UR34 ;  /* 0x0000002200277d06 */ /* 0x000ea20008209000 */
[----:B------:R-:W-:-:S07]  /*3340*/  ISETP.NE.U32.AND P1, PT, RZ, UR34, PT ;  /* 0x00000022ff007c0c */ /* 0x000fce000bf25070 */
[----:B--2---:R-:W2:Y:S02]  /*3350*/  MUFU.RCP R39, R39 ;  /* 0x0000002700277308 */ /* 0x004ea40000001000 */
[----:B--2---:R-:W-:-:S06]  /*3360*/  VIADD R37, R39, 0xffffffe ;  /* 0x0ffffffe27257836 */ /* 0x004fcc0000000000 */
[----:B------:R-:W2:Y:S02]  /*3370*/  F2I.FTZ.U32.TRUNC.NTZ R37, R37 ;  /* 0x0000002500257305 */ /* 0x000ea4000021f000 */
[----:B--2---:R-:W-:-:S05]  /*3380*/  IADD3 R35, RZ, -R37, RZ ;  /* 0x80000025ff237210 */ /* 0x004fca0007ffe0ff */
        /* <DEDUP_REMOVED lines=10> */
.L_x_794:
[----:B------:R-:W-:Y:S02]  /*3430*/  ULDC UR34, c[0x0][0x3e0] ;  /* 0x0000f80000227ab9 */ /* 0x000fe40000000800 */
[----:B------:R-:W-:-:S05]  /*3440*/  VIADD R35, R35, UR34 ;  /* 0x0000002223237c36 */ /* 0x000fca0008000000 */
[----:B------:R2:W-:Y:S02]  /*3450*/  STG.E desc[UR60][R26.64], R35 ;  /* 0x000000231a007986 */ /* 0x0005e4000c10193c */
.L_x_791:
[----:B------:R-:W-:Y:S05]  /*3460*/  BSYNC B0 ;  /* 0x0000000000007941 */ /* 0x000fea0003800000 */
.L_x_790:
        /* <DEDUP_REMOVED lines=244> */
.L_x_797:
[----:B------:R-:W-:Y:S01]  /*43b0*/  ISETP.NE.U32.AND P1, PT, RZ, UR30, PT ;  /* 0x0000001eff007c0c */ /* 0x000fe2000bf25070 */
[----:B------:R-:W-:Y:S02]  /*43c0*/  ULDC.64 UR34, c[0x0][0x3d0] ;  /* 0x0000f40000227ab9 */ /* 0x000fe40000000a00 */
[----:B------:R-:W-:-:S04]  /*43d0*/  IADD3 R26, P0, R35, UR34, RZ ;  /* 0x00000022231a7c10 */ /* 0x000fc8000ff1e0ff */
[----:B------:R-:W-:-:S06]  /*43e0*/  IADD3.X R27, RZ, UR35, RZ, P0, !PT ;  /* 0x00000023ff1b7c10 */ /* 0x000fcc00087fe4ff */
[----:B------:R-:W-:Y:S05]  /*43f0*/  @!P1 BRA `(.L_x_798) ;  /* 0x0000000000109947 */ /* 0x000fea0003800000 */
[----:B------:R-:W-:Y:S02]  /*4400*/  MOV R35, R30 ;  /* 0x0000001e00237202 */ /* 0x000fe40000000f00 */
[----:B------:R-:W-:-:S07]  /*4410*/  MOV R36, 0x4430 ;  /* 0x0000443000247802 */ /* 0x000fce0000000f00 */
[----:B01----:R-:W-:Y:S05]  /*4420*/  CALL.REL.NOINC `($__internal_65_$__cuda_sm20_rem_u64) ;  /* 0x00000018002c7944 */ /* 0x003fea0003c00000 */
[----:B------:R-:W-:Y:S05]  /*4430*/  BRA `(.L_x_799) ;  /* 0x0000000000487947 */ /* 0x000fea0003800000 */
.L_x_798:
[----:B------:R-:W-:Y:S02]  /*4440*/  ULDC UR34, c[0x0][0x3d8] ;  /* 0x0000f60000227ab9 */ /* 0x000fe40000000800 */
        /* <DEDUP_REMOVED lines=17> */
.L_x_799:
[----:B------:R-:W-:Y:S02]  /*4560*/  ULDC UR34, c[0x0][0x3e0] ;  /* 0x0000f80000227ab9 */ /* 0x000fe40000000800 */
[----:B------:R-:W-:-:S05]  /*4570*/  VIADD R35, R35, UR34 ;  /* 0x0000002223237c36 */ /* 0x000fca0008000000 */
[----:B------:R2:W-:Y:S02]  /*4580*/  STG.E desc[UR60][R26.64], R35 ;  /* 0x000000231a007986 */ /* 0x0005e4000c10193c */
.L_x_796:
[----:B------:R-:W-:Y:S05]  /*4590*/  BSYNC B0 ;  /* 0x0000000000007941 */ /* 0x000fea0003800000 */
.L_x_795:
        /* <DEDUP_REMOVED lines=256> */
.L_x_801:
[----:B------:R-:W-:Y:S01]  /*55a0*/  ISETP.NE.U32.AND P1, PT, RZ, UR30, PT ;  /* 0x0000001eff007c0c */ /* 0x000fe2000bf25070 */
[----:B------:R-:W-:Y:S02]  /*55b0*/  ULDC.64 UR34, c[0x0][0x3d0] ;  /* 0x0000f40000227ab9 */ /* 0x000fe40000000a00 */
[----:B------:R-:W-:-:S04]  /*55c0*/  IADD3 R26, P0, R30, UR34, RZ ;  /* 0x000000221e1a7c10 */ /* 0x000fc8000ff1e0ff */
[----:B------:R-:W-:-:S06]  /*55d0*/  IADD3.X R27, RZ, UR35, RZ, P0, !PT ;  /* 0x00000023ff1b7c10 */ /* 0x000fcc00087fe4ff */
[----:B------:R-:W-:Y:S05]  /*55e0*/  @!P1 BRA `(.L_x_802) ;  /* 0x0000000000109947 */ /* 0x000fea0003800000 */
[----:B------:R-:W-:Y:S01]  /*55f0*/  IMAD.MOV.U32 R35, RZ, RZ, R31 ;  /* 0x000000ffff237224 */ /* 0x000fe200078e001f */
[----:B------:R-:W-:-:S07]  /*5600*/  MOV R36, 0x5620 ;  /* 0x0000562000247802 */ /* 0x000fce0000000f00 */
[----:B01----:R-:W-:Y:S05]  /*5610*/  CALL.REL.NOINC `($__internal_65_$__cuda_sm20_rem_u64) ;  /* 0x0000000400b07944 */ /* 0x003fea0003c00000 */
[----:B------:R-:W-:Y:S05]  /*5620*/  BRA `(.L_x_803) ;  /* 0x0000000000487947 */ /* 0x000fea0003800000 */
.L_x_802:
[----:B------:R-:W-:Y:S02]  /*5630*/  ULDC UR34, c[0x0][0x3d8] ;  /* 0x0000f60000227ab9 */ /* 0x000fe40000000800 */
        /* <DEDUP_REMOVED lines=17> */
.L_x_803:
[----:B------:R-:W-:Y:S02]  /*5750*/  ULDC UR34, c[0x0][0x3e0] ;  /* 0x0000f80000227ab9 */ /* 0x000fe40000000800 */
[----:B------:R-:W-:-:S05]  /*5760*/  IADD3 R35, R35, UR34, RZ ;  /* 0x0000002223237c10 */ /* 0x000fca000fffe0ff */
[----:B------:R2:W-:Y:S02]  /*5770*/  STG.E desc[UR60][R26.64], R35 ;  /* 0x000000231a007986 */ /* 0x0005e4000c10193c */
.L_x_800:
        /* <DEDUP_REMOVED lines=11> */
        .weak           $__internal_64_$__cuda_sm20_div_s64
        .type           $__internal_64_$__cuda_sm20_div_s64,@function
        .size           $__internal_64_$__cuda_sm20_div_s64,($__internal_65_$__cuda_sm20_rem_u64 - $__internal_64_$__cuda_sm20_div_s64)
$__internal_64_$__cuda_sm20_div_s64:
        /* <DEDUP_REMOVED lines=74> */
[----:B------:R-:W-:Y:S06]  /*5cd0*/  RET.REL.NODEC R28 `(_ZN2at6native60_GLOBAL__N__fdc43544_27_DistributionRandomKernel_cu_f88cee4443distribution_elementwise_grid_stride_kernelIjLi4EZZZNS0_9templates4cuda21random_from_to_kernelIPNS_17CUDAGeneratorImplEEEvRNS_18TensorIteratorBaseEmlT_ENKUlvE_clEvENKUlvE10_clEvEUlP24curandStatePhilox4_32_10E0_ZNS1_27distribution_nullary_kernelIjj5uint4S7_SF_ZZZS5_IS7_EvS9_mlSA_ENKSB_clEvENKSC_clEvEUljE_EEvS9_T2_RKT3_T4_EUlijE0_EEvlNS_15PhiloxCudaStateET1_SJ_) ;  /* 0xffffffa01cc87950 */ /* 0x000fec0003c3ffff */
        .weak           $__internal_65_$__cuda_sm20_rem_u64
        .type           $__internal_65_$__cuda_sm20_rem_u64,@function
        .size           $__internal_65_$__cuda_sm20_rem_u64,(.L_x_1935 - $__internal_65_$__cuda_sm20_rem_u64)
$__internal_65_$__cuda_sm20_rem_u64:
        /* <DEDUP_REMOVED lines=53> */
[----:B------:R-:W-:Y:S02]  /*6030*/  IADD3 R42, -R32, R35, RZ ;  /* 0x00000023202a7210 */ /* 0x000fe40007ffe1ff */
[----:B------:R-:W-:-:S02]  /*6040*/  ISETP.GE.U32.AND.EX P0, PT, R40, R33, PT, P0 ;  /* 0x000000212800720c */ /* 0x000fc40003f06100 */
[----:B------:R-:W-:Y:S02]  /*6050*/  MOV R37, 0x0 ;  /* 0x0000000000257802 */ /* 0x000fe40000000f00 */
[----:B------:R-:W-:Y:S02]  /*6060*/  ISETP.NE.AND.EX P1, PT, R33, RZ, PT, P1 ;  /* 0x000000ff2100720c */ /* 0x000fe40003f25310 */
[----:B------:R-:W-:-:S04]  /*6070*/  SEL R35, R42, R35, P0 ;  /* 0x000000232a237207 */ /* 0x000fc80000000000 */
[----:B------:R-:W-:Y:S01]  /*6080*/  SEL R35, R35, 0xffffffff, P1 ;  /* 0xffffffff23237807 */ /* 0x000fe20000800000 */
[----:B------:R-:W-:Y:S06]  /*6090*/  RET.REL.NODEC R36 `(_ZN2at6native60_GLOBAL__N__fdc43544_27_DistributionRandomKernel_cu_f88cee4443distribution_elementwise_grid_stride_kernelIjLi4EZZZNS0_9templates4cuda21random_from_to_kernelIPNS_17CUDAGeneratorImplEEEvRNS_18TensorIteratorBaseEmlT_ENKUlvE_clEvENKUlvE10_clEvEUlP24curandStatePhilox4_32_10E0_ZNS1_27distribution_nullary_kernelIjj5uint4S7_SF_ZZZS5_IS7_EvS9_mlSA_ENKSB_clEvENKSC_clEvEUljE_EEvS9_T2_RKT3_T4_EUlijE0_EEvlNS_15PhiloxCudaStateET1_SJ_) ;  /* 0xffffff9c24d87950 */ /* 0x000fec0003c3ffff */
.L_x_805:
        /* <DEDUP_REMOVED lines=14> */
.L_x_1935:


//--------------------- .text._ZN2at6native60_GLOBAL__N__fdc43544_27_DistributionRandomKernel_cu_f88cee4443distribution_elementwise_grid_stride_kernelIjLi4EZZZNS0_9templates4cuda21random_from_to_kernelIPNS_17CUDAGeneratorImplEEEvRNS_18TensorIteratorBaseEmlT_ENKUlvE_clEvENKUlvE10_clEvEUlP24curandStatePhilox4_32_10E0_ZNS1_27distribution_nullary_kernelIjj5uint4S7_SF_ZZZS5_IS7_EvS9_mlSA_ENKSB_clEvENKSC_clEvEUljE_EEvS9_T2_RKT3_T4_EUlijE_EEvlNS_15PhiloxCudaStateET1_SJ_ --------------------------
	.section	.text._ZN2at6native60_GLOBAL__N__fdc43544_27_DistributionRandomKernel_cu_f88cee4443distribution_elementwise_grid_stride_kernelIjLi4EZZZNS0_9templates4cuda21random_from_to_kernelIPNS_17CUDAGeneratorImplEEEvRNS_18TensorIteratorBaseEmlT_ENKUlvE_clEvENKUlvE10_clEvEUlP24curandStatePhilox4_32_10E0_ZNS1_27distribution_nullary_kernelIjj5uint4S7_SF_ZZZS5_IS7_EvS9_mlSA_ENKSB_clEvENKSC_clEvEUljE_EEvS9_T2_RKT3_T4_EUlijE_EEvlNS_15PhiloxCudaStateET1_SJ_,"ax",@progbits
	.align	128
.text._ZN2at6native60_GLOBAL__N__fdc43544_27_DistributionRandomKernel_cu_f88cee4443distribution_elementwise_grid_stride_kernelIjLi4EZZZNS0_9templates4cuda21random_from_to_kernelIPNS_17CUDAGeneratorImplEEEvRNS_18TensorIteratorBaseEmlT_ENKUlvE_clEvENKUlvE10_clEvEUlP24curandStatePhilox4_32_10E0_ZNS1_27distribution_nullary_kernelIjj5uint4S7_SF_ZZZS5_IS7_EvS9_mlSA_ENKSB_clEvENKSC_clEvEUljE_EEvS9_T2_RKT3_T4_EUlijE_EEvlNS_15PhiloxCudaStateET1_SJ_:
        .type           _ZN2at6native60_GLOBAL__N__fdc43544_27_DistributionRandomKernel_cu_f88cee4443distribution_elementwise_grid_stride_kernelIjLi4EZZZNS0_9templates4cuda21random_from_to_kernelIPNS_17CUDAGeneratorImplEEEvRNS_18TensorIteratorBaseEmlT_ENKUlvE_clEvENKUlvE10_clEvEUlP24curandStatePhilox4_32_10E0_ZNS1_27distribution_nullary_kernelIjj5uint4S7_SF_ZZZS5_IS7_EvS9_mlSA_ENKSB_clEvENKSC_clEvEUljE_EEvS9_T2_RKT3_T4_EUlijE_EEvlNS_15PhiloxCudaStateET1_SJ_,@function
        .size           _ZN2at6native60_GLOBAL__N__fdc43544_27_DistributionRandomKernel_cu_f88cee4443distribution_elementwise_grid_stride_kernelIjLi4EZZZNS0_9templates4cuda21random_from_to_kernelIPNS_17CUDAGeneratorImplEEEvRNS_18TensorIteratorBaseEmlT_ENKUlvE_clEvENKUlvE10_clEvEUlP24curandStatePhilox4_32_10E0_ZNS1_27distribution_nullary_kernelIjj5uint4S7_SF_ZZZS5_IS7_EvS9_mlSA_ENKSB_clEvENKSC_clEvEUljE_EEvS9_T2_RKT3_T4_EUlijE_EEvlNS_15PhiloxCudaStateET1_SJ_,(.L_x_1938 - _ZN2at6native60_GLOBAL__N__fdc43544_27_DistributionRandomKernel_cu_f88cee4443distribution_elementwise_grid_stride_kernelIjLi4EZZZNS0_9templates4cuda21random_from_to_kernelIPNS_17CUDAGeneratorImplEEEvRNS_18TensorIteratorBaseEmlT_ENKUlvE_clEvENKUlvE10_clEvEUlP24curandStatePhilox4_32_10E0_ZNS1_27distribution_nullary_kernelIjj5uint4S7_SF_ZZZS5_IS7_EvS9_mlSA_ENKSB_clEvENKSC_clEvEUljE_EEvS9_T2_RKT3_T4_EUlijE_EEvlNS_15PhiloxCudaStateET1_SJ_)
        .other          _ZN2at6native60_GLOBAL__N__fdc43544_27_DistributionRandomKernel_cu_f88cee4443distribution_elementwise_grid_stride_kernelIjLi4EZZZNS0_9templates4cuda21random_from_to_kernelIPNS_17CUDAGeneratorImplEEEvRNS_18TensorIteratorBaseEmlT_ENKUlvE_clEvENKUlvE10_clEvEUlP24curandStatePhilox4_32_10E0_ZNS1_27distribution_nullary_kernelIjj5uint4S7_SF_ZZZS5_IS7_EvS9_mlSA_ENKSB_clEvENKSC_clEvEUljE_EEvS9_T2_RKT3_T4_EUlijE_EEvlNS_15PhiloxCudaStateET1_SJ_,@"STO_CUDA_ENTRY STV_DEFAULT"
_ZN2at6native60_GLOBAL__N__fdc43544_27_DistributionRandomKernel_cu_f88cee4443distribution_elementwise_grid_stride_kernelIjLi4EZZZNS0_9templates4cuda21random_from_to_kernelIPNS_17CUDAGeneratorImplEEEvRNS_18TensorIteratorBaseEmlT_ENKUlvE_clEvENKUlvE10_clEvEUlP24curandStatePhilox4_32_10E0_ZNS1_27distribution_nullary_kernelIjj5uint4S7_SF_ZZZS5_IS7_EvS9_mlSA_ENKSB_clEvENKSC_clEvEUljE_EEvS9_T2_RKT3_T4_EUlijE_EEvlNS_15PhiloxCudaStateET1_SJ_:
        /* <DEDUP_REMOVED lines=86> */
[----:B------:R-:W-:Y:S05]  /*0560*/  CALL.REL.NOINC `($__internal_66_$__cuda_sm20_div_s64) ;  /* 0x0000001000887944 */ /* 0x000fea0003c00000 */
[----:B------:R-:W-:Y:S01]  /*0570*/  MOV R22, R26 ;  /* 0x0000001a00167202 */ /* 0x000fe20000000f00 */
[----:B------:R-:W-:Y:S01]  /*0580*/  IMAD.MOV.U32 R23, RZ, RZ, R27 ;  /* 0x000000ffff177224 */ /* 0x000fe200078e001b */
[----:B------:R-:W-:Y:S06]  /*0590*/  BRA `(.L_x_807) ;  /* 0x00000000005c7947 */ /* 0x000fec0003800000 */
.L_x_806:
        /* <DEDUP_REMOVED lines=23> */
.L_x_807:
        /* <DEDUP_REMOVED lines=16> */
[----:B------:R-:W-:Y:S01]  /*0810*/  IMAD R28, R28, -0x326172a9, RZ ;  /* 0xcd9e8d571c1c7824 */ /* 0x000fe200078e02ff */
[--C-:B------:R-:W-:Y:S01]  /*0820*/  SHF.R.U64 R34, R36, 0x2, R37.reuse ;  /* 0x0000000224227819 */ /* 0x100fe20000001225 */
[----:B------:R-:W-:Y:S01]  /*0830*/  VIADD R33, R24, 0x8ff34781 ;  /* 0x8ff3478118217836 */ /* 0x000fe20000000000 */
[----:B------:R-:W-:Y:S01]  /*0840*/  LOP3.LUT R29, R29, R32, RZ, 0x3c, !PT ;  /* 0x000000201d1d7212 */ /* 0x000fe200078e3cff */
[----:B------:R-:W-:Y:S01]  /*0850*/  IMAD.WIDE.U32 R42, R42, -0x326172a9, RZ ;  /* 0xcd9e8d572a2a7825 */ /* 0x000fe200078e00ff */
[----:B------:R-:W-:Y:S01]  /*0860*/  SHF.R.U32.HI R35, RZ, 0x2, R37 ;  /* 0x00000002ff237819 */ /* 0x000fe20000011625 */
[----:B------:R-:W-:Y:S01]  /*0870*/  ULDC UR5, c[0x0][0x24c] ;  /* 0x0000930000057ab9 */ /* 0x000fe20000000800 */
[----:B------:R-:W-:Y:S01]  /*0880*/  LOP3.LUT R27, R28, R33, RZ, 0x3c, !PT ;  /* 0x000000211c1b7212 */ /* 0x000fe200078e3cff */
[----:B------:R-:W-:Y:S01]  /*0890*/  IMAD.HI.U32 R44, R21, -0x2daee0ad, RZ ;  /* 0xd2511f53152c7827 */ /* 0x000fe200078e00ff */
[----:B------:R-:W-:Y:S01]  /*08a0*/  LOP3.LUT R36, R36, 0x3, RZ, 0xc0, !PT ;  /* 0x0000000324247812 */ /* 0x000fe200078ec0ff */
[----:B------:R-:W-:Y:S01]  /*08b0*/  ULDC UR6, c[0x0][0x248] ;  /* 0x0000920000067ab9 */ /* 0x000fe20000000800 */
[----:B------:R-:W-:Y:S01]  /*08c0*/  LOP3.LUT R43, R27, R43, RZ, 0x3c, !PT ;  /* 0x0000002b1b2b7212 */ /* 0x000fe200078e3cff */
[----:B------:R-:W-:Y:S01]  /*08d0*/  ULDC UR7, c[0x0][0x240] ;  /* 0x0000900000077ab9 */ /* 0x000fe20000000800 */
[----:B------:R-:W-:Y:S01]  /*08e0*/  LOP3.LUT R44, R29, R44, RZ, 0x3c, !PT ;  /* 0x0000002c1d2c7212 */ /* 0x000fe200078e3cff */
[----:B------:R-:W-:Y:S01]  /*08f0*/  ULDC UR12, c[0x0][0x250] ;  /* 0x00009400000c7ab9 */ /* 0x000fe20000000800 */
[----:B------:R-:W-:Y:S01]  /*0900*/  ULDC.64 UR14, c[0x0][0x210] ;  /* 0x00008400000e7ab9 */ /* 0x000fe20000000a00 */
[----:B------:R-:W-:-:S05]  /*0910*/  ULDC.64 UR10, c[0x0][0x238] ;  /* 0x00008e00000a7ab9 */ /* 0x000fca0000000a00 */
.L_x_827:
[----:B------:R-:W-:Y:S01]  /*0920*/  VIADD R34, R34, 0x1 ;  /* 0x0000000122227836 */ /* 0x000fe20000000000 */
[----:B------:R-:W-:Y:S03]  /*0930*/  BSSY B0, `(.L_x_808) ;  /* 0x000000c000007945 */ /* 0x000fe60003800000 */
[C---:B------:R-:W-:Y:S01]  /*0940*/  IMAD.HI.U32 R27, R34.reuse, -0x2daee0ad, RZ ;  /* 0xd2511f53221b7827 */ /* 0x040fe200078e00ff */
[----:B------:R-:W-:-:S13]  /*0950*/  ISETP.NE.AND P0, PT, R34, RZ, PT ;  /* 0x000000ff2200720c */ /* 0x000fda0003f05270 */
[----:B-12---:R-:W-:Y:S05]  /*0960*/  @P0 BRA `(.L_x_809) ;  /* 0x0000000000200947 */ /* 0x006fea0003800000 */
        /* <DEDUP_REMOVED lines=8> */
.L_x_809:
[----:B------:R-:W-:Y:S05]  /*09f0*/  BSYNC B0 ;  /* 0x0000000000007941 */ /* 0x000fea0003800000 */
.L_x_808:
        /* <DEDUP_REMOVED lines=60> */
.L_x_811:
[----:B------:R-:W-:Y:S01]  /*0dc0*/  IMAD.MOV.U32 R48, RZ, RZ, R44 ;  /* 0x000000ffff307224 */ /* 0x000fe200078e002c */
[----:B------:R-:W-:Y:S01]  /*0dd0*/  MOV R39, R31 ;  /* 0x0000001f00277202 */ /* 0x000fe20000000f00 */
[----:B------:R-:W-:Y:S02]  /*0de0*/  IMAD.MOV.U32 R40, RZ, RZ, R37 ;  /* 0x000000ffff287224 */ /* 0x000fe400078e0025 */
[----:B------:R-:W-:-:S07]  /*0df0*/  IMAD.MOV.U32 R41, RZ, RZ, R26 ;  /* 0x000000ffff297224 */ /* 0x000fce00078e001a */
.L_x_810:
[----:B------:R-:W0:Y:S01]  /*0e00*/  LDC R43, c[0x0][0x248] ;  /* 0x00009200ff2b7b82 */ /* 0x000e220000000800 */
[----:B------:R-:W-:Y:S01]  /*0e10*/  ISETP.GE.U32.AND P0, PT, R16, UR14, PT ;  /* 0x0000000e10007c0c */ /* 0x000fe2000bf06070 */
[----:B------:R-:W-:Y:S01]  /*0e20*/  BSSY B0, `(.L_x_812) ;  /* 0x0000020000007945 */ /* 0x000fe20003800000 */
[----:B------:R-:W-:Y:S02]  /*0e30*/  HFMA2.MMA R42, -RZ, RZ, 0, 0 ;  /* 0x00000000ff2a7435 */ /* 0x000fe400000001ff */
[----:B------:R-:W-:-:S03]  /*0e40*/  ISETP.GE.AND.EX P0, PT, R15, UR15, PT, P0 ;  /* 0x0000000f0f007c0c */ /* 0x000fc6000bf06300 */
[----:B------:R-:W1:Y:S10]  /*0e50*/  LDC R45, c[0x0][0x24c] ;  /* 0x00009300ff2d7b82 */ /* 0x000e740000000800 */
[----:B------:R-:W-:Y:S05]  /*0e60*/  @P0 BRA `(.L_x_813) ;  /* 0x00000000006c0947 */ /* 0x000fea0003800000 */
[----:B------:R-:W-:-:S13]  /*0e70*/  ISETP.NE.U32.AND P0, PT, RZ, UR5, PT ;  /* 0x00000005ff007c0c */ /* 0x000fda000bf05070 */
[----:B------:R-:W-:Y:S05]  /*0e80*/  @!P0 BRA `(.L_x_814) ;  /* 0x00000000000c8947 */ /* 0x000fea0003800000 */
[----:B------:R-:W-:-:S07]  /*0e90*/  MOV R44, 0xeb0 ;  /* 0x00000eb0002c7802 */ /* 0x000fce0000000f00 */
[----:B01----:R-:W-:Y:S05]  /*0ea0*/  CALL.REL.NOINC `($__internal_67_$__cuda_sm20_rem_u64) ;  /* 0x0000000c00647944 */ /* 0x003fea0003c00000 */
[----:B------:R-:W-:Y:S05]  /*0eb0*/  BRA `(.L_x_815) ;  /* 0x0000000000447947 */ /* 0x000fea0003800000 */
.L_x_814:
[----:B------:R-:W2:Y:S01]  /*0ec0*/  I2F.U32.RP R30, UR6 ;  /* 0x00000006001e7d06 */ /* 0x000ea20008209000 */
[----:B------:R-:W-:-:S07]  /*0ed0*/  ISETP.NE.U32.AND P1, PT, RZ, UR6, PT ;  /* 0x00000006ff007c0c */ /* 0x000fce000bf25070 */
[----:B--2---:R-:W2:Y:S02]  /*0ee0*/  MUFU.RCP R30, R30 ;  /* 0x0000001e001e7308 */ /* 0x004ea40000001000 */
[----:B--2---:R-:W-:-:S06]  /*0ef0*/  VIADD R28, R30, 0xffffffe ;  /* 0x0ffffffe1e1c7836 */ /* 0x004fcc0000000000 */
[----:B------:R2:W3:Y:S02]  /*0f00*/  F2I.FTZ.U32.TRUNC.NTZ R29, R28 ;  /* 0x0000001c001d7305 */ /* 0x0004e4000021f000 */
[----:B--2---:R-:W-:Y:S01]  /*0f10*/  MOV R28, RZ ;  /* 0x000000ff001c7202 */ /* 0x004fe20000000f00 */
[----:B---3--:R-:W-:-:S04]  /*0f20*/  IMAD.MOV R31, RZ, RZ, -R29 ;  /* 0x000000ffff1f7224 */ /* 0x008fc800078e0a1d */
[----:B------:R-:W-:-:S04]  /*0f30*/  IMAD R31, R31, UR6, RZ ;  /* 0x000000061f1f7c24 */ /* 0x000fc8000f8e02ff */
[----:B------:R-:W-:-:S06]  /*0f40*/  IMAD.HI.U32 R29, R29, R31, R28 ;  /* 0x0000001f1d1d7227 */ /* 0x000fcc00078e001c */
        /* <DEDUP_REMOVED lines=8> */
.L_x_815:
[----:B------:R-:W-:Y:S02]  /*0fd0*/  IMAD R29, R16, UR7, RZ ;  /* 0x00000007101d7c24 */ /* 0x000fe4000f8e02ff */
[----:B------:R-:W-:-:S03]  /*0fe0*/  VIADD R31, R30, UR12 ;  /* 0x0000000c1e1f7c36 */ /* 0x000fc60008000000 */
[----:B------:R-:W-:-:S04]  /*0ff0*/  IADD3 R28, P0, R29, UR10, RZ ;  /* 0x0000000a1d1c7c10 */ /* 0x000fc8000ff1e0ff */
[----:B------:R-:W-:-:S05]  /*1000*/  LEA.HI.X.SX32 R29, R29, UR11, 0x1, P0 ;  /* 0x0000000b1d1d7c11 */ /* 0x000fca00080f0eff */
[----:B------:R2:W-:Y:S04]  /*1010*/  STG.E desc[UR8][R28.64], R31 ;  /* 0x0000001f1c007986 */ /* 0x0005e8000c101908 */
.L_x_813:
[----:B------:R-:W-:Y:S05]  /*1020*/  BSYNC B0 ;  /* 0x0000000000007941 */ /* 0x000fea0003800000 */
.L_x_812:
        /* <DEDUP_REMOVED lines=13> */
[----:B01----:R-:W-:Y:S05]  /*1100*/  CALL.REL.NOINC `($__internal_67_$__cuda_sm20_rem_u64) ;  /* 0x0000000800cc7944 */ /* 0x003fea0003c00000 */
[----:B------:R-:W-:Y:S05]  /*1110*/  BRA `(.L_x_819) ;  /* 0x0000000000447947 */ /* 0x000fea0003800000 */
.L_x_818:
        /* <DEDUP_REMOVED lines=17> */
.L_x_819:
[----:B------:R-:W-:Y:S02]  /*1230*/  IMAD R46, R46, UR7, RZ ;  /* 0x000000072e2e7c24 */ /* 0x000fe4000f8e02ff */
[----:B------:R-:W-:-:S03]  /*1240*/  VIADD R31, R30, UR12 ;  /* 0x0000000c1e1f7c36 */ /* 0x000fc60008000000 */
[----:B------:R-:W-:-:S04]  /*1250*/  IADD3 R28, P0, R46, UR10, RZ ;  /* 0x0000000a2e1c7c10 */ /* 0x000fc8000ff1e0ff */
[----:B------:R-:W-:-:S05]  /*1260*/  LEA.HI.X.SX32 R29, R46, UR11, 0x1, P0 ;  /* 0x0000000b2e1d7c11 */ /* 0x000fca00080f0eff */
[----:B------:R2:W-:Y:S04]  /*1270*/  STG.E desc[UR8][R28.64], R31 ;  /* 0x0000001f1c007986 */ /* 0x0005e8000c101908 */
.L_x_817:
[----:B------:R-:W-:Y:S05]  /*1280*/  BSYNC B0 ;  /* 0x0000000000007941 */ /* 0x000fea0003800000 */
.L_x_816:
        /* <DEDUP_REMOVED lines=12> */
.L_x_822:
        /* <DEDUP_REMOVED lines=17> */
.L_x_823:
[----:B------:R-:W-:Y:S02]  /*1460*/  IMAD R39, R39, UR7, RZ ;  /* 0x0000000727277c24 */ /* 0x000fe4000f8e02ff */
[----:B------:R-:W-:-:S03]  /*1470*/  VIADD R31, R30, UR12 ;  /* 0x0000000c1e1f7c36 */ /* 0x000fc60008000000 */
[----:B------:R-:W-:-:S04]  /*1480*/  IADD3 R28, P0, R39, UR10, RZ ;  /* 0x0000000a271c7c10 */ /* 0x000fc8000ff1e0ff */
[----:B------:R-:W-:-:S05]  /*1490*/  LEA.HI.X.SX32 R29, R39, UR11, 0x1, P0 ;  /* 0x0000000b271d7c11 */ /* 0x000fca00080f0eff */
[----:B------:R2:W-:Y:S04]  /*14a0*/  STG.E desc[UR8][R28.64], R31 ;  /* 0x0000001f1c007986 */ /* 0x0005e8000c101908 */
.L_x_821:
[----:B------:R-:W-:Y:S05]  /*14b0*/  BSYNC B0 ;  /* 0x0000000000007941 */ /* 0x000fea0003800000 */
.L_x_820:
[----:B------:R-:W-:-:S05]  /*14c0*/  IMAD R39, R47, 0x3, RZ ;  /* 0x000000032f277824 */ /* 0x000fca00078e02ff */
        /* <DEDUP_REMOVED lines=11> */
.L_x_825:
[----:B------:R-:W2:Y:S01]  /*1580*/  I2F.U32.RP R31, UR6 ;  /* 0x00000006001f7d06 */ /* 0x000ea20008209000 */
[----:B------:R-:W-:Y:S01]  /*1590*/  HFMA2.MMA R28, -RZ, RZ, 0, 0 ;  /* 0x00000000ff1c7435 */ /* 0x000fe200000001ff */
[----:B------:R-:W-:-:S06]  /*15a0*/  ISETP.NE.U32.AND P1, PT, RZ, UR6, PT ;  /* 0x00000006ff007c0c */ /* 0x000fcc000bf25070 */
[----:B--2---:R-:W2:Y:S02]  /*15b0*/  MUFU.RCP R31, R31 ;  /* 0x0000001f001f7308 */ /* 0x004ea40000001000 */
[----:B--2---:R-:W-:-:S06]  /*15c0*/  VIADD R29, R31, 0xffffffe ;  /* 0x0ffffffe1f1d7836 */ /* 0x004fcc0000000000 */
[----:B------:R-:W0:Y:S02]  /*15d0*/  F2I.FTZ.U32.TRUNC.NTZ R29, R29 ;  /* 0x0000001d001d7305 */ /* 0x000e24000021f000 */
[----:B0-----:R-:W-:-:S04]  /*15e0*/  IMAD.MOV R43, RZ, RZ, -R29 ;  /* 0x000000ffff2b7224 */ /* 0x001fc800078e0a1d */
        /* <DEDUP_REMOVED lines=10> */
.L_x_826:
[----:B------:R-:W-:Y:S02]  /*1690*/  IMAD R39, R39, UR7, RZ ;  /* 0x0000000727277c24 */ /* 0x000fe4000f8e02ff */
[----:B------:R-:W-:-:S03]  /*16a0*/  VIADD R31, R30, UR12 ;  /* 0x0000000c1e1f7c36 */ /* 0x000fc60008000000 */
[----:B------:R-:W-:-:S04]  /*16b0*/  IADD3 R28, P0, R39, UR10, RZ ;  /* 0x0000000a271c7c10 */ /* 0x000fc8000ff1e0ff */
[----:B------:R-:W-:-:S05]  /*16c0*/  LEA.HI.X.SX32 R29, R39, UR11, 0x1, P0 ;  /* 0x0000000b271d7c11 */ /* 0x000fca00080f0eff */
[----:B------:R2:W-:Y:S04]  /*16d0*/  STG.E desc[UR8][R28.64], R31 ;  /* 0x0000001f1c007986 */ /* 0x0005e8000c101908 */
.L_x_824:
        /* <DEDUP_REMOVED lines=11> */
        .weak           $__internal_66_$__cuda_sm20_div_s64
        .type           $__internal_66_$__cuda_sm20_div_s64,@function
        .size           $__internal_66_$__cuda_sm20_div_s64,($__internal_67_$__cuda_sm20_rem_u64 - $__internal_66_$__cuda_sm20_div_s64)
$__internal_66_$__cuda_sm20_div_s64:
        /* <DEDUP_REMOVED lines=74> */
[----:B------:R-:W-:Y:S06]  /*1c30*/  RET.REL.NODEC R22 `(_ZN2at6native60_GLOBAL__N__fdc43544_27_DistributionRandomKernel_cu_f88cee4443distribution_elementwise_grid_stride_kernelIjLi4EZZZNS0_9templates4cuda21random_from_to_kernelIPNS_17CUDAGeneratorImplEEEvRNS_18TensorIteratorBaseEmlT_ENKUlvE_clEvENKUlvE10_clEvEUlP24curandStatePhilox4_32_10E0_ZNS1_27distribution_nullary_kernelIjj5uint4S7_SF_ZZZS5_IS7_EvS9_mlSA_ENKSB_clEvENKSC_clEvEUljE_EEvS9_T2_RKT3_T4_EUlijE_EEvlNS_15PhiloxCudaStateET1_SJ_) ;  /* 0xffffffe016f07950 */ /* 0x000fec0003c3ffff */
        .weak           $__internal_67_$__cuda_sm20_rem_u64
        .type           $__internal_67_$__cuda_sm20_rem_u64,@function
        .size           $__internal_67_$__cuda_sm20_rem_u64,(.L_x_1938 - $__internal_67_$__cuda_sm20_rem_u64)
$__internal_67_$__cuda_sm20_rem_u64:
[----:B------:R-:W-:Y:S01]  /*1c40*/  IMAD.MOV.U32 R52, RZ, RZ, R43 ;  /* 0x000000ffff347224 */ /* 0x000fe200078e002b */
[----:B------:R-:W-:-:S04]  /*1c50*/  MOV R53, R45 ;  /* 0x0000002d00357202 */ /* 0x000fc80000000f00 */
[----:B------:R-:W0:Y:S08]  /*1c60*/  I2F.U64.RP R50, R52 ;  /* 0x0000003400327312 */ /* 0x000e300000309000 */
[----:B0-----:R-:W0:Y:S02]  /*1c70*/  MUFU.RCP R50, R50 ;  /* 0x0000003200327308 */ /* 0x001e240000001000 */
[----:B0-----:R-:W-:-:S06]  /*1c80*/  VIADD R29, R50, 0x1ffffffe ;  /* 0x1ffffffe321d7836 */ /* 0x001fcc0000000000 */
[----:B------:R-:W0:Y:S02]  /*1c90*/  F2I.U64.TRUNC R28, R29 ;  /* 0x0000001d001c7311 */ /* 0x000e24000020d800 */
[----:B0-----:R-:W-:-:S04]  /*1ca0*/  IMAD.WIDE.U32 R30, R28, R43, RZ ;  /* 0x0000002b1c1e7225 */ /* 0x001fc800078e00ff */
[----:B------:R-:W-:Y:S01]  /*1cb0*/  IMAD R31, R28, R45, R31 ;  /* 0x0000002d1c1f7224 */ /* 0x000fe200078e021f */
[----:B------:R-:W-:-:S03]  /*1cc0*/  IADD3 R49, P0, RZ, -R30, RZ ;  /* 0x8000001eff317210 */ /* 0x000fc60007f1e0ff */
[----:B------:R-:W-:Y:S02]  /*1cd0*/  IMAD R31, R29, R43, R31 ;  /* 0x0000002b1d1f7224 */ /* 0x000fe400078e021f */
[----:B------:R-:W-:-:S03]  /*1ce0*/  IMAD.HI.U32 R30, R28, R49, RZ ;  /* 0x000000311c1e7227 */ /* 0x000fc600078e00ff */
[----:B------:R-:W-:Y:S01]  /*1cf0*/  IADD3.X R51, RZ, ~R31, RZ, P0, !PT ;  /* 0x8000001fff337210 */ /* 0x000fe200007fe4ff */
[----:B------:R-:W-:-:S04]  /*1d00*/  IMAD.MOV.U32 R31, RZ, RZ, R28 ;  /* 0x000000ffff1f7224 */ /* 0x000fc800078e001c */
        /* <DEDUP_REMOVED lines=31> */
[----:B------:R-:W-:-:S03]  /*1f00*/  IMAD R50, R50, R45, R29 ;  /* 0x0000002d32327224 */ /* 0x000fc600078e021d */
[-C--:B------:R-:W-:Y:S01]  /*1f10*/  ISETP.GE.U32.AND P0, PT, R52, R43.reuse, PT ;  /* 0x0000002b3400720c */ /* 0x080fe20003f06070 */
[----:B------:R-:W-:-:S05]  /*1f20*/  IMAD R29, R30, R43, R50 ;  /* 0x0000002b1e1d7224 */ /* 0x000fca00078e0232 */
[----:B------:R-:W-:Y:S01]  /*1f30*/  IADD3.X R30, ~R29, R42, RZ, P1, !PT ;  /* 0x0000002a1d1e7210 */ /* 0x000fe20000ffe5ff */
[----:B------:R-:W-:Y:S01]  /*1f40*/  HFMA2.MMA R29, -RZ, RZ, 0, 0 ;  /* 0x00000000ff1d7435 */ /* 0x000fe200000001ff */
        /* <DEDUP_REMOVED lines=9> */
[----:B------:R-:W-:Y:S02]  /*1fe0*/  ISETP.NE.AND.EX P1, PT, R45, RZ, PT, P1 ;  /* 0x000000ff2d00720c */ /* 0x000fe40003f25310 */
[----:B------:R-:W-:Y:S01]  /*1ff0*/  SEL R30, R30, R28, P0 ;  /* 0x0000001c1e1e7207 */ /* 0x000fe20000000000 */
[----:B------:R-:W-:-:S03]  /*2000*/  IMAD.MOV.U32 R28, RZ, RZ, R44 ;  /* 0x000000ffff1c7224 */ /* 0x000fc600078e002c */
[----:B------:R-:W-:Y:S01]  /*2010*/  SEL R30, R30, 0xffffffff, P1 ;  /* 0xffffffff1e1e7807 */ /* 0x000fe20000800000 */
[----:B------:R-:W-:Y:S06]  /*2020*/  RET.REL.NODEC R28 `(_ZN2at6native60_GLOBAL__N__fdc43544_27_DistributionRandomKernel_cu_f88cee4443distribution_elementwise_grid_stride_kernelIjLi4EZZZNS0_9templates4cuda21random_from_to_kernelIPNS_17CUDAGeneratorImplEEEvRNS_18TensorIteratorBaseEmlT_ENKUlvE_clEvENKUlvE10_clEvEUlP24curandStatePhilox4_32_10E0_ZNS1_27distribution_nullary_kernelIjj5uint4S7_SF_ZZZS5_IS7_EvS9_mlSA_ENKSB_clEvENKSC_clEvEUljE_EEvS9_T2_RKT3_T4_EUlijE_EEvlNS_15PhiloxCudaStateET1_SJ_) ;  /* 0xffffffdc1cf47950 */ /* 0x000fec0003c3ffff */
.L_x_828:
        /* <DEDUP_REMOVED lines=13> */
.L_x_1938:


//--------------------- .text._ZN2at6native60_GLOBAL__N__fdc43544_27_DistributionRandomKernel_cu_f88cee4443distribution_elementwise_grid_stride_kernelImLi2EZZZNS0_9templates4cuda21random_from_to_kernelIPNS_17CUDAGeneratorImplEEEvRNS_18TensorIteratorBaseEmlT_ENKUlvE_clEvENKUlvE10_clEvEUlP24curandStatePhilox4_32_10E_ZNS1_27distribution_nullary_kernelIjm10ulonglong2S7_SF_ZZZS5_IS7_EvS9_mlSA_ENKSB_clEvENKSC_clEvEUlmE_EEvS9_T2_RKT3_T4_EUlimE0_EEvlNS_15PhiloxCudaStateET1_SJ_ --------------------------
	.section	.text._ZN2at6native60_GLOBAL__N__fdc43544_27_DistributionRandomKernel_cu_f88cee4443distribution_elementwise_grid_stride_kernelImLi2EZZZNS0_9templates4cuda21random_from_to_kernelIPNS_17CUDAGeneratorImplEEEvRNS_18TensorIteratorBaseEmlT_ENKUlvE_clEvENKUlvE10_clEvEUlP24curandStatePhilox4_32_10E_ZNS1_27distribution_nullary_kernelIjm10ulonglong2S7_SF_ZZZS5_IS7_EvS9_mlSA_ENKSB_clEvENKSC_clEvEUlmE_EEvS9_T2_RKT3_T4_EUlimE0_EEvlNS_15PhiloxCudaStateET1_SJ_,"ax",@progbits
	.align	128
.text._ZN2at6native60_GLOBAL__N__fdc43544_27_DistributionRandomKernel_cu_f88cee4443distribution_elementwise_grid_stride_kernelImLi2EZZZNS0_9templates4cuda21random_from_to_kernelIPNS_17CUDAGeneratorImplEEEvRNS_18TensorIteratorBaseEmlT_ENKUlvE_clEvENKUlvE10_clEvEUlP24curandStatePhilox4_32_10E_ZNS1_27distribution_nullary_kernelIjm10ulonglong2S7_SF_ZZZS5_IS7_EvS9_mlSA_ENKSB_clEvENKSC_clEvEUlmE_EEvS9_T2_RKT3_T4_EUlimE0_EEvlNS_15PhiloxCudaStateET1_SJ_:
        .type           _ZN2at6native60_GLOBAL__N__fdc43544_27_DistributionRandomKernel_cu_f88cee4443distribution_elementwise_grid_stride_kernelImLi2EZZZNS0_9templates4cuda21random_from_to_kernelIPNS_17CUDAGeneratorImplEEEvRNS_18TensorIteratorBaseEmlT_ENKUlvE_clEvENKUlvE10_clEvEUlP24curandStatePhilox4_32_10E_ZNS1_27distribution_nullary_kernelIjm10ulonglong2S7_SF_ZZZS5_IS7_EvS9_mlSA_ENKSB_clEvENKSC_clEvEUlmE_EEvS9_T2_RKT3_T4_EUlimE0_EEvlNS_15PhiloxCudaStateET1_SJ_,@function
        .size           _ZN2at6native60_GLOBAL__N__fdc43544_27_DistributionRandomKernel_cu_f88cee4443distribution_elementwise_grid_stride_kernelImLi2EZZZNS0_9templates4cuda21random_from_to_kernelIPNS_17CUDAGeneratorImplEEEvRNS_18TensorIteratorBaseEmlT_ENKUlvE_clEvENKUlvE10_clEvEUlP24curandStatePhilox4_32_10E_ZNS1_27distribution_nullary_kernelIjm10ulonglong2S7_SF_ZZZS5_IS7_EvS9_mlSA_ENKSB_clEvENKSC_clEvEUlmE_EEvS9_T2_RKT3_T4_EUlimE0_EEvlNS_15PhiloxCudaStateET1_SJ_,(.L_x_1941 - _ZN2at6native60_GLOBAL__N__fdc43544_27_DistributionRandomKernel_cu_f88cee4443distribution_elementwise_grid_stride_kernelImLi2EZZZNS0_9templates4cuda21random_from_to_kernelIPNS_17CUDAGeneratorImplEEEvRNS_18TensorIteratorBaseEmlT_ENKUlvE_clEvENKUlvE10_clEvEUlP24curandStatePhilox4_32_10E_ZNS1_27distribution_nullary_kernelIjm10ulonglong2S7_SF_ZZZS5_IS7_EvS9_mlSA_ENKSB_clEvENKSC_clEvEUlmE_EEvS9_T2_RKT3_T4_EUlimE0_EEvlNS_15PhiloxCudaStateET1_SJ_)
        .other          _ZN2at6native60_GLOBAL__N__fdc43544_27_DistributionRandomKernel_cu_f88cee4443distribution_elementwise_grid_stride_kernelImLi2EZZZNS0_9templates4cuda21random_from_to_kernelIPNS_17CUDAGeneratorImplEEEvRNS_18TensorIteratorBaseEmlT_ENKUlvE_clEvENKUlvE10_clEvEUlP24curandStatePhilox4_32_10E_ZNS1_27distribution_nullary_kernelIjm10ulonglong2S7_SF_ZZZS5_IS7_EvS9_mlSA_ENKSB_clEvENKSC_clEvEUlmE_EEvS9_T2_RKT3_T4_EUlimE0_EEvlNS_15PhiloxCudaStateET1_SJ_,@"STO_CUDA_ENTRY STV_DEFAULT"
_ZN2at6native60_GLOBAL__N__fdc43544_27_DistributionRandomKernel_cu_f88cee4443distribution_elementwise_grid_stride_kernelImLi2EZZZNS0_9templates4cuda21random_from_to_kernelIPNS_17CUDAGeneratorImplEEEvRNS_18TensorIteratorBaseEmlT_ENKUlvE_clEvENKUlvE10_clEvEUlP24curandStatePhilox4_32_10E_ZNS1_27distribution_nullary_kernelIjm10ulonglong2S7_SF_ZZZS5_IS7_EvS9_mlSA_ENKSB_clEvENKSC_clEvEUlmE_EEvS9_T2_RKT3_T4_EUlimE0_EEvlNS_15PhiloxCudaStateET1_SJ_:
        /* <DEDUP_REMOVED lines=93> */
[----:B------:R-:W-:Y:S05]  /*05d0*/  CALL.REL.NOINC `($__internal_68_$__cuda_sm20_div_s64) ;  /* 0x0000003000107944 */ /* 0x000fea0003c00000 */
[----:B------:R-:W-:Y:S05]  /*05e0*/  BRA `(.L_x_830) ;  /* 0x0000000000587947 */ /* 0x000fea0003800000 */
.L_x_829:
        /* <DEDUP_REMOVED lines=22> */
.L_x_830:
        /* <DEDUP_REMOVED lines=68> */
.L_x_846:
[----:B------:R-:W-:Y:S01]  /*0b90*/  IADD3 R38, R38, 0x1, RZ ;  /* 0x0000000126267810 */ /* 0x000fe20007ffe0ff */
[----:B------:R-:W-:Y:S03]  /*0ba0*/  BSSY B0, `(.L_x_831) ;  /* 0x000000c000007945 */ /* 0x000fe60003800000 */
[C---:B------:R-:W-:Y:S01]  /*0bb0*/  ISETP.NE.AND P0, PT, R38.reuse, RZ, PT ;  /* 0x000000ff2600720c */ /* 0x040fe20003f05270 */
[----:B------:R-:W-:-:S12]  /*0bc0*/  IMAD.HI.U32 R2, R38, -0x2daee0ad, RZ ;  /* 0xd2511f5326027827 */ /* 0x000fd800078e00ff */
[----:B01-3--:R-:W-:Y:S05]  /*0bd0*/  @P0 BRA `(.L_x_832) ;  /* 0x0000000000200947 */ /* 0x00bfea0003800000 */
        /* <DEDUP_REMOVED lines=8> */
.L_x_832:
[----:B------:R-:W-:Y:S05]  /*0c60*/  BSYNC B0 ;  /* 0x0000000000007941 */ /* 0x000fea0003800000 */
.L_x_831:
        /* <DEDUP_REMOVED lines=69> */
.L_x_834:
[----:B------:R-:W-:Y:S01]  /*10c0*/  MOV R0, R22 ;  /* 0x0000001600007202 */ /* 0x000fe20000000f00 */
[----:B------:R-:W-:Y:S01]  /*10d0*/  IMAD.MOV.U32 R2, RZ, RZ, R3 ;  /* 0x000000ffff027224 */ /* 0x000fe200078e0003 */
[----:B------:R-:W-:Y:S01]  /*10e0*/  MOV R6, R8 ;  /* 0x0000000800067202 */ /* 0x000fe20000000f00 */
[----:B------:R-:W-:-:S07]  /*10f0*/  IMAD.MOV.U32 R5, RZ, RZ, R18 ;  /* 0x000000ffff057224 */ /* 0x000fce00078e0012 */
.L_x_833:
        /* <DEDUP_REMOVED lines=257> */
.L_x_837:
        /* <DEDUP_REMOVED lines=8> */
[----:B01----:R-:W-:Y:S05]  /*2190*/  CALL.REL.NOINC `($__internal_69_$__cuda_sm20_rem_u64) ;  /* 0x00000018004c7944 */ /* 0x003fea0003c00000 */
[----:B------:R-:W-:Y:S05]  /*21a0*/  BRA `(.L_x_840) ;  /* 0x0000000000487947 */ /* 0x000fea0003800000 */
.L_x_839:
        /* <DEDUP_REMOVED lines=18> */
.L_x_840:
[----:B------:R-:W-:Y:S05]  /*22d0*/  BSYNC B1 ;  /* 0x0000000000017941 */ /* 0x000fea0003800000 */
.L_x_838:
[----:B------:R-:W-:Y:S02]  /*22e0*/  ULDC UR34, c[0x0][0x3e0] ;  /* 0x0000f80000227ab9 */ /* 0x000fe40000000800 */
[----:B------:R-:W-:-:S05]  /*22f0*/  VIADD R23, R0, UR34 ;  /* 0x0000002200177c36 */ /* 0x000fca0008000000 */
[----:B------:R2:W-:Y:S02]  /*2300*/  STG.E desc[UR60][R26.64], R23 ;  /* 0x000000171a007986 */ /* 0x0005e4000c10193c */
.L_x_836:
[----:B------:R-:W-:Y:S05]  /*2310*/  BSYNC B0 ;  /* 0x0000000000007941 */ /* 0x000fea0003800000 */
.L_x_835:
[----:B------:R-:W-:Y:S02]  /*2320*/  ULDC UR34, c[0x0][0xc] ;  /* 0x0000030000227ab9 */ /* 0x000fe40000000800 */
[----:B------:R-:W-:-:S05]  /*2330*/  IMAD R43, R39, UR34, RZ ;  /* 0x00000022272b7c24 */ /* 0x000fca000f8e02ff */
[----:B------:R-:W-:-:S04]  /*2340*/  IADD3 R0, P1, R43, R17, RZ ;  /* 0x000000112b007210 */ /* 0x000fc80007f3e0ff */
[----:B------:R-:W-:Y:S02]  /*2350*/  ISETP.GE.U32.AND P0, PT, R0, UR32, PT ;  /* 0x0000002000007c0c */ /* 0x000fe4000bf06070 */
[----:B------:R-:W-:-:S04]  /*2360*/  IADD3.X R0, RZ, R16, RZ, P1, !PT ;  /* 0x00000010ff007210 */ /* 0x000fc80000ffe4ff */
[----:B------:R-:W-:-:S13]  /*2370*/  ISETP.GE.AND.EX P0, PT, R0, UR33, PT, P0 ;  /* 0x0000002100007c0c */ /* 0x000fda000bf06300 */
[----:B------:R-:W-:Y:S05]  /*2380*/  @P0 BRA `(.L_x_841) ;  /* 0x0000001000780947 */ /* 0x000fea0003800000 */
[----:B------:R-:W-:Y:S01]  /*2390*/  ISETP.NE.AND P0, PT, R9, RZ, PT ;  /* 0x000000ff0900720c */ /* 0x000fe20003f05270 */
[----:B--2---:R-:W-:-:S12]  /*23a0*/  IMAD.MOV.U32 R26, RZ, RZ, RZ ;  /* 0x000000ffff1a7224 */ /* 0x004fd800078e00ff */
[----:B------:R-:W-:Y:S05]  /*23b0*/  @!P0 BRA `(.L_x_842) ;  /* 0x0000000c00e48947 */ /* 0x000fea0003800000 */
[----:B------:R-:W-:Y:S01]  /*23c0*/  ULDC UR34, c[0x0][0xc] ;  /* 0x0000030000227ab9 */ /* 0x000fe20000000800 */
[----:B------:R-:W-:Y:S01]  /*23d0*/  MOV R22, RZ ;  /* 0x000000ff00167202 */ /* 0x000fe20000000f00 */
[----:B------:R-:W-:Y:S01]  /*23e0*/  IMAD R23, R39, UR34, R17 ;  /* 0x0000002227177c24 */ /* 0x000fe2000f8e0211 */
        /* <DEDUP_REMOVED lines=246> */
.L_x_842:
[----:B------:R-:W-:Y:S01]  /*3350*/  LOP3.LUT R0, R6, UR30, RZ, 0xfc, !PT ;  /* 0x0000001e06007c12 */ /* 0x000fe2000f8efcff */
[----:B------:R-:W-:Y:S01]  /*3360*/  ULDC.64 UR34, c[0x0][0x3d0] ;  /* 0x0000f40000227ab9 */ /* 0x000fe20000000a00 */
[----:B------:R-:W-:Y:S01]  /*3370*/  BSSY B0, `(.L_x_843) ;  /* 0x000001c000007945 */ /* 0x000fe20003800000 */
[----:B------:R-:W-:Y:S02]  /*3380*/  IADD3 R26, P1, R26, UR34, RZ ;  /* 0x000000221a1a7c10 */ /* 0x000fe4000ff3e0ff */
[----:B------:R-:W-:Y:S02]  /*3390*/  ISETP.NE.U32.AND P0, PT, R0, RZ, PT ;  /* 0x000000ff0000720c */ /* 0x000fe40003f05070 */
[----:B------:R-:W-:-:S11]  /*33a0*/  IADD3.X R27, RZ, UR35, RZ, P1, !PT ;  /* 0x00000023ff1b7c10 */ /* 0x000fd60008ffe4ff */
[----:B------:R-:W-:Y:S05]  /*33b0*/  @!P0 BRA `(.L_x_844) ;  /* 0x0000000000148947 */ /* 0x000fea0003800000 */
[----:B------:R-:W-:Y:S01]  /*33c0*/  IMAD.MOV.U32 R2, RZ, RZ, R5 ;  /* 0x000000ffff027224 */ /* 0x000fe200078e0005 */
[----:B------:R-:W-:Y:S02]  /*33d0*/  MOV R0, R6 ;  /* 0x0000000600007202 */ /* 0x000fe40000000f00 */
[----:B------:R-:W-:-:S07]  /*33e0*/  MOV R40, 0x3400 ;  /* 0x0000340000287802 */ /* 0x000fce0000000f00 */
[----:B01----:R-:W-:Y:S05]  /*33f0*/  CALL.REL.NOINC `($__internal_69_$__cuda_sm20_rem_u64) ;  /* 0x0000000400b47944 */ /* 0x003fea0003c00000 */
[----:B------:R-:W-:Y:S05]  /*3400*/  BRA `(.L_x_845) ;  /* 0x0000000000487947 */ /* 0x000fea0003800000 */
.L_x_844:
[----:B------:R-:W-:Y:S02]  /*3410*/  ULDC UR34, c[0x0][0x3d8] ;  /* 0x0000f60000227ab9 */ /* 0x000fe40000000800 */
[----:B0-----:R-:W0:Y:S01]  /*3420*/  I2F.U32.RP R4, UR34 ;  /* 0x0000002200047d06 */ /* 0x001e220008209000 */
[----:B------:R-:W-:-:S07]  /*3430*/  ISETP.NE.U32.AND P1, PT, RZ, UR34, PT ;  /* 0x00000022ff007c0c */ /* 0x000fce000bf25070 */
[----:B0-----:R-:W0:Y:S02]  /*3440*/  MUFU.RCP R4, R4 ;  /* 0x0000000400047308 */ /* 0x001e240000001000 */
[----:B0-----:R-:W-:-:S06]  /*3450*/  IADD3 R2, R4, 0xffffffe, RZ ;  /* 0x0ffffffe04027810 */ /* 0x001fcc0007ffe0ff */
[----:B-1----:R0:W1:Y:S02]  /*3460*/  F2I.FTZ.U32.TRUNC.NTZ R3, R2 ;  /* 0x0000000200037305 */ /* 0x002064000021f000 */
[----:B0-----:R-:W-:Y:S01]  /*3470*/  HFMA2.MMA R2, -RZ, RZ, 0, 0 ;  /* 0x00000000ff027435 */ /* 0x001fe200000001ff */
[----:B-1----:R-:W-:-:S04]  /*3480*/  IMAD.MOV R23, RZ, RZ, -R3 ;  /* 0x000000ffff177224 */ /* 0x002fc800078e0a03 */
[----:B------:R-:W-:-:S05]  /*3490*/  IMAD R23, R23, UR34, RZ ;  /* 0x0000002217177c24 */ /* 0x000fca000f8e02ff */
        /* <DEDUP_REMOVED lines=9> */
.L_x_845:
[----:B------:R-:W-:Y:S05]  /*3530*/  BSYNC B0 ;  /* 0x0000000000007941 */ /* 0x000fea0003800000 */
.L_x_843:
[----:B------:R-:W-:Y:S02]  /*3540*/  ULDC UR34, c[0x0][0x3e0] ;  /* 0x0000f80000227ab9 */ /* 0x000fe40000000800 */
[----:B------:R-:W-:-:S05]  /*3550*/  IADD3 R3, R0, UR34, RZ ;  /* 0x0000002200037c10 */ /* 0x000fca000fffe0ff */
[----:B------:R3:W-:Y:S02]  /*3560*/  STG.E desc[UR60][R26.64], R3 ;  /* 0x000000031a007986 */ /* 0x0007e4000c10193c */
.L_x_841:
        /* <DEDUP_REMOVED lines=8> */
[----:B--2---:R-:W-:-:S11]  /*35f0*/  MOV R23, R8 ;  /* 0x0000000800177202 */ /* 0x004fd60000000f00 */
[----:B------:R-:W-:Y:S05]  /*3600*/  @!P0 BRA `(.L_x_846) ;  /* 0xffffffd400608947 */ /* 0x000fea000383ffff */
[----:B------:R-:W-:Y:S05]  /*3610*/  EXIT ;  /* 0x000000000000794d */ /* 0x000fea0003800000 */
        .weak           $__internal_68_$__cuda_sm20_div_s64
        .type           $__internal_68_$__cuda_sm20_div_s64,@function
        .size           $__internal_68_$__cuda_sm20_div_s64,($__internal_69_$__cuda_sm20_rem_u64 - $__internal_68_$__cuda_sm20_div_s64)
$__internal_68_$__cuda_sm20_div_s64:
        /* <DEDUP_REMOVED lines=74> */
[----:B------:R-:W-:Y:S06]  /*3ac0*/  RET.REL.NODEC R6 `(_ZN2at6native60_GLOBAL__N__fdc43544_27_DistributionRandomKernel_cu_f88cee4443distribution_elementwise_grid_stride_kernelImLi2EZZZNS0_9templates4cuda21random_from_to_kernelIPNS_17CUDAGeneratorImplEEEvRNS_18TensorIteratorBaseEmlT_ENKUlvE_clEvENKUlvE10_clEvEUlP24curandStatePhilox4_32_10E_ZNS1_27distribution_nullary_kernelIjm10ulonglong2S7_SF_ZZZS5_IS7_EvS9_mlSA_ENKSB_clEvENKSC_clEvEUlmE_EEvS9_T2_RKT3_T4_EUlimE0_EEvlNS_15PhiloxCudaStateET1_SJ_) ;  /* 0xffffffc4064c7950 */ /* 0x000fec0003c3ffff */
        .weak           $__internal_69_$__cuda_sm20_rem_u64
        .type           $__internal_69_$__cuda_sm20_rem_u64,@function
        .size           $__internal_69_$__cuda_sm20_rem_u64,(.L_x_1941 - $__internal_69_$__cuda_sm20_rem_u64)
$__internal_69_$__cuda_sm20_rem_u64:
        /* <DEDUP_REMOVED lines=56> */
[----:B------:R-:W-:Y:S02]  /*3e50*/  IADD3 R0, -R4, R23, RZ ;  /* 0x0000001704007210 */ /* 0x000fe40007ffe1ff */
[----:B------:R-:W-:-:S02]  /*3e60*/  ISETP.GE.U32.AND.EX P0, PT, R2, R3, PT, P0 ;  /* 0x000000030200720c */ /* 0x000fc40003f06100 */
[----:B------:R-:W-:Y:S02]  /*3e70*/  ISETP.NE.AND.EX P1, PT, R3, RZ, PT, P1 ;  /* 0x000000ff0300720c */ /* 0x000fe40003f25310 */
[----:B------:R-:W-:-:S04]  /*3e80*/  SEL R0, R0, R23, P0 ;  /* 0x0000001700007207 */ /* 0x000fc80000000000 */
[----:B------:R-:W-:Y:S01]  /*3e90*/  SEL R0, R0, 0xffffffff, P1 ;  /* 0xffffffff00007807 */ /* 0x000fe20000800000 */
[----:B------:R-:W-:Y:S06]  /*3ea0*/  RET.REL.NODEC R40 `(_ZN2at6native60_GLOBAL__N__fdc43544_27_DistributionRandomKernel_cu_f88cee4443distribution_elementwise_grid_stride_kernelImLi2EZZZNS0_9templates4cuda21random_from_to_kernelIPNS_17CUDAGeneratorImplEEEvRNS_18TensorIteratorBaseEmlT_ENKUlvE_clEvENKUlvE10_clEvEUlP24curandStatePhilox4_32_10E_ZNS1_27distribution_nullary_kernelIjm10ulonglong2S7_SF_ZZZS5_IS7_EvS9_mlSA_ENKSB_clEvENKSC_clEvEUlmE_EEvS9_T2_RKT3_T4_EUlimE0_EEvlNS_15PhiloxCudaStateET1_SJ_) ;  /* 0xffffffc028547950 */ /* 0x000fec0003c3ffff */
.L_x_847:
        /* <DEDUP_REMOVED lines=13> */
.L_x_1941:


//--------------------- .text._ZN2at6native60_GLOBAL__N__fdc43544_27_DistributionRandomKernel_cu_f88cee4443distribution_elementwise_grid_stride_kernelImLi2EZZZNS0_9templates4cuda21random_from_to_kernelIPNS_17CUDAGeneratorImplEEEvRNS_18TensorIteratorBaseEmlT_ENKUlvE_clEvENKUlvE10_clEvEUlP24curandStatePhilox4_32_10E_ZNS1_27distribution_nullary_kernelIjm10ulonglong2S7_SF_ZZZS5_IS7_EvS9_mlSA_ENKSB_clEvENKSC_clEvEUlmE_EEvS9_T2_RKT3_T4_EUlimE_EEvlNS_15PhiloxCudaStateET1_SJ_ --------------------------
	.section	.text._ZN2at6native60_GLOBAL__N__fdc43544_27_DistributionRandomKernel_cu_f88cee4443distribution_elementwise_grid_stride_kernelImLi2EZZZNS0_9templates4cuda21random_from_to_kernelIPNS_17CUDAGeneratorImplEEEvRNS_18TensorIteratorBaseEmlT_ENKUlvE_clEvENKUlvE10_clEvEUlP24curandStatePhilox4_32_10E_ZNS1_27distribution_nullary_kernelIjm10ulonglong2S7_SF_ZZZS5_IS7_EvS9_mlSA_ENKSB_clEvENKSC_clEvEUlmE_EEvS9_T2_RKT3_T4_EUlimE_EEvlNS_15PhiloxCudaStateET1_SJ_,"ax",@progbits
	.align	128
.text._ZN2at6native60_GLOBAL__N__fdc43544_27_DistributionRandomKernel_cu_f88cee4443distribution_elementwise_grid_stride_kernelImLi2EZZZNS0_9templates4cuda21random_from_to_kernelIPNS_17CUDAGeneratorImplEEEvRNS_18TensorIteratorBaseEmlT_ENKUlvE_clEvENKUlvE10_clEvEUlP24curandStatePhilox4_32_10E_ZNS1_27distribution_nullary_kernelIjm10ulonglong2S7_SF_ZZZS5_IS7_EvS9_mlSA_ENKSB_clEvENKSC_clEvEUlmE_EEvS9_T2_RKT3_T4_EUlimE_EEvlNS_15PhiloxCudaStateET1_SJ_:
        .type           _ZN2at6native60_GLOBAL__N__fdc43544_27_DistributionRandomKernel_cu_f88cee4443distribution_elementwise_grid_stride_kernelImLi2EZZZNS0_9templates4cuda21random_from_to_kernelIPNS_17CUDAGeneratorImplEEEvRNS_18TensorIteratorBaseEmlT_ENKUlvE_clEvENKUlvE10_clEvEUlP24curandStatePhilox4_32_10E_ZNS1_27distribution_nullary_kernelIjm10ulonglong2S7_SF_ZZZS5_IS7_EvS9_mlSA_ENKSB_clEvENKSC_clEvEUlmE_EEvS9_T2_RKT3_T4_EUlimE_EEvlNS_15PhiloxCudaStateET1_SJ_,@function
        .size           _ZN2at6native60_GLOBAL__N__fdc43544_27_DistributionRandomKernel_cu_f88cee4443distribution_elementwise_grid_stride_kernelImLi2EZZZNS0_9templates4cuda21random_from_to_kernelIPNS_17CUDAGeneratorImplEEEvRNS_18TensorIteratorBaseEmlT_ENKUlvE_clEvENKUlvE10_clEvEUlP24curandStatePhilox4_32_10E_ZNS1_27distribution_nullary_kernelIjm10ulonglong2S7_SF_ZZZS5_IS7_EvS9_mlSA_ENKSB_clEvENKSC_clEvEUlmE_EEvS9_T2_RKT3_T4_EUlimE_EEvlNS_15PhiloxCudaStateET1_SJ_,(.L_x_1944 - _ZN2at6native60_GLOBAL__N__fdc43544_27_DistributionRandomKernel_cu_f88cee4443distribution_elementwise_grid_stride_kernelImLi2EZZZNS0_9templates4cuda21random_from_to_kernelIPNS_17CUDAGeneratorImplEEEvRNS_18TensorIteratorBaseEmlT_ENKUlvE_clEvENKUlvE10_clEvEUlP24curandStatePhilox4_32_10E_ZNS1_27distribution_nullary_kernelIjm10ulonglong2S7_SF_ZZZS5_IS7_EvS9_mlSA_ENKSB_clEvENKSC_clEvEUlmE_EEvS9_T2_RKT3_T4_EUlimE_EEvlNS_15PhiloxCudaStateET1_SJ_)
        .other          _ZN2at6native60_GLOBAL__N__fdc43544_27_DistributionRandomKernel_cu_f88cee4443distribution_elementwise_grid_stride_kernelImLi2EZZZNS0_9templates4cuda21random_from_to_kernelIPNS_17CUDAGeneratorImplEEEvRNS_18TensorIteratorBaseEmlT_ENKUlvE_clEvENKUlvE10_clEvEUlP24curandStatePhilox4_32_10E_ZNS1_27distribution_nullary_kernelIjm10ulonglong2S7_SF_ZZZS5_IS7_EvS9_mlSA_ENKSB_clEvENKSC_clEvEUlmE_EEvS9_T2_RKT3_T4_EUlimE_EEvlNS_15PhiloxCudaStateET1_SJ_,@"STO_CUDA_ENTRY STV_DEFAULT"
_ZN2at6native60_GLOBAL__N__fdc43544_27_DistributionRandomKernel_cu_f88cee4443distribution_elementwise_grid_stride_kernelImLi2EZZZNS0_9templates4cuda21random_from_to_kernelIPNS_17CUDAGeneratorImplEEEvRNS_18TensorIteratorBaseEmlT_ENKUlvE_clEvENKUlvE10_clEvEUlP24curandStatePhilox4_32_10E_ZNS1_27distribution_nullary_kernelIjm10ulonglong2S7_SF_ZZZS5_IS7_EvS9_mlSA_ENKSB_clEvENKSC_clEvEUlmE_EEvS9_T2_RKT3_T4_EUlimE_EEvlNS_15PhiloxCudaStateET1_SJ_:
        /* <DEDUP_REMOVED lines=86> */
[----:B------:R-:W-:Y:S05]  /*0560*/  CALL.REL.NOINC `($__internal_70_$__cuda_sm20_div_s64) ;  /* 0x0000000c00847944 */ /* 0x000fea0003c00000 */
[----:B------:R-:W-:Y:S01]  /*0570*/  MOV R22, R26 ;  /* 0x0000001a00167202 */ /* 0x000fe20000000f00 */
[----:B------:R-:W-:Y:S01]  /*0580*/  IMAD.MOV.U32 R23, RZ, RZ, R27 ;  /* 0x000000ffff177224 */ /* 0x000fe200078e001b */
[----:B------:R-:W-:Y:S06]  /*0590*/  BRA `(.L_x_849) ;  /* 0x00000000005c7947 */ /* 0x000fec0003800000 */
.L_x_848:
        /* <DEDUP_REMOVED lines=23> */
.L_x_849:
        /* <DEDUP_REMOVED lines=30> */
[----:B------:R-:W-:Y:S01]  /*08f0*/  ULDC UR10, c[0x0][0x240] ;  /* 0x00009000000a7ab9 */ /* 0x000fe20000000800 */
[----:B------:R-:W-:Y:S01]  /*0900*/  ULDC.64 UR14, c[0x0][0x210] ;  /* 0x00008400000e7ab9 */ /* 0x000fe20000000a00 */
[----:B------:R-:W-:-:S05]  /*0910*/  ULDC.64 UR12, c[0x0][0x238] ;  /* 0x00008e00000c7ab9 */ /* 0x000fca0000000a00 */
.L_x_863:
        /* <DEDUP_REMOVED lines=13> */
.L_x_851:
[----:B------:R-:W-:Y:S05]  /*09f0*/  BSYNC B0 ;  /* 0x0000000000007941 */ /* 0x000fea0003800000 */
.L_x_850:
        /* <DEDUP_REMOVED lines=60> */
.L_x_853:
[----:B------:R-:W-:Y:S01]  /*0dc0*/  IMAD.MOV.U32 R47, RZ, RZ, R43 ;  /* 0x000000ffff2f7224 */ /* 0x000fe200078e002b */
[----:B------:R-:W-:Y:S01]  /*0dd0*/  MOV R46, R31 ;  /* 0x0000001f002e7202 */ /* 0x000fe20000000f00 */
[----:B------:R-:W-:Y:S02]  /*0de0*/  IMAD.MOV.U32 R39, RZ, RZ, R37 ;  /* 0x000000ffff277224 */ /* 0x000fe400078e0025 */
[----:B------:R-:W-:-:S07]  /*0df0*/  IMAD.MOV.U32 R40, RZ, RZ, R26 ;  /* 0x000000ffff287224 */ /* 0x000fce00078e001a */
.L_x_852:
        /* <DEDUP_REMOVED lines=10> */
[----:B------:R-:W-:-:S07]  /*0ea0*/  MOV R42, 0xec0 ;  /* 0x00000ec0002a7802 */ /* 0x000fce0000000f00 */
[----:B01----:R-:W-:Y:S05]  /*0eb0*/  CALL.REL.NOINC `($__internal_71_$__cuda_sm20_rem_u64) ;  /* 0x00000008005c7944 */ /* 0x003fea0003c00000 */
[----:B------:R-:W-:Y:S05]  /*0ec0*/  BRA `(.L_x_858) ;  /* 0x0000000000447947 */ /* 0x000fea0003800000 */
.L_x_857:
        /* <DEDUP_REMOVED lines=17> */
.L_x_858:
[----:B------:R-:W-:Y:S05]  /*0fe0*/  BSYNC B1 ;  /* 0x0000000000017941 */ /* 0x000fea0003800000 */
.L_x_856:
[----:B------:R-:W-:Y:S01]  /*0ff0*/  IMAD R29, R16, UR10, RZ ;  /* 0x0000000a101d7c24 */ /* 0x000fe2000f8e02ff */
[----:B------:R-:W-:-:S04]  /*1000*/  IADD3 R31, R30, UR7, RZ ;  /* 0x000000071e1f7c10 */ /* 0x000fc8000fffe0ff */
[----:B------:R-:W-:-:S04]  /*1010*/  IADD3 R28, P0, R29, UR12, RZ ;  /* 0x0000000c1d1c7c10 */ /* 0x000fc8000ff1e0ff */
[----:B------:R-:W-:-:S05]  /*1020*/  LEA.HI.X.SX32 R29, R29, UR13, 0x1, P0 ;  /* 0x0000000d1d1d7c11 */ /* 0x000fca00080f0eff */
[----:B------:R2:W-:Y:S04]  /*1030*/  STG.E desc[UR8][R28.64], R31 ;  /* 0x0000001f1c007986 */ /* 0x0005e8000c101908 */
.L_x_855:
[----:B------:R-:W-:Y:S05]  /*1040*/  BSYNC B0 ;  /* 0x0000000000007941 */ /* 0x000fea0003800000 */
.L_x_854:
        /* <DEDUP_REMOVED lines=12> */
[----:B------:R-:W-:Y:S01]  /*1110*/  IMAD.MOV.U32 R46, RZ, RZ, R40 ;  /* 0x000000ffff2e7224 */ /* 0x000fe200078e0028 */
[----:B------:R-:W-:Y:S02]  /*1120*/  MOV R47, R39 ;  /* 0x00000027002f7202 */ /* 0x000fe40000000f00 */
[----:B------:R-:W-:-:S07]  /*1130*/  MOV R42, 0x1150 ;  /* 0x00001150002a7802 */ /* 0x000fce0000000f00 */
[----:B01----:R-:W-:Y:S05]  /*1140*/  CALL.REL.NOINC `($__internal_71_$__cuda_sm20_rem_u64) ;  /* 0x0000000400b87944 */ /* 0x003fea0003c00000 */
[----:B------:R-:W-:Y:S05]  /*1150*/  BRA `(.L_x_862) ;  /* 0x0000000000447947 */ /* 0x000fea0003800000 */
.L_x_861:
        /* <DEDUP_REMOVED lines=17> */
.L_x_862:
[----:B------:R-:W-:Y:S05]  /*1270*/  BSYNC B0 ;  /* 0x0000000000007941 */ /* 0x000fea0003800000 */
.L_x_860:
[----:B------:R-:W-:Y:S02]  /*1280*/  IMAD R44, R44, UR10, RZ ;  /* 0x0000000a2c2c7c24 */ /* 0x000fe4000f8e02ff */
[----:B------:R-:W-:-:S03]  /*1290*/  VIADD R31, R30, UR7 ;  /* 0x000000071e1f7c36 */ /* 0x000fc60008000000 */
[----:B------:R-:W-:-:S04]  /*12a0*/  IADD3 R28, P0, R44, UR12, RZ ;  /* 0x0000000c2c1c7c10 */ /* 0x000fc8000ff1e0ff */
[----:B------:R-:W-:-:S05]  /*12b0*/  LEA.HI.X.SX32 R29, R44, UR13, 0x1, P0 ;  /* 0x0000000d2c1d7c11 */ /* 0x000fca00080f0eff */
[----:B------:R2:W-:Y:S04]  /*12c0*/  STG.E desc[UR8][R28.64], R31 ;  /* 0x0000001f1c007986 */ /* 0x0005e8000c101908 */
.L_x_859:
        /* <DEDUP_REMOVED lines=11> */
        .weak           $__internal_70_$__cuda_sm20_div_s64
        .type           $__internal_70_$__cuda_sm20_div_s64,@function
        .size           $__internal_70_$__cuda_sm20_div_s64,($__internal_71_$__cuda_sm20_rem_u64 - $__internal_70_$__cuda_sm20_div_s64)
$__internal_70_$__cuda_sm20_div_s64:
        /* <DEDUP_REMOVED lines=67> */
[----:B------:R-:W-:Y:S01]  /*17b0*/  SEL R26, R23, R26, !P1 ;  /* 0x0000001a171a7207 */ /* 0x000fe20004800000 */
[----:B------:R-:W-:Y:S01]  /*17c0*/  HFMA2.MMA R23, -RZ, RZ, 0, 0 ;  /* 0x00000000ff177435 */ /* 0x000fe200000001ff */
[----:B------:R-:W-:Y:S01]  /*17d0*/  SEL R27, R22, R27, !P1 ;  /* 0x0000001b161b7207 */ /* 0x000fe20004800000 */
[----:B------:R-:W-:Y:S01]  /*17e0*/  IMAD.MOV.U32 R22, RZ, RZ, R30 ;  /* 0x000000ffff167224 */ /* 0x000fe200078e001e */
[----:B------:R-:W-:-:S04]  /*17f0*/  ISETP.NE.AND.EX P0, PT, RZ, RZ, PT, P0 ;  /* 0x000000ffff00720c */ /* 0x000fc80003f05300 */
[----:B------:R-:W-:Y:S02]  /*1800*/  SEL R26, R26, 0xffffffff, P0 ;  /* 0xffffffff1a1a7807 */ /* 0x000fe40000000000 */
[----:B------:R-:W-:Y:S01]  /*1810*/  SEL R27, R27, 0xffffffff, P0 ;  /* 0xffffffff1b1b7807 */ /* 0x000fe20000000000 */
[----:B------:R-:W-:Y:S06]  /*1820*/  RET.REL.NODEC R22 `(_ZN2at6native60_GLOBAL__N__fdc43544_27_DistributionRandomKernel_cu_f88cee4443distribution_elementwise_grid_stride_kernelImLi2EZZZNS0_9templates4cuda21random_from_to_kernelIPNS_17CUDAGeneratorImplEEEvRNS_18TensorIteratorBaseEmlT_ENKUlvE_clEvENKUlvE10_clEvEUlP24curandStatePhilox4_32_10E_ZNS1_27distribution_nullary_kernelIjm10ulonglong2S7_SF_ZZZS5_IS7_EvS9_mlSA_ENKSB_clEvENKSC_clEvEUlmE_EEvS9_T2_RKT3_T4_EUlimE_EEvlNS_15PhiloxCudaStateET1_SJ_) ;  /* 0xffffffe416f47950 */ /* 0x000fec0003c3ffff */
        .weak           $__internal_71_$__cuda_sm20_rem_u64
        .type           $__internal_71_$__cuda_sm20_rem_u64,@function
        .size           $__internal_71_$__cuda_sm20_rem_u64,(.L_x_1944 - $__internal_71_$__cuda_sm20_rem_u64)
$__internal_71_$__cuda_sm20_rem_u64:
[----:B------:R-:W-:Y:S01]  /*1830*/  IMAD.MOV.U32 R48, RZ, RZ, R41 ;  /* 0x000000ffff307224 */ /* 0x000fe200078e0029 */
[----:B------:R-:W-:-:S05]  /*1840*/  MOV R49, R43 ;  /* 0x0000002b00317202 */ /* 0x000fca0000000f00 */
        /* <DEDUP_REMOVED lines=43> */
[----:B------:R-:W-:Y:S02]  /*1b00*/  HFMA2.MMA R29, -RZ, RZ, 0, 0 ;  /* 0x00000000ff1d7435 */ /* 0x000fe400000001ff */
        /* <DEDUP_REMOVED lines=16> */
[----:B------:R-:W-:Y:S06]  /*1c10*/  RET.REL.NODEC R28 `(_ZN2at6native60_GLOBAL__N__fdc43544_27_DistributionRandomKernel_cu_f88cee4443distribution_elementwise_grid_stride_kernelImLi2EZZZNS0_9templates4cuda21random_from_to_kernelIPNS_17CUDAGeneratorImplEEEvRNS_18TensorIteratorBaseEmlT_ENKUlvE_clEvENKUlvE10_clEvEUlP24curandStatePhilox4_32_10E_ZNS1_27distribution_nullary_kernelIjm10ulonglong2S7_SF_ZZZS5_IS7_EvS9_mlSA_ENKSB_clEvENKSC_clEvEUlmE_EEvS9_T2_RKT3_T4_EUlimE_EEvlNS_15PhiloxCudaStateET1_SJ_) ;  /* 0xffffffe01cf87950 */ /* 0x000fec0003c3ffff */
.L_x_864:
        /* <DEDUP_REMOVED lines=14> */
.L_x_1944:


//--------------------- .text._ZN2at6native60_GLOBAL__N__fdc43544_27_DistributionRandomKernel_cu_f88cee4443distribution_elementwise_grid_stride_kernelIjLi4EZZZNS0_9templates4cuda21random_from_to_kernelIPNS_17CUDAGeneratorImplEEEvRNS_18TensorIteratorBaseEmlT_ENKUlvE_clEvENKUlvE9_clEvEUlP24curandStatePhilox4_32_10E0_ZNS1_27distribution_nullary_kernelItj5uint4S7_SF_ZZZS5_IS7_EvS9_mlSA_ENKSB_clEvENKSC_clEvEUljE_EEvS9_T2_RKT3_T4_EUlijE0_EEvlNS_15PhiloxCudaStateET1_SJ_ --------------------------
	.section	.text._ZN2at6native60_GLOBAL__N__fdc43544_27_DistributionRandomKernel_cu_f88cee4443distribution_elementwise_grid_stride_kernelIjLi4EZZZNS0_9templates4cuda21random_from_to_kernelIPNS_17CUDAGeneratorImplEEEvRNS_18TensorIteratorBaseEmlT_ENKUlvE_clEvENKUlvE9_clEvEUlP24curandStatePhilox4_32_10E0_ZNS1_27distribution_nullary_kernelItj5uint4S7_SF_ZZZS5_IS7_EvS9_mlSA_ENKSB_clEvENKSC_clEvEUljE_EEvS9_T2_RKT3_T4_EUlijE0_EEvlNS_15PhiloxCudaStateET1_SJ_,"ax",@progbits
	.align	128
.text._ZN2at6native60_GLOBAL__N__fdc43544_27_DistributionRandomKernel_cu_f88cee4443distribution_elementwise_grid_stride_kernelIjLi4EZZZNS0_9templates4cuda21random_from_to_kernelIPNS_17CUDAGeneratorImplEEEvRNS_18TensorIteratorBaseEmlT_ENKUlvE_clEvENKUlvE9_clEvEUlP24curandStatePhilox4_32_10E0_ZNS1_27distribution_nullary_kernelItj5uint4S7_SF_ZZZS5_IS7_EvS9_mlSA_ENKSB_clEvENKSC_clEvEUljE_EEvS9_T2_RKT3_T4_EUlijE0_EEvlNS_15PhiloxCudaStateET1_SJ_:
        .type           _ZN2at6native60_GLOBAL__N__fdc43544_27_DistributionRandomKernel_cu_f88cee4443distribution_elementwise_grid_stride_kernelIjLi4EZZZNS0_9templates4cuda21random_from_to_kernelIPNS_17CUDAGeneratorImplEEEvRNS_18TensorIteratorBaseEmlT_ENKUlvE_clEvENKUlvE9_clEvEUlP24curandStatePhilox4_32_10E0_ZNS1_27distribution_nullary_kernelItj5uint4S7_SF_ZZZS5_IS7_EvS9_mlSA_ENKSB_clEvENKSC_clEvEUljE_EEvS9_T2_RKT3_T4_EUlijE0_EEvlNS_15PhiloxCudaStateET1_SJ_,@function
        .size           _ZN2at6native60_GLOBAL__N__fdc43544_27_DistributionRandomKernel_cu_f88cee4443distribution_elementwise_grid_stride_kernelIjLi4EZZZNS0_9templates4cuda21random_from_to_kernelIPNS_17CUDAGeneratorImplEEEvRNS_18TensorIteratorBaseEmlT_ENKUlvE_clEvENKUlvE9_clEvEUlP24curandStatePhilox4_32_10E0_ZNS1_27distribution_nullary_kernelItj5uint4S7_SF_ZZZS5_IS7_EvS9_mlSA_ENKSB_clEvENKSC_clEvEUljE_EEvS9_T2_RKT3_T4_EUlijE0_EEvlNS_15PhiloxCudaStateET1_SJ_,(.L_x_1947 - _ZN2at6native60_GLOBAL__N__fdc43544_27_DistributionRandomKernel_cu_f88cee4443distribution_elementwise_grid_stride_kernelIjLi4EZZZNS0_9templates4cuda21random_from_to_kernelIPNS_17CUDAGeneratorImplEEEvRNS_18TensorIteratorBaseEmlT_ENKUlvE_clEvENKUlvE9_clEvEUlP24curandStatePhilox4_32_10E0_ZNS1_27distribution_nullary_kernelItj5uint4S7_SF_ZZZS5_IS7_EvS9_mlSA_ENKSB_clEvENKSC_clEvEUljE_EEvS9_T2_RKT3_T4_EUlijE0_EEvlNS_15PhiloxCudaStateET1_SJ_)
        .other          _ZN2at6native60_GLOBAL__N__fdc43544_27_DistributionRandomKernel_cu_f88cee4443distribution_elementwise_grid_stride_kernelIjLi4EZZZNS0_9templates4cuda21random_from_to_kernelIPNS_17CUDAGeneratorImplEEEvRNS_18TensorIteratorBaseEmlT_ENKUlvE_clEvENKUlvE9_clEvEUlP24curandStatePhilox4_32_10E0_ZNS1_27distribution_nullary_kernelItj5uint4S7_SF_ZZZS5_IS7_EvS9_mlSA_ENKSB_clEvENKSC_clEvEUljE_EEvS9_T2_RKT3_T4_EUlijE0_EEvlNS_15PhiloxCudaStateET1_SJ_,@"STO_CUDA_ENTRY STV_DEFAULT"
_ZN2at6native60_GLOBAL__N__fdc43544_27_DistributionRandomKernel_cu_f88cee4443distribution_elementwise_grid_stride_kernelIjLi4EZZZNS0_9templates4cuda21random_from_to_kernelIPNS_17CUDAGeneratorImplEEEvRNS_18TensorIteratorBaseEmlT_ENKUlvE_clEvENKUlvE9_clEvEUlP24curandStatePhilox4_32_10E0_ZNS1_27distribution_nullary_kernelItj5uint4S7_SF_ZZZS5_IS7_EvS9_mlSA_ENKSB_clEvENKSC_clEvEUljE_EEvS9_T2_RKT3_T4_EUlijE0_EEvlNS_15PhiloxCudaStateET1_SJ_:
        /* <DEDUP_REMOVED lines=92> */
[----:B------:R-:W-:Y:S05]  /*05c0*/  CALL.REL.NOINC `($__internal_72_$__cuda_sm20_div_s64) ;  /* 0x0000005000987944 */ /* 0x000fea0003c00000 */
[----:B------:R-:W-:Y:S05]  /*05d0*/  BRA `(.L_x_866) ;  /* 0x00000000005c7947 */ /* 0x000fea0003800000 */
.L_x_865:
        /* <DEDUP_REMOVED lines=23> */
.L_x_866:
        /* <DEDUP_REMOVED lines=68> */
.L_x_890:
        /* <DEDUP_REMOVED lines=13> */
.L_x_868:
[----:B------:R-:W-:Y:S05]  /*0c60*/  BSYNC B0 ;  /* 0x0000000000007941 */ /* 0x000fea0003800000 */
.L_x_867:
        /* <DEDUP_REMOVED lines=69> */
.L_x_870:
[----:B------:R-:W-:Y:S01]  /*10c0*/  MOV R35, R32 ;  /* 0x0000002000237202 */ /* 0x000fe20000000f00 */
[----:B------:R-:W-:Y:S01]  /*10d0*/  IMAD.MOV.U32 R41, RZ, RZ, R27 ;  /* 0x000000ffff297224 */ /* 0x000fe200078e001b */
[----:B------:R-:W-:Y:S01]  /*10e0*/  MOV R30, R28 ;  /* 0x0000001c001e7202 */ /* 0x000fe20000000f00 */
[----:B------:R-:W-:-:S07]  /*10f0*/  IMAD.MOV.U32 R31, RZ, RZ, R22 ;  /* 0x000000ffff1f7224 */ /* 0x000fce00078e0016 */
.L_x_869:
        /* <DEDUP_REMOVED lines=258> */
.L_x_873:
[----:B------:R-:W-:Y:S01]  /*2120*/  ISETP.NE.U32.AND P0, PT, RZ, UR30, PT ;  /* 0x0000001eff007c0c */ /* 0x000fe2000bf05070 */
[----:B------:R-:W-:Y:S02]  /*2130*/  ULDC.64 UR34, c[0x0][0x3d0] ;  /* 0x0000f40000227ab9 */ /* 0x000fe40000000a00 */
[----:B------:R-:W-:-:S05]  /*2140*/  IADD3 R26, P1, R36, UR34, RZ ;  /* 0x00000022241a7c10 */ /* 0x000fca000ff3e0ff */
[----:B------:R-:W-:-:S05]  /*2150*/  IMAD.X R27, RZ, RZ, UR35, P1 ;  /* 0x00000023ff1b7e24 */ /* 0x000fca00088e06ff */
[----:B------:R-:W-:Y:S05]  /*2160*/  @!P0 BRA `(.L_x_874) ;  /* 0x00000000000c8947 */ /* 0x000fea0003800000 */
[----:B------:R-:W-:-:S07]  /*2170*/  MOV R36, 0x2190 ;  /* 0x0000219000247802 */ /* 0x000fce0000000f00 */
[----:B01----:R-:W-:Y:S05]  /*2180*/  CALL.REL.NOINC `($__internal_73_$__cuda_sm20_rem_u64) ;  /* 0x0000003800d47944 */ /* 0x003fea0003c00000 */
[----:B------:R-:W-:Y:S05]  /*2190*/  BRA `(.L_x_875) ;  /* 0x0000000000487947 */ /* 0x000fea0003800000 */
.L_x_874:
        /* <DEDUP_REMOVED lines=18> */
.L_x_875:
[----:B------:R-:W-:Y:S02]  /*22c0*/  ULDC UR34, c[0x0][0x3e0] ;  /* 0x0000f80000227ab9 */ /* 0x000fe40000000800 */
[----:B------:R-:W-:-:S05]  /*22d0*/  IADD3 R35, R35, UR34, RZ ;  /* 0x0000002223237c10 */ /* 0x000fca000fffe0ff */
[----:B------:R2:W-:Y:S02]  /*22e0*/  STG.E.U16 desc[UR60][R26.64], R35 ;  /* 0x000000231a007986 */ /* 0x0005e4000c10153c */
.L_x_872:
[----:B------:R-:W-:Y:S05]  /*22f0*/  BSYNC B0 ;  /* 0x0000000000007941 */ /* 0x000fea0003800000 */
.L_x_871:
        /* <DEDUP_REMOVED lines=248> */
.L_x_878:
[----:B------:R-:W-:Y:S01]  /*3280*/  ISETP.NE.U32.AND P1, PT, RZ, UR30, PT ;  /* 0x0000001eff007c0c */ /* 0x000fe2000bf25070 */
[----:B------:R-:W-:Y:S02]  /*3290*/  ULDC.64 UR34, c[0x0][0x3d0] ;  /* 0x0000f40000227ab9 */ /* 0x000fe40000000a00 */
[----:B------:R-:W-:-:S05]  /*32a0*/  IADD3 R26, P0, R35, UR34, RZ ;  /* 0x00000022231a7c10 */ /* 0x000fca000ff1e0ff */
[----:B------:R-:W-:-:S05]  /*32b0*/  IMAD.X R27, RZ, RZ, UR35, P0 ;  /* 0x00000023ff1b7e24 */ /* 0x000fca00080e06ff */
[----:B------:R-:W-:Y:S05]  /*32c0*/  @!P1 BRA `(.L_x_879) ;  /* 0x0000000000109947 */ /* 0x000fea0003800000 */
[----:B------:R-:W-:Y:S02]  /*32d0*/  MOV R35, R41 ;  /* 0x0000002900237202 */ /* 0x000fe40000000f00 */
[----:B------:R-:W-:-:S07]  /*32e0*/  MOV R36, 0x3300 ;  /* 0x0000330000247802 */ /* 0x000fce0000000f00 */
[----:B01----:R-:W-:Y:S05]  /*32f0*/  CALL.REL.NOINC `($__internal_73_$__cuda_sm20_rem_u64) ;  /* 0x0000002800787944 */ /* 0x003fea0003c00000 */
[----:B------:R-:W-:Y:S05]  /*3300*/  BRA `(.L_x_880) ;  /* 0x0000000000487947 */ /* 0x000fea0003800000 */
.L_x_879:
        /* <DEDUP_REMOVED lines=18> */
.L_x_880:
[----:B------:R-:W-:Y:S02]  /*3430*/  ULDC UR34, c[0x0][0x3e0] ;  /* 0x0000f80000227ab9 */ /* 0x000fe40000000800 */
[----:B------:R-:W-:-:S05]  /*3440*/  VIADD R35, R35, UR34 ;  /* 0x0000002223237c36 */ /* 0x000fca0008000000 */
[----:B------:R2:W-:Y:S02]  /*3450*/  STG.E.U16 desc[UR60][R26.64], R35 ;  /* 0x000000231a007986 */ /* 0x0005e4000c10153c */
.L_x_877:
[----:B------:R-:W-:Y:S05]  /*3460*/  BSYNC B0 ;  /* 0x0000000000007941 */ /* 0x000fea0003800000 */
.L_x_876:
        /* <DEDUP_REMOVED lines=244> */
.L_x_883:
[----:B------:R-:W-:Y:S01]  /*43b0*/  ISETP.NE.U32.AND P1, PT, RZ, UR30, PT ;  /* 0x0000001eff007c0c */ /* 0x000fe2000bf25070 */
[----:B------:R-:W-:Y:S02]  /*43c0*/  ULDC.64 UR34, c[0x0][0x3d0] ;  /* 0x0000f40000227ab9 */ /* 0x000fe40000000a00 */
[----:B------:R-:W-:-:S04]  /*43d0*/  IADD3 R26, P0, R35, UR34, RZ ;  /* 0x00000022231a7c10 */ /* 0x000fc8000ff1e0ff */
[----:B------:R-:W-:-:S06]  /*43e0*/  IADD3.X R27, RZ, UR35, RZ, P0, !PT ;  /* 0x00000023ff1b7c10 */ /* 0x000fcc00087fe4ff */
[----:B------:R-:W-:Y:S05]  /*43f0*/  @!P1 BRA `(.L_x_884) ;  /* 0x0000000000109947 */ /* 0x000fea0003800000 */
[----:B------:R-:W-:Y:S02]  /*4400*/  MOV R35, R30 ;  /* 0x0000001e00237202 */ /* 0x000fe40000000f00 */
[----:B------:R-:W-:-:S07]  /*4410*/  MOV R36, 0x4430 ;  /* 0x0000443000247802 */ /* 0x000fce0000000f00 */
[----:B01----:R-:W-:Y:S05]  /*4420*/  CALL.REL.NOINC `($__internal_73_$__cuda_sm20_rem_u64) ;  /* 0x00000018002c7944 */ /* 0x003fea0003c00000 */
[----:B------:R-:W-:Y:S05]  /*4430*/  BRA `(.L_x_885) ;  /* 0x0000000000487947 */ /* 0x000fea0003800000 */
.L_x_884:
        /* <DEDUP_REMOVED lines=18> */
.L_x_885:
[----:B------:R-:W-:Y:S02]  /*4560*/  ULDC UR34, c[0x0][0x3e0] ;  /* 0x0000f80000227ab9 */ /* 0x000fe40000000800 */
[----:B------:R-:W-:-:S05]  /*4570*/  VIADD R35, R35, UR34 ;  /* 0x0000002223237c36 */ /* 0x000fca0008000000 */
[----:B------:R2:W-:Y:S02]  /*4580*/  STG.E.U16 desc[UR60][R26.64], R35 ;  /* 0x000000231a007986 */ /* 0x0005e4000c10153c */
.L_x_882:
[----:B------:R-:W-:Y:S05]  /*4590*/  BSYNC B0 ;  /* 0x0000000000007941 */ /* 0x000fea0003800000 */
.L_x_881:
        /* <DEDUP_REMOVED lines=256> */
.L_x_887:
[----:B------:R-:W-:Y:S01]  /*55a0*/  ISETP.NE.U32.AND P1, PT, RZ, UR30, PT ;  /* 0x0000001eff007c0c */ /* 0x000fe2000bf25070 */
[----:B------:R-:W-:Y:S02]  /*55b0*/  ULDC.64 UR34, c[0x0][0x3d0] ;  /* 0x0000f40000227ab9 */ /* 0x000fe40000000a00 */
[----:B------:R-:W-:-:S04]  /*55c0*/  IADD3 R26, P0, R30, UR34, RZ ;  /* 0x000000221e1a7c10 */ /* 0x000fc8000ff1e0ff */
[----:B------:R-:W-:-:S06]  /*55d0*/  IADD3.X R27, RZ, UR35, RZ, P0, !PT ;  /* 0x00000023ff1b7c10 */ /* 0x000fcc00087fe4ff */
[----:B------:R-:W-:Y:S05]  /*55e0*/  @!P1 BRA `(.L_x_888) ;  /* 0x0000000000109947 */ /* 0x000fea0003800000 */
[----:B------:R-:W-:Y:S01]  /*55f0*/  IMAD.MOV.U32 R35, RZ, RZ, R31 ;  /* 0x000000ffff237224 */ /* 0x000fe200078e001f */
[----:B------:R-:W-:-:S07]  /*5600*/  MOV R36, 0x5620 ;  /* 0x0000562000247802 */ /* 0x000fce0000000f00 */
[----:B01----:R-:W-:Y:S05]  /*5610*/  CALL.REL.NOINC `($__internal_73_$__cuda_sm20_rem_u64) ;  /* 0x0000000400b07944 */ /* 0x003fea0003c00000 */
[----:B------:R-:W-:Y:S05]  /*5620*/  BRA `(.L_x_889) ;  /* 0x0000000000487947 */ /* 0x000fea0003800000 */
.L_x_888:
        /* <DEDUP_REMOVED lines=18> */
.L_x_889:
[----:B------:R-:W-:Y:S02]  /*5750*/  ULDC UR34, c[0x0][0x3e0] ;  /* 0x0000f80000227ab9 */ /* 0x000fe40000000800 */
[----:B------:R-:W-:-:S05]  /*5760*/  IADD3 R35, R35, UR34, RZ ;  /* 0x0000002223237c10 */ /* 0x000fca000fffe0ff */
[----:B------:R2:W-:Y:S02]  /*5770*/  STG.E.U16 desc[UR60][R26.64], R35 ;  /* 0x000000231a007986 */ /* 0x0005e4000c10153c */
.L_x_886:
        /* <DEDUP_REMOVED lines=11> */
        .weak           $__internal_72_$__cuda_sm20_div_s64
        .type           $__internal_72_$__cuda_sm20_div_s64,@function
        .size           $__internal_72_$__cuda_sm20_div_s64,($__internal_73_$__cuda_sm20_rem_u64 - $__internal_72_$__cuda_sm20_div_s64)
$__internal_72_$__cuda_sm20_div_s64:
        /* <DEDUP_REMOVED lines=74> */
[----:B------:R-:W-:Y:S06]  /*5cd0*/  RET.REL.NODEC R28 `(_ZN2at6native60_GLOBAL__N__fdc43544_27_DistributionRandomKernel_cu_f88cee4443distribution_elementwise_grid_stride_kernelIjLi4EZZZNS0_9templates4cuda21random_from_to_kernelIPNS_17CUDAGeneratorImplEEEvRNS_18TensorIteratorBaseEmlT_ENKUlvE_clEvENKUlvE9_clEvEUlP24curandStatePhilox4_32_10E0_ZNS1_27distribution_nullary_kernelItj5uint4S7_SF_ZZZS5_IS7_EvS9_mlSA_ENKSB_clEvENKSC_clEvEUljE_EEvS9_T2_RKT3_T4_EUlijE0_EEvlNS_15PhiloxCudaStateET1_SJ_) ;  /* 0xffffffa01cc87950 */ /* 0x000fec0003c3ffff */
        .weak           $__internal_73_$__cuda_sm20_rem_u64
        .type           $__internal_73_$__cuda_sm20_rem_u64,@function
        .size           $__internal_73_$__cuda_sm20_rem_u64,(.L_x_1947 - $__internal_73_$__cuda_sm20_rem_u64)
$__internal_73_$__cuda_sm20_rem_u64:
        /* <DEDUP_REMOVED lines=59> */
[----:B------:R-:W-:Y:S06]  /*6090*/  RET.REL.NODEC R36 `(_ZN2at6native60_GLOBAL__N__fdc43544_27_DistributionRandomKernel_cu_f88cee4443distribution_elementwise_grid_stride_kernelIjLi4EZZZNS0_9templates4cuda21random_from_to_kernelIPNS_17CUDAGeneratorImplEEEvRNS_18TensorIteratorBaseEmlT_ENKUlvE_clEvENKUlvE9_clEvEUlP24curandStatePhilox4_32_10E0_ZNS1_27distribution_nullary_kernelItj5uint4S7_SF_ZZZS5_IS7_EvS9_mlSA_ENKSB_clEvENKSC_clEvEUljE_EEvS9_T2_RKT3_T4_EUlijE0_EEvlNS_15PhiloxCudaStateET1_SJ_) ;  /* 0xffffff9c24d87950 */ /* 0x000fec0003c3ffff */
.L_x_891:
        /* <DEDUP_REMOVED lines=14> */
.L_x_1947:


//--------------------- .text._ZN2at6native60_GLOBAL__N__fdc43544_27_DistributionRandomKernel_cu_f88cee4443distribution_elementwise_grid_stride_kernelIjLi4EZZZNS0_9templates4cuda21random_from_to_kernelIPNS_17CUDAGeneratorImplEEEvRNS_18TensorIteratorBaseEmlT_ENKUlvE_clEvENKUlvE9_clEvEUlP24curandStatePhilox4_32_10E0_ZNS1_27distribution_nullary_kernelItj5uint4S7_SF_ZZZS5_IS7_EvS9_mlSA_ENKSB_clEvENKSC_clEvEUljE_EEvS9_T2_RKT3_T4_EUlijE_EEvlNS_15PhiloxCudaStateET1_SJ_ --------------------------
	.section	.text._ZN2at6native60_GLOBAL__N__fdc43544_27_DistributionRandomKernel_cu_f88cee4443distribution_elementwise_grid_stride_kernelIjLi4EZZZNS0_9templates4cuda21random_from_to_kernelIPNS_17CUDAGeneratorImplEEEvRNS_18TensorIteratorBaseEmlT_ENKUlvE_clEvENKUlvE9_clEvEUlP24curandStatePhilox4_32_10E0_ZNS1_27distribution_nullary_kernelItj5uint4S7_SF_ZZZS5_IS7_EvS9_mlSA_ENKSB_clEvENKSC_clEvEUljE_EEvS9_T2_RKT3_T4_EUlijE_EEvlNS_15PhiloxCudaStateET1_SJ_,"ax",@progbits
	.align	128
.text._ZN2at6native60_GLOBAL__N__fdc43544_27_DistributionRandomKernel_cu_f88cee4443distribution_elementwise_grid_stride_kernelIjLi4EZZZNS0_9templates4cuda21random_from_to_kernelIPNS_17CUDAGeneratorImplEEEvRNS_18TensorIteratorBaseEmlT_ENKUlvE_clEvENKUlvE9_clEvEUlP24curandStatePhilox4_32_10E0_ZNS1_27distribution_nullary_kernelItj5uint4S7_SF_ZZZS5_IS7_EvS9_mlSA_ENKSB_clEvENKSC_clEvEUljE_EEvS9_T2_RKT3_T4_EUlijE_EEvlNS_15PhiloxCudaStateET1_SJ_:
        .type           _ZN2at6native60_GLOBAL__N__fdc43544_27_DistributionRandomKernel_cu_f88cee4443distribution_elementwise_grid_stride_kernelIjLi4EZZZNS0_9templates4cuda21random_from_to_kernelIPNS_17CUDAGeneratorImplEEEvRNS_18TensorIteratorBaseEmlT_ENKUlvE_clEvENKUlvE9_clEvEUlP24curandStatePhilox4_32_10E0_ZNS1_27distribution_nullary_kernelItj5uint4S7_SF_ZZZS5_IS7_EvS9_mlSA_ENKSB_clEvENKSC_clEvEUljE_EEvS9_T2_RKT3_T4_EUlijE_EEvlNS_15PhiloxCudaStateET1_SJ_,@function
        .size           _ZN2at6native60_GLOBAL__N__fdc43544_27_DistributionRandomKernel_cu_f88cee4443distribution_elementwise_grid_stride_kernelIjLi4EZZZNS0_9templates4cuda21random_from_to_kernelIPNS_17CUDAGeneratorImplEEEvRNS_18TensorIteratorBaseEmlT_ENKUlvE_clEvENKUlvE9_clEvEUlP24curandStatePhilox4_32_10E0_ZNS1_27distribution_nullary_kernelItj5uint4S7_SF_ZZZS5_IS7_EvS9_mlSA_ENKSB_clEvENKSC_clEvEUljE_EEvS9_T2_RKT3_T4_EUlijE_EEvlNS_15PhiloxCudaStateET1_SJ_,(.L_x_1950 - _ZN2at6native60_GLOBAL__N__fdc43544_27_DistributionRandomKernel_cu_f88cee4443distribution_elementwise_grid_stride_kernelIjLi4EZZZNS0_9templates4cuda21random_from_to_kernelIPNS_17CUDAGeneratorImplEEEvRNS_18TensorIteratorBaseEmlT_ENKUlvE_clEvENKUlvE9_clEvEUlP24curandStatePhilox4_32_10E0_ZNS1_27distribution_nullary_kernelItj5uint4S7_SF_ZZZS5_IS7_EvS9_mlSA_ENKSB_clEvENKSC_clEvEUljE_EEvS9_T2_RKT3_T4_EUlijE_EEvlNS_15PhiloxCudaStateET1_SJ_)
        .other          _ZN2at6native60_GLOBAL__N__fdc43544_27_DistributionRandomKernel_cu_f88cee4443distribution_elementwise_grid_stride_kernelIjLi4EZZZNS0_9templates4cuda21random_from_to_kernelIPNS_17CUDAGeneratorImplEEEvRNS_18TensorIteratorBaseEmlT_ENKUlvE_clEvENKUlvE9_clEvEUlP24curandStatePhilox4_32_10E0_ZNS1_27distribution_nullary_kernelItj5uint4S7_SF_ZZZS5_IS7_EvS9_mlSA_ENKSB_clEvENKSC_clEvEUljE_EEvS9_T2_RKT3_T4_EUlijE_EEvlNS_15PhiloxCudaStateET1_SJ_,@"STO_CUDA_ENTRY STV_DEFAULT"
_ZN2at6native60_GLOBAL__N__fdc43544_27_DistributionRandomKernel_cu_f88cee4443distribution_elementwise_grid_stride_kernelIjLi4EZZZNS0_9templates4cuda21random_from_to_kernelIPNS_17CUDAGeneratorImplEEEvRNS_18TensorIteratorBaseEmlT_ENKUlvE_clEvENKUlvE9_clEvEUlP24curandStatePhilox4_32_10E0_ZNS1_27distribution_nullary_kernelItj5uint4S7_SF_ZZZS5_IS7_EvS9_mlSA_ENKSB_clEvENKSC_clEvEUljE_EEvS9_T2_RKT3_T4_EUlijE_EEvlNS_15PhiloxCudaStateET1_SJ_:
        /* <DEDUP_REMOVED lines=86> */
[----:B------:R-:W-:Y:S05]  /*0560*/  CALL.REL.NOINC `($__internal_74_$__cuda_sm20_div_s64) ;  /* 0x0000001000887944 */ /* 0x000fea0003c00000 */
[----:B------:R-:W-:Y:S01]  /*0570*/  MOV R22, R26 ;  /* 0x0000001a00167202 */ /* 0x000fe20000000f00 */
[----:B------:R-:W-:Y:S01]  /*0580*/  IMAD.MOV.U32 R23, RZ, RZ, R27 ;  /* 0x000000ffff177224 */ /* 0x000fe200078e001b */
[----:B------:R-:W-:Y:S06]  /*0590*/  BRA `(.L_x_893) ;  /* 0x00000000005c7947 */ /* 0x000fec0003800000 */
.L_x_892:
        /* <DEDUP_REMOVED lines=23> */
.L_x_893:
        /* <DEDUP_REMOVED lines=33> */
.L_x_913:
        /* <DEDUP_REMOVED lines=13> */
.L_x_895:
[----:B------:R-:W-:Y:S05]  /*09f0*/  BSYNC B0 ;  /* 0x0000000000007941 */ /* 0x000fea0003800000 */
.L_x_894:
        /* <DEDUP_REMOVED lines=60> */
.L_x_897:
[----:B------:R-:W-:Y:S01]  /*0dc0*/  IMAD.MOV.U32 R48, RZ, RZ, R44 ;  /* 0x000000ffff307224 */ /* 0x000fe200078e002c */
[----:B------:R-:W-:Y:S01]  /*0dd0*/  MOV R39, R31 ;  /* 0x0000001f00277202 */ /* 0x000fe20000000f00 */
[----:B------:R-:W-:Y:S02]  /*0de0*/  IMAD.MOV.U32 R40, RZ, RZ, R37 ;  /* 0x000000ffff287224 */ /* 0x000fe400078e0025 */
[----:B------:R-:W-:-:S07]  /*0df0*/  IMAD.MOV.U32 R41, RZ, RZ, R26 ;  /* 0x000000ffff297224 */ /* 0x000fce00078e001a */
.L_x_896:
        /* <DEDUP_REMOVED lines=10> */
[----:B01----:R-:W-:Y:S05]  /*0ea0*/  CALL.REL.NOINC `($__internal_75_$__cuda_sm20_rem_u64) ;  /* 0x0000000c00647944 */ /* 0x003fea0003c00000 */
[----:B------:R-:W-:Y:S05]  /*0eb0*/  BRA `(.L_x_901) ;  /* 0x0000000000447947 */ /* 0x000fea0003800000 */
.L_x_900:
        /* <DEDUP_REMOVED lines=17> */
.L_x_901:
[----:B------:R-:W-:Y:S02]  /*0fd0*/  IMAD R29, R16, UR7, RZ ;  /* 0x00000007101d7c24 */ /* 0x000fe4000f8e02ff */
[----:B------:R-:W-:-:S03]  /*0fe0*/  VIADD R31, R30, UR12 ;  /* 0x0000000c1e1f7c36 */ /* 0x000fc60008000000 */
[----:B------:R-:W-:-:S04]  /*0ff0*/  IADD3 R28, P0, R29, UR10, RZ ;  /* 0x0000000a1d1c7c10 */ /* 0x000fc8000ff1e0ff */
[----:B------:R-:W-:-:S05]  /*1000*/  LEA.HI.X.SX32 R29, R29, UR11, 0x1, P0 ;  /* 0x0000000b1d1d7c11 */ /* 0x000fca00080f0eff */
[----:B------:R2:W-:Y:S04]  /*1010*/  STG.E.U16 desc[UR8][R28.64], R31 ;  /* 0x0000001f1c007986 */ /* 0x0005e8000c101508 */
.L_x_899:
[----:B------:R-:W-:Y:S05]  /*1020*/  BSYNC B0 ;  /* 0x0000000000007941 */ /* 0x000fea0003800000 */
.L_x_898:
        /* <DEDUP_REMOVED lines=13> */
[----:B01----:R-:W-:Y:S05]  /*1100*/  CALL.REL.NOINC `($__internal_75_$__cuda_sm20_rem_u64) ;  /* 0x0000000800cc7944 */ /* 0x003fea0003c00000 */
[----:B------:R-:W-:Y:S05]  /*1110*/  BRA `(.L_x_905) ;  /* 0x0000000000447947 */ /* 0x000fea0003800000 */
.L_x_904:
        /* <DEDUP_REMOVED lines=17> */
.L_x_905:
[----:B------:R-:W-:Y:S02]  /*1230*/  IMAD R46, R46, UR7, RZ ;  /* 0x000000072e2e7c24 */ /* 0x000fe4000f8e02ff */
[----:B------:R-:W-:-:S03]  /*1240*/  VIADD R31, R30, UR12 ;  /* 0x0000000c1e1f7c36 */ /* 0x000fc60008000000 */
[----:B------:R-:W-:-:S04]  /*1250*/  IADD3 R28, P0, R46, UR10, RZ ;  /* 0x0000000a2e1c7c10 */ /* 0x000fc8000ff1e0ff */
[----:B------:R-:W-:-:S05]  /*1260*/  LEA.HI.X.SX32 R29, R46, UR11, 0x1, P0 ;  /* 0x0000000b2e1d7c11 */ /* 0x000fca00080f0eff */
[----:B------:R2:W-:Y:S04]  /*1270*/  STG.E.U16 desc[UR8][R28.64], R31 ;  /* 0x0000001f1c007986 */ /* 0x0005e8000c101508 */
.L_x_903:
[----:B------:R-:W-:Y:S05]  /*1280*/  BSYNC B0 ;  /* 0x0000000000007941 */ /* 0x000fea0003800000 */
.L_x_902:
        /* <DEDUP_REMOVED lines=12> */
.L_x_908:
        /* <DEDUP_REMOVED lines=17> */
.L_x_909:
[----:B------:R-:W-:Y:S02]  /*1460*/  IMAD R39, R39, UR7, RZ ;  /* 0x0000000727277c24 */ /* 0x000fe4000f8e02ff */
[----:B------:R-:W-:-:S03]  /*1470*/  VIADD R31, R30, UR12 ;  /* 0x0000000c1e1f7c36 */ /* 0x000fc60008000000 */
[----:B------:R-:W-:-:S04]  /*1480*/  IADD3 R28, P0, R39, UR10, RZ ;  /* 0x0000000a271c7c10 */ /* 0x000fc8000ff1e0ff */
[----:B------:R-:W-:-:S05]  /*1490*/  LEA.HI.X.SX32 R29, R39, UR11, 0x1, P0 ;  /* 0x0000000b271d7c11 */ /* 0x000fca00080f0eff */
[----:B------:R2:W-:Y:S04]  /*14a0*/  STG.E.U16 desc[UR8][R28.64], R31 ;  /* 0x0000001f1c007986 */ /* 0x0005e8000c101508 */
.L_x_907:
[----:B------:R-:W-:Y:S05]  /*14b0*/  BSYNC B0 ;  /* 0x0000000000007941 */ /* 0x000fea0003800000 */
.L_x_906:
        /* <DEDUP_REMOVED lines=12> */
.L_x_911:
        /* <DEDUP_REMOVED lines=17> */
.L_x_912:
[----:B------:R-:W-:Y:S02]  /*1690*/  IMAD R39, R39, UR7, RZ ;  /* 0x0000000727277c24 */ /* 0x000fe4000f8e02ff */
[----:B------:R-:W-:-:S03]  /*16a0*/  VIADD R31, R30, UR12 ;  /* 0x0000000c1e1f7c36 */ /* 0x000fc60008000000 */
[----:B------:R-:W-:-:S04]  /*16b0*/  IADD3 R28, P0, R39, UR10, RZ ;  /* 0x0000000a271c7c10 */ /* 0x000fc8000ff1e0ff */
[----:B------:R-:W-:-:S05]  /*16c0*/  LEA.HI.X.SX32 R29, R39, UR11, 0x1, P0 ;  /* 0x0000000b271d7c11 */ /* 0x000fca00080f0eff */
[----:B------:R2:W-:Y:S04]  /*16d0*/  STG.E.U16 desc[UR8][R28.64], R31 ;  /* 0x0000001f1c007986 */ /* 0x0005e8000c101508 */
.L_x_910:
        /* <DEDUP_REMOVED lines=11> */
        .weak           $__internal_74_$__cuda_sm20_div_s64
        .type           $__internal_74_$__cuda_sm20_div_s64,@function
        .size           $__internal_74_$__cuda_sm20_div_s64,($__internal_75_$__cuda_sm20_rem_u64 - $__internal_74_$__cuda_sm20_div_s64)
$__internal_74_$__cuda_sm20_div_s64:
        /* <DEDUP_REMOVED lines=74> */
[----:B------:R-:W-:Y:S06]  /*1c30*/  RET.REL.NODEC R22 `(_ZN2at6native60_GLOBAL__N__fdc43544_27_DistributionRandomKernel_cu_f88cee4443distribution_elementwise_grid_stride_kernelIjLi4EZZZNS0_9templates4cuda21random_from_to_kernelIPNS_17CUDAGeneratorImplEEEvRNS_18TensorIteratorBaseEmlT_ENKUlvE_clEvENKUlvE9_clEvEUlP24curandStatePhilox4_32_10E0_ZNS1_27distribution_nullary_kernelItj5uint4S7_SF_ZZZS5_IS7_EvS9_mlSA_ENKSB_clEvENKSC_clEvEUljE_EEvS9_T2_RKT3_T4_EUlijE_EEvlNS_15PhiloxCudaStateET1_SJ_) ;  /* 0xffffffe016f07950 */ /* 0x000fec0003c3ffff */
        .weak           $__internal_75_$__cuda_sm20_rem_u64
        .type           $__internal_75_$__cuda_sm20_rem_u64,@function
        .size           $__internal_75_$__cuda_sm20_rem_u64,(.L_x_1950 - $__internal_75_$__cuda_sm20_rem_u64)
$__internal_75_$__cuda_sm20_rem_u64:
        /* <DEDUP_REMOVED lines=62> */
[----:B------:R-:W-:Y:S06]  /*2020*/  RET.REL.NODEC R28 `(_ZN2at6native60_GLOBAL__N__fdc43544_27_DistributionRandomKernel_cu_f88cee4443distribution_elementwise_grid_stride_kernelIjLi4EZZZNS0_9templates4cuda21random_from_to_kernelIPNS_17CUDAGeneratorImplEEEvRNS_18TensorIteratorBaseEmlT_ENKUlvE_clEvENKUlvE9_clEvEUlP24curandStatePhilox4_32_10E0_ZNS1_27distribution_nullary_kernelItj5uint4S7_SF_ZZZS5_IS7_EvS9_mlSA_ENKSB_clEvENKSC_clEvEUljE_EEvS9_T2_RKT3_T4_EUlijE_EEvlNS_15PhiloxCudaStateET1_SJ_) ;  /* 0xffffffdc1cf47950 */ /* 0x000fec0003c3ffff */
.L_x_914:
        /* <DEDUP_REMOVED lines=13> */
.L_x_1950:


//--------------------- .text._ZN2at6native60_GLOBAL__N__fdc43544_27_DistributionRandomKernel_cu_f88cee4443distribution_elementwise_grid_stride_kernelImLi2EZZZNS0_9templates4cuda21random_from_to_kernelIPNS_17CUDAGeneratorImplEEEvRNS_18TensorIteratorBaseEmlT_ENKUlvE_clEvENKUlvE9_clEvEUlP24curandStatePhilox4_32_10E_ZNS1_27distribution_nullary_kernelItm10ulonglong2S7_SF_ZZZS5_IS7_EvS9_mlSA_ENKSB_clEvENKSC_clEvEUlmE_EEvS9_T2_RKT3_T4_EUlimE0_EEvlNS_15PhiloxCudaStateET1_SJ_ --------------------------
	.section	.text._ZN2at6native60_GLOBAL__N__fdc43544_27_DistributionRandomKernel_cu_f88cee4443distribution_elementwise_grid_stride_kernelImLi2EZZZNS0_9templates4cuda21random_from_to_kernelIPNS_17CUDAGeneratorImplEEEvRNS_18TensorIteratorBaseEmlT_ENKUlvE_clEvENKUlvE9_clEvEUlP24curandStatePhilox4_32_10E_ZNS1_27distribution_nullary_kernelItm10ulonglong2S7_SF_ZZZS5_IS7_EvS9_mlSA_ENKSB_clEvENKSC_clEvEUlmE_EEvS9_T2_RKT3_T4_EUlimE0_EEvlNS_15PhiloxCudaStateET1_SJ_,"ax",@progbits
	.align	128
.text._ZN2at6native60_GLOBAL__N__fdc43544_27_DistributionRandomKernel_cu_f88cee4443distribution_elementwise_grid_stride_kernelImLi2EZZZNS0_9templates4cuda21random_from_to_kernelIPNS_17CUDAGeneratorImplEEEvRNS_18TensorIteratorBaseEmlT_ENKUlvE_clEvENKUlvE9_clEvEUlP24curandStatePhilox4_32_10E_ZNS1_27distribution_nullary_kernelItm10ulonglong2S7_SF_ZZZS5_IS7_EvS9_mlSA_ENKSB_clEvENKSC_clEvEUlmE_EEvS9_T2_RKT3_T4_EUlimE0_EEvlNS_15PhiloxCudaStateET1_SJ_:
        .type           _ZN2at6native60_GLOBAL__N__fdc43544_27_DistributionRandomKernel_cu_f88cee4443distribution_elementwise_grid_stride_kernelImLi2EZZZNS0_9templates4cuda21random_from_to_kernelIPNS_17CUDAGeneratorImplEEEvRNS_18TensorIteratorBaseEmlT_ENKUlvE_clEvENKUlvE9_clEvEUlP24curandStatePhilox4_32_10E_ZNS1_27distribution_nullary_kernelItm10ulonglong2S7_SF_ZZZS5_IS7_EvS9_mlSA_ENKSB_clEvENKSC_clEvEUlmE_EEvS9_T2_RKT3_T4_EUlimE0_EEvlNS_15PhiloxCudaStateET1_SJ_,@function
        .size           _ZN2at6native60_GLOBAL__N__fdc43544_27_DistributionRandomKernel_cu_f88cee4443distribution_elementwise_grid_stride_kernelImLi2EZZZNS0_9templates4cuda21random_from_to_kernelIPNS_17CUDAGeneratorImplEEEvRNS_18TensorIteratorBaseEmlT_ENKUlvE_clEvENKUlvE9_clEvEUlP24curandStatePhilox4_32_10E_ZNS1_27distribution_nullary_kernelItm10ulonglong2S7_SF_ZZZS5_IS7_EvS9_mlSA_ENKSB_clEvENKSC_clEvEUlmE_EEvS9_T2_RKT3_T4_EUlimE0_EEvlNS_15PhiloxCudaStateET1_SJ_,(.L_x_1953 - _ZN2at6native60_GLOBAL__N__fdc43544_27_DistributionRandomKernel_cu_f88cee4443distribution_elementwise_grid_stride_kernelImLi2EZZZNS0_9templates4cuda21random_from_to_kernelIPNS_17CUDAGeneratorImplEEEvRNS_18TensorIteratorBaseEmlT_ENKUlvE_clEvENKUlvE9_clEvEUlP24curandStatePhilox4_32_10E_ZNS1_27distribution_nullary_kernelItm10ulonglong2S7_SF_ZZZS5_IS7_EvS9_mlSA_ENKSB_clEvENKSC_clEvEUlmE_EEvS9_T2_RKT3_T4_EUlimE0_EEvlNS_15PhiloxCudaStateET1_SJ_)
        .other          _ZN2at6native60_GLOBAL__N__fdc43544_27_DistributionRandomKernel_cu_f88cee4443distribution_elementwise_grid_stride_kernelImLi2EZZZNS0_9templates4cuda21random_from_to_kernelIPNS_17CUDAGeneratorImplEEEvRNS_18TensorIteratorBaseEmlT_ENKUlvE_clEvENKUlvE9_clEvEUlP24curandStatePhilox4_32_10E_ZNS1_27distribution_nullary_kernelItm10ulonglong2S7_SF_ZZZS5_IS7_EvS9_mlSA_ENKSB_clEvENKSC_clEvEUlmE_EEvS9_T2_RKT3_T4_EUlimE0_EEvlNS_15PhiloxCudaStateET1_SJ_,@"STO_CUDA_ENTRY STV_DEFAULT"
_ZN2at6native60_GLOBAL__N__fdc43544_27_DistributionRandomKernel_cu_f88cee4443distribution_elementwise_grid_stride_kernelImLi2EZZZNS0_9templates4cuda21random_from_to_kernelIPNS_17CUDAGeneratorImplEEEvRNS_18TensorIteratorBaseEmlT_ENKUlvE_clEvENKUlvE9_clEvEUlP24curandStatePhilox4_32_10E_ZNS1_27distribution_nullary_kernelItm10ulonglong2S7_SF_ZZZS5_IS7_EvS9_mlSA_ENKSB_clEvENKSC_clEvEUlmE_EEvS9_T2_RKT3_T4_EUlimE0_EEvlNS_15PhiloxCudaStateET1_SJ_:
        /* <DEDUP_REMOVED lines=93> */
[----:B------:R-:W-:Y:S05]  /*05d0*/  CALL.REL.NOINC `($__internal_76_$__cuda_sm20_div_s64) ;  /* 0x0000003000107944 */ /* 0x000fea0003c00000 */
[----:B------:R-:W-:Y:S05]  /*05e0*/  BRA `(.L_x_916) ;  /* 0x0000000000587947 */ /* 0x000fea0003800000 */
.L_x_915:
        /* <DEDUP_REMOVED lines=22> */
.L_x_916:
        /* <DEDUP_REMOVED lines=68> */
.L_x_932:
        /* <DEDUP_REMOVED lines=13> */
.L_x_918:
[----:B------:R-:W-:Y:S05]  /*0c60*/  BSYNC B0 ;  /* 0x0000000000007941 */ /* 0x000fea0003800000 */
.L_x_917:
        /* <DEDUP_REMOVED lines=69> */
.L_x_920:
[----:B------:R-:W-:Y:S01]  /*10c0*/  MOV R0, R22 ;  /* 0x0000001600007202 */ /* 0x000fe20000000f00 */
[----:B------:R-:W-:Y:S01]  /*10d0*/  IMAD.MOV.U32 R2, RZ, RZ, R3 ;  /* 0x000000ffff027224 */ /* 0x000fe200078e0003 */
[----:B------:R-:W-:Y:S01]  /*10e0*/  MOV R6, R8 ;  /* 0x0000000800067202 */ /* 0x000fe20000000f00 */
[----:B------:R-:W-:-:S07]  /*10f0*/  IMAD.MOV.U32 R5, RZ, RZ, R18 ;  /* 0x000000ffff057224 */ /* 0x000fce00078e0012 */
.L_x_919:
        /* <DEDUP_REMOVED lines=257> */
.L_x_923:
        /* <DEDUP_REMOVED lines=8> */
[----:B01----:R-:W-:Y:S05]  /*2190*/  CALL.REL.NOINC `($__internal_77_$__cuda_sm20_rem_u64) ;  /* 0x00000018004c7944 */ /* 0x003fea0003c00000 */
[----:B------:R-:W-:Y:S05]  /*21a0*/  BRA `(.L_x_926) ;  /* 0x0000000000487947 */ /* 0x000fea0003800000 */
.L_x_925:
        /* <DEDUP_REMOVED lines=18> */
.L_x_926:
[----:B------:R-:W-:Y:S05]  /*22d0*/  BSYNC B1 ;  /* 0x0000000000017941 */ /* 0x000fea0003800000 */
.L_x_924:
[----:B------:R-:W-:Y:S02]  /*22e0*/  ULDC UR34, c[0x0][0x3e0] ;  /* 0x0000f80000227ab9 */ /* 0x000fe40000000800 */
[----:B------:R-:W-:-:S05]  /*22f0*/  VIADD R23, R0, UR34 ;  /* 0x0000002200177c36 */ /* 0x000fca0008000000 */
[----:B------:R2:W-:Y:S02]  /*2300*/  STG.E.U16 desc[UR60][R26.64], R23 ;  /* 0x000000171a007986 */ /* 0x0005e4000c10153c */
.L_x_922:
[----:B------:R-:W-:Y:S05]  /*2310*/  BSYNC B0 ;  /* 0x0000000000007941 */ /* 0x000fea0003800000 */
.L_x_921:
        /* <DEDUP_REMOVED lines=259> */
.L_x_928:
        /* <DEDUP_REMOVED lines=10> */
[----:B01----:R-:W-:Y:S05]  /*33f0*/  CALL.REL.NOINC `($__internal_77_$__cuda_sm20_rem_u64) ;  /* 0x0000000400b47944 */ /* 0x003fea0003c00000 */
[----:B------:R-:W-:Y:S05]  /*3400*/  BRA `(.L_x_931) ;  /* 0x0000000000487947 */ /* 0x000fea0003800000 */
.L_x_930:
        /* <DEDUP_REMOVED lines=18> */
.L_x_931:
[----:B------:R-:W-:Y:S05]  /*3530*/  BSYNC B0 ;  /* 0x0000000000007941 */ /* 0x000fea0003800000 */
.L_x_929:
[----:B------:R-:W-:Y:S02]  /*3540*/  ULDC UR34, c[0x0][0x3e0] ;  /* 0x0000f80000227ab9 */ /* 0x000fe40000000800 */
[----:B------:R-:W-:-:S05]  /*3550*/  IADD3 R3, R0, UR34, RZ ;  /* 0x0000002200037c10 */ /* 0x000fca000fffe0ff */
[----:B------:R3:W-:Y:S02]  /*3560*/  STG.E.U16 desc[UR60][R26.64], R3 ;  /* 0x000000031a007986 */ /* 0x0007e4000c10153c */
.L_x_927:
        /* <DEDUP_REMOVED lines=11> */
        .weak           $__internal_76_$__cuda_sm20_div_s64
        .type           $__internal_76_$__cuda_sm20_div_s64,@function
        .size           $__internal_76_$__cuda_sm20_div_s64,($__internal_77_$__cuda_sm20_rem_u64 - $__internal_76_$__cuda_sm20_div_s64)
$__internal_76_$__cuda_sm20_div_s64:
        /* <DEDUP_REMOVED lines=74> */
[----:B------:R-:W-:Y:S06]  /*3ac0*/  RET.REL.NODEC R6 `(_ZN2at6native60_GLOBAL__N__fdc43544_27_DistributionRandomKernel_cu_f88cee4443distribution_elementwise_grid_stride_kernelImLi2EZZZNS0_9templates4cuda21random_from_to_kernelIPNS_17CUDAGeneratorImplEEEvRNS_18TensorIteratorBaseEmlT_ENKUlvE_clEvENKUlvE9_clEvEUlP24curandStatePhilox4_32_10E_ZNS1_27distribution_nullary_kernelItm10ulonglong2S7_SF_ZZZS5_IS7_EvS9_mlSA_ENKSB_clEvENKSC_clEvEUlmE_EEvS9_T2_RKT3_T4_EUlimE0_EEvlNS_15PhiloxCudaStateET1_SJ_) ;  /* 0xffffffc4064c7950 */ /* 0x000fec0003c3ffff */
        .weak           $__internal_77_$__cuda_sm20_rem_u64
        .type           $__internal_77_$__cuda_sm20_rem_u64,@function
        .size           $__internal_77_$__cuda_sm20_rem_u64,(.L_x_1953 - $__internal_77_$__cuda_sm20_rem_u64)
$__internal_77_$__cuda_sm20_rem_u64:
        /* <DEDUP_REMOVED lines=61> */
[----:B------:R-:W-:Y:S06]  /*3ea0*/  RET.REL.NODEC R40 `(_ZN2at6native60_GLOBAL__N__fdc43544_27_DistributionRandomKernel_cu_f88cee4443distribution_elementwise_grid_stride_kernelImLi2EZZZNS0_9templates4cuda21random_from_to_kernelIPNS_17CUDAGeneratorImplEEEvRNS_18TensorIteratorBaseEmlT_ENKUlvE_clEvENKUlvE9_clEvEUlP24curandStatePhilox4_32_10E_ZNS1_27distribution_nullary_kernelItm10ulonglong2S7_SF_ZZZS5_IS7_EvS9_mlSA_ENKSB_clEvENKSC_clEvEUlmE_EEvS9_T2_RKT3_T4_EUlimE0_EEvlNS_15PhiloxCudaStateET1_SJ_) ;  /* 0xffffffc028547950 */ /* 0x000fec0003c3ffff */
.L_x_933:
        /* <DEDUP_REMOVED lines=13> */
.L_x_1953:


//--------------------- .text._ZN2at6native60_GLOBAL__N__fdc43544_27_DistributionRandomKernel_cu_f88cee4443distribution_elementwise_grid_stride_kernelImLi2EZZZNS0_9templates4cuda21random_from_to_kernelIPNS_17CUDAGeneratorImplEEEvRNS_18TensorIteratorBaseEmlT_ENKUlvE_clEvENKUlvE9_clEvEUlP24curandStatePhilox4_32_10E_ZNS1_27distribution_nullary_kernelItm10ulonglong2S7_SF_ZZZS5_IS7_EvS9_mlSA_ENKSB_clEvENKSC_clEvEUlmE_EEvS9_T2_RKT3_T4_EUlimE_EEvlNS_15PhiloxCudaStateET1_SJ_ --------------------------
	.section	.text._ZN2at6native60_GLOBAL__N__fdc43544_27_DistributionRandomKernel_cu_f88cee4443distribution_elementwise_grid_stride_kernelImLi2EZZZNS0_9templates4cuda21random_from_to_kernelIPNS_17CUDAGeneratorImplEEEvRNS_18TensorIteratorBaseEmlT_ENKUlvE_clEvENKUlvE9_clEvEUlP24curandStatePhilox4_32_10E_ZNS1_27distribution_nullary_kernelItm10ulonglong2S7_SF_ZZZS5_IS7_EvS9_mlSA_ENKSB_clEvENKSC_clEvEUlmE_EEvS9_T2_RKT3_T4_EUlimE_EEvlNS_15PhiloxCudaStateET1_SJ_,"ax",@progbits
	.align	128
.text._ZN2at6native60_GLOBAL__N__fdc43544_27_DistributionRandomKernel_cu_f88cee4443distribution_elementwise_grid_stride_kernelImLi2EZZZNS0_9templates4cuda21random_from_to_kernelIPNS_17CUDAGeneratorImplEEEvRNS_18TensorIteratorBaseEmlT_ENKUlvE_clEvENKUlvE9_clEvEUlP24curandStatePhilox4_32_10E_ZNS1_27distribution_nullary_kernelItm10ulonglong2S7_SF_ZZZS5_IS7_EvS9_mlSA_ENKSB_clEvENKSC_clEvEUlmE_EEvS9_T2_RKT3_T4_EUlimE_EEvlNS_15PhiloxCudaStateET1_SJ_:
        .type           _ZN2at6native60_GLOBAL__N__fdc43544_27_DistributionRandomKernel_cu_f88cee4443distribution_elementwise_grid_stride_kernelImLi2EZZZNS0_9templates4cuda21random_from_to_kernelIPNS_17CUDAGeneratorImplEEEvRNS_18TensorIteratorBaseEmlT_ENKUlvE_clEvENKUlvE9_clEvEUlP24curandStatePhilox4_32_10E_ZNS1_27distribution_nullary_kernelItm10ulonglong2S7_SF_ZZZS5_IS7_EvS9_mlSA_ENKSB_clEvENKSC_clEvEUlmE_EEvS9_T2_RKT3_T4_EUlimE_EEvlNS_15PhiloxCudaStateET1_SJ_,@function
        .size           _ZN2at6native60_GLOBAL__N__fdc43544_27_DistributionRandomKernel_cu_f88cee4443distribution_elementwise_grid_stride_kernelImLi2EZZZNS0_9templates4cuda21random_from_to_kernelIPNS_17CUDAGeneratorImplEEEvRNS_18TensorIteratorBaseEmlT_ENKUlvE_clEvENKUlvE9_clEvEUlP24curandStatePhilox4_32_10E_ZNS1_27distribution_nullary_kernelItm10ulonglong2S7_SF_ZZZS5_IS7_EvS9_mlSA_ENKSB_clEvENKSC_clEvEUlmE_EEvS9_T2_RKT3_T4_EUlimE_EEvlNS_15PhiloxCudaStateET1_SJ_,(.L_x_1956 - _ZN2at6native60_GLOBAL__N__fdc43544_27_DistributionRandomKernel_cu_f88cee4443distribution_elementwise_grid_stride_kernelImLi2EZZZNS0_9templates4cuda21random_from_to_kernelIPNS_17CUDAGeneratorImplEEEvRNS_18TensorIteratorBaseEmlT_ENKUlvE_clEvENKUlvE9_clEvEUlP24curandStatePhilox4_32_10E_ZNS1_27distribution_nullary_kernelItm10ulonglong2S7_SF_ZZZS5_IS7_EvS9_mlSA_ENKSB_clEvENKSC_clEvEUlmE_EEvS9_T2_RKT3_T4_EUlimE_EEvlNS_15PhiloxCudaStateET1_SJ_)
        .other          _ZN2at6native60_GLOBAL__N__fdc43544_27_DistributionRandomKernel_cu_f88cee4443distribution_elementwise_grid_stride_kernelImLi2EZZZNS0_9templates4cuda21random_from_to_kernelIPNS_17CUDAGeneratorImplEEEvRNS_18TensorIteratorBaseEmlT_ENKUlvE_clEvENKUlvE9_clEvEUlP24curandStatePhilox4_32_10E_ZNS1_27distribution_nullary_kernelItm10ulonglong2S7_SF_ZZZS5_IS7_EvS9_mlSA_ENKSB_clEvENKSC_clEvEUlmE_EEvS9_T2_RKT3_T4_EUlimE_EEvlNS_15PhiloxCudaStateET1_SJ_,@"STO_CUDA_ENTRY STV_DEFAULT"
_ZN2at6native60_GLOBAL__N__fdc43544_27_DistributionRandomKernel_cu_f88cee4443distribution_elementwise_grid_stride_kernelImLi2EZZZNS0_9templates4cuda21random_from_to_kernelIPNS_17CUDAGeneratorImplEEEvRNS_18TensorIteratorBaseEmlT_ENKUlvE_clEvENKUlvE9_clEvEUlP24curandStatePhilox4_32_10E_ZNS1_27distribution_nullary_kernelItm10ulonglong2S7_SF_ZZZS5_IS7_EvS9_mlSA_ENKSB_clEvENKSC_clEvEUlmE_EEvS9_T2_RKT3_T4_EUlimE_EEvlNS_15PhiloxCudaStateET1_SJ_:
        /* <DEDUP_REMOVED lines=86> */
[----:B------:R-:W-:Y:S05]  /*0560*/  CALL.REL.NOINC `($__internal_78_$__cuda_sm20_div_s64) ;  /* 0x0000000c00847944 */ /* 0x000fea0003c00000 */
[----:B------:R-:W-:Y:S01]  /*0570*/  MOV R22, R26 ;  /* 0x0000001a00167202 */ /* 0x000fe20000000f00 */
[----:B------:R-:W-:Y:S01]  /*0580*/  IMAD.MOV.U32 R23, RZ, RZ, R27 ;  /* 0x000000ffff177224 */ /* 0x000fe200078e001b */
[----:B------:R-:W-:Y:S06]  /*0590*/  BRA `(.L_x_935) ;  /* 0x00000000005c7947 */ /* 0x000fec0003800000 */
.L_x_934:
        /* <DEDUP_REMOVED lines=23> */
.L_x_935:
        /* <DEDUP_REMOVED lines=33> */
.L_x_949:
        /* <DEDUP_REMOVED lines=13> */
.L_x_937:
[----:B------:R-:W-:Y:S05]  /*09f0*/  BSYNC B0 ;  /* 0x0000000000007941 */ /* 0x000fea0003800000 */
.L_x_936:
        /* <DEDUP_REMOVED lines=60> */
.L_x_939:
[----:B------:R-:W-:Y:S01]  /*0dc0*/  IMAD.MOV.U32 R47, RZ, RZ, R43 ;  /* 0x000000ffff2f7224 */ /* 0x000fe200078e002b */
[----:B------:R-:W-:Y:S01]  /*0dd0*/  MOV R46, R31 ;  /* 0x0000001f002e7202 */ /* 0x000fe20000000f00 */
[----:B------:R-:W-:Y:S02]  /*0de0*/  IMAD.MOV.U32 R39, RZ, RZ, R37 ;  /* 0x000000ffff277224 */ /* 0x000fe400078e0025 */
[----:B------:R-:W-:-:S07]  /*0df0*/  IMAD.MOV.U32 R40, RZ, RZ, R26 ;  /* 0x000000ffff287224 */ /* 0x000fce00078e001a */
.L_x_938:
        /* <DEDUP_REMOVED lines=11> */
[----:B01----:R-:W-:Y:S05]  /*0eb0*/  CALL.REL.NOINC `($__internal_79_$__cuda_sm20_rem_u64) ;  /* 0x00000008005c7944 */ /* 0x003fea0003c00000 */
[----:B------:R-:W-:Y:S05]  /*0ec0*/  BRA `(.L_x_944) ;  /* 0x0000000000447947 */ /* 0x000fea0003800000 */
.L_x_943:
        /* <DEDUP_REMOVED lines=17> */
.L_x_944:
[----:B------:R-:W-:Y:S05]  /*0fe0*/  BSYNC B1 ;  /* 0x0000000000017941 */ /* 0x000fea0003800000 */
.L_x_942:
[----:B------:R-:W-:Y:S01]  /*0ff0*/  IMAD R29, R16, UR10, RZ ;  /* 0x0000000a101d7c24 */ /* 0x000fe2000f8e02ff */
[----:B------:R-:W-:-:S04]  /*1000*/  IADD3 R31, R30, UR7, RZ ;  /* 0x000000071e1f7c10 */ /* 0x000fc8000fffe0ff */
[----:B------:R-:W-:-:S04]  /*1010*/  IADD3 R28, P0, R29, UR12, RZ ;  /* 0x0000000c1d1c7c10 */ /* 0x000fc8000ff1e0ff */
[----:B------:R-:W-:-:S05]  /*1020*/  LEA.HI.X.SX32 R29, R29, UR13, 0x1, P0 ;  /* 0x0000000d1d1d7c11 */ /* 0x000fca00080f0eff */
[----:B------:R2:W-:Y:S04]  /*1030*/  STG.E.U16 desc[UR8][R28.64], R31 ;  /* 0x0000001f1c007986 */ /* 0x0005e8000c101508 */
.L_x_941:
[----:B------:R-:W-:Y:S05]  /*1040*/  BSYNC B0 ;  /* 0x0000000000007941 */ /* 0x000fea0003800000 */
.L_x_940:
        /* <DEDUP_REMOVED lines=15> */
[----:B01----:R-:W-:Y:S05]  /*1140*/  CALL.REL.NOINC `($__internal_79_$__cuda_sm20_rem_u64) ;  /* 0x0000000400b87944 */ /* 0x003fea0003c00000 */
[----:B------:R-:W-:Y:S05]  /*1150*/  BRA `(.L_x_948) ;  /* 0x0000000000447947 */ /* 0x000fea0003800000 */
.L_x_947:
        /* <DEDUP_REMOVED lines=17> */
.L_x_948:
[----:B------:R-:W-:Y:S05]  /*1270*/  BSYNC B0 ;  /* 0x0000000000007941 */ /* 0x000fea0003800000 */
.L_x_946:
[----:B------:R-:W-:Y:S02]  /*1280*/  IMAD R44, R44, UR10, RZ ;  /* 0x0000000a2c2c7c24 */ /* 0x000fe4000f8e02ff */
[----:B------:R-:W-:-:S03]  /*1290*/  VIADD R31, R30, UR7 ;  /* 0x000000071e1f7c36 */ /* 0x000fc60008000000 */
[----:B------:R-:W-:-:S04]  /*12a0*/  IADD3 R28, P0, R44, UR12, RZ ;  /* 0x0000000c2c1c7c10 */ /* 0x000fc8000ff1e0ff */
[----:B------:R-:W-:-:S05]  /*12b0*/  LEA.HI.X.SX32 R29, R44, UR13, 0x1, P0 ;  /* 0x0000000d2c1d7c11 */ /* 0x000fca00080f0eff */
[----:B------:R2:W-:Y:S04]  /*12c0*/  STG.E.U16 desc[UR8][R28.64], R31 ;  /* 0x0000001f1c007986 */ /* 0x0005e8000c101508 */
.L_x_945:
        /* <DEDUP_REMOVED lines=11> */
        .weak           $__internal_78_$__cuda_sm20_div_s64
        .type           $__internal_78_$__cuda_sm20_div_s64,@function
        .size           $__internal_78_$__cuda_sm20_div_s64,($__internal_79_$__cuda_sm20_rem_u64 - $__internal_78_$__cuda_sm20_div_s64)
$__internal_78_$__cuda_sm20_div_s64:
        /* <DEDUP_REMOVED lines=74> */
[----:B------:R-:W-:Y:S06]  /*1820*/  RET.REL.NODEC R22 `(_ZN2at6native60_GLOBAL__N__fdc43544_27_DistributionRandomKernel_cu_f88cee4443distribution_elementwise_grid_stride_kernelImLi2EZZZNS0_9templates4cuda21random_from_to_kernelIPNS_17CUDAGeneratorImplEEEvRNS_18TensorIteratorBaseEmlT_ENKUlvE_clEvENKUlvE9_clEvEUlP24curandStatePhilox4_32_10E_ZNS1_27distribution_nullary_kernelItm10ulonglong2S7_SF_ZZZS5_IS7_EvS9_mlSA_ENKSB_clEvENKSC_clEvEUlmE_EEvS9_T2_RKT3_T4_EUlimE_EEvlNS_15PhiloxCudaStateET1_SJ_) ;  /* 0xffffffe416f47950 */ /* 0x000fec0003c3ffff */
        .weak           $__internal_79_$__cuda_sm20_rem_u64
        .type           $__internal_79_$__cuda_sm20_rem_u64,@function
        .size           $__internal_79_$__cuda_sm20_rem_u64,(.L_x_1956 - $__internal_79_$__cuda_sm20_rem_u64)
$__internal_79_$__cuda_sm20_rem_u64:
        /* <DEDUP_REMOVED lines=62> */
[----:B------:R-:W-:Y:S06]  /*1c10*/  RET.REL.NODEC R28 `(_ZN2at6native60_GLOBAL__N__fdc43544_27_DistributionRandomKernel_cu_f88cee4443distribution_elementwise_grid_stride_kernelImLi2EZZZNS0_9templates4cuda21random_from_to_kernelIPNS_17CUDAGeneratorImplEEEvRNS_18TensorIteratorBaseEmlT_ENKUlvE_clEvENKUlvE9_clEvEUlP24curandStatePhilox4_32_10E_ZNS1_27distribution_nullary_kernelItm10ulonglong2S7_SF_ZZZS5_IS7_EvS9_mlSA_ENKSB_clEvENKSC_clEvEUlmE_EEvS9_T2_RKT3_T4_EUlimE_EEvlNS_15PhiloxCudaStateET1_SJ_) ;  /* 0xffffffe01cf87950 */ /* 0x000fec0003c3ffff */
.L_x_950:
        /* <DEDUP_REMOVED lines=14> */
.L_x_1956:


//--------------------- .text._ZN2at6native60_GLOBAL__N__fdc43544_27_DistributionRandomKernel_cu_f88cee4443distribution_elementwise_grid_stride_kernelIjLi4EZZZNS0_9templates4cuda21random_from_to_kernelIPNS_17CUDAGeneratorImplEEEvRNS_18TensorIteratorBaseEmlT_ENKUlvE_clEvENKUlvE8_clEvEUlP24curandStatePhilox4_32_10E0_ZNS1_27distribution_nullary_kernelIN3c108BFloat16Ej5uint4S7_SF_ZZZS5_IS7_EvS9_mlSA_ENKSB_clEvENKSC_clEvEUljE_EEvS9_T2_RKT3_T4_EUlijE0_EEvlNS_15PhiloxCudaStateET1_SL_ --------------------------
	.section	.text._ZN2at6native60_GLOBAL__N__fdc43544_27_DistributionRandomKernel_cu_f88cee4443distribution_elementwise_grid_stride_kernelIjLi4EZZZNS0_9templates4cuda21random_from_to_kernelIPNS_17CUDAGeneratorImplEEEvRNS_18TensorIteratorBaseEmlT_ENKUlvE_clEvENKUlvE8_clEvEUlP24curandStatePhilox4_32_10E0_ZNS1_27distribution_nullary_kernelIN3c108BFloat16Ej5uint4S7_SF_ZZZS5_IS7_EvS9_mlSA_ENKSB_clEvENKSC_clEvEUljE_EEvS9_T2_RKT3_T4_EUlijE0_EEvlNS_15PhiloxCudaStateET1_SL_,"ax",@progbits
	.align	128
.text._ZN2at6native60_GLOBAL__N__fdc43544_27_DistributionRandomKernel_cu_f88cee4443distribution_elementwise_grid_stride_kernelIjLi4EZZZNS0_9templates4cuda21random_from_to_kernelIPNS_17CUDAGeneratorImplEEEvRNS_18TensorIteratorBaseEmlT_ENKUlvE_clEvENKUlvE8_clEvEUlP24curandStatePhilox4_32_10E0_ZNS1_27distribution_nullary_kernelIN3c108BFloat16Ej5uint4S7_SF_ZZZS5_IS7_EvS9_mlSA_ENKSB_clEvENKSC_clEvEUljE_EEvS9_T2_RKT3_T4_EUlijE0_EEvlNS_15PhiloxCudaStateET1_SL_:
        .type           _ZN2at6native60_GLOBAL__N__fdc43544_27_DistributionRandomKernel_cu_f88cee4443distribution_elementwise_grid_stride_kernelIjLi4EZZZNS0_9templates4cuda21random_from_to_kernelIPNS_17CUDAGeneratorImplEEEvRNS_18TensorIteratorBaseEmlT_ENKUlvE_clEvENKUlvE8_clEvEUlP24curandStatePhilox4_32_10E0_ZNS1_27distribution_nullary_kernelIN3c108BFloat16Ej5uint4S7_SF_ZZZS5_IS7_EvS9_mlSA_ENKSB_clEvENKSC_clEvEUljE_EEvS9_T2_RKT3_T4_EUlijE0_EEvlNS_15PhiloxCudaStateET1_SL_,@function
        .size           _ZN2at6native60_GLOBAL__N__fdc43544_27_DistributionRandomKernel_cu_f88cee4443distribution_elementwise_grid_stride_kernelIjLi4EZZZNS0_9templates4cuda21random_from_to_kernelIPNS_17CUDAGeneratorImplEEEvRNS_18TensorIteratorBaseEmlT_ENKUlvE_clEvENKUlvE8_clEvEUlP24curandStatePhilox4_32_10E0_ZNS1_27distribution_nullary_kernelIN3c108BFloat16Ej5uint4S7_SF_ZZZS5_IS7_EvS9_mlSA_ENKSB_clEvENKSC_clEvEUljE_EEvS9_T2_RKT3_T4_EUlijE0_EEvlNS_15PhiloxCudaStateET1_SL_,(.L_x_1959 - _ZN2at6native60_GLOBAL__N__fdc43544_27_DistributionRandomKernel_cu_f88cee4443distribution_elementwise_grid_stride_kernelIjLi4EZZZNS0_9templates4cuda21random_from_to_kernelIPNS_17CUDAGeneratorImplEEEvRNS_18TensorIteratorBaseEmlT_ENKUlvE_clEvENKUlvE8_clEvEUlP24curandStatePhilox4_32_10E0_ZNS1_27distribution_nullary_kernelIN3c108BFloat16Ej5uint4S7_SF_ZZZS5_IS7_EvS9_mlSA_ENKSB_clEvENKSC_clEvEUljE_EEvS9_T2_RKT3_T4_EUlijE0_EEvlNS_15PhiloxCudaStateET1_SL_)
        .other          _ZN2at6native60_GLOBAL__N__fdc43544_27_DistributionRandomKernel_cu_f88cee4443distribution_elementwise_grid_stride_kernelIjLi4EZZZNS0_9templates4cuda21random_from_to_kernelIPNS_17CUDAGeneratorImplEEEvRNS_18TensorIteratorBaseEmlT_ENKUlvE_clEvENKUlvE8_clEvEUlP24curandStatePhilox4_32_10E0_ZNS1_27distribution_nullary_kernelIN3c108BFloat16Ej5uint4S7_SF_ZZZS5_IS7_EvS9_mlSA_ENKSB_clEvENKSC_clEvEUljE_EEvS9_T2_RKT3_T4_EUlijE0_EEvlNS_15PhiloxCudaStateET1_SL_,@"STO_CUDA_ENTRY STV_DEFAULT"
_ZN2at6native60_GLOBAL__N__fdc43544_27_DistributionRandomKernel_cu_f88cee4443distribution_elementwise_grid_stride_kernelIjLi4EZZZNS0_9templates4cuda21random_from_to_kernelIPNS_17CUDAGeneratorImplEEEvRNS_18TensorIteratorBaseEmlT_ENKUlvE_clEvENKUlvE8_clEvEUlP24curandStatePhilox4_32_10E0_ZNS1_27distribution_nullary_kernelIN3c108BFloat16Ej5uint4S7_SF_ZZZS5_IS7_EvS9_mlSA_ENKSB_clEvENKSC_clEvEUljE_EEvS9_T2_RKT3_T4_EUlijE0_EEvlNS_15PhiloxCudaStateET1_SL_:
        /* <DEDUP_REMOVED lines=92> */
[----:B------:R-:W-:Y:S05]  /*05c0*/  CALL.REL.NOINC `($__internal_80_$__cuda_sm20_div_s64) ;  /* 0x0000005000d87944 */ /* 0x000fea0003c00000 */
[----:B------:R-:W-:Y:S05]  /*05d0*/  BRA `(.L_x_952) ;  /* 0x00000000005c7947 */ /* 0x000fea0003800000 */
.L_x_951:
        /* <DEDUP_REMOVED lines=23> */
.L_x_952:
        /* <DEDUP_REMOVED lines=68> */
.L_x_976:
        /* <DEDUP_REMOVED lines=13> */
.L_x_954:
[----:B------:R-:W-:Y:S05]  /*0c60*/  BSYNC B0 ;  /* 0x0000000000007941 */ /* 0x000fea0003800000 */
.L_x_953:
        /* <DEDUP_REMOVED lines=69> */
.L_x_956:
[----:B------:R-:W-:Y:S01]  /*10c0*/  MOV R35, R32 ;  /* 0x0000002000237202 */ /* 0x000fe20000000f00 */
[----:B------:R-:W-:Y:S01]  /*10d0*/  IMAD.MOV.U32 R41, RZ, RZ, R27 ;  /* 0x000000ffff297224 */ /* 0x000fe200078e001b */
[----:B------:R-:W-:Y:S01]  /*10e0*/  MOV R30, R28 ;  /* 0x0000001c001e7202 */ /* 0x000fe20000000f00 */
[----:B------:R-:W-:-:S07]  /*10f0*/  IMAD.MOV.U32 R31, RZ, RZ, R22 ;  /* 0x000000ffff1f7224 */ /* 0x000fce00078e0016 */
.L_x_955:
        /* <DEDUP_REMOVED lines=258> */
.L_x_959:
[----:B------:R-:W-:Y:S01]  /*2120*/  ISETP.NE.U32.AND P0, PT, RZ, UR30, PT ;  /* 0x0000001eff007c0c */ /* 0x000fe2000bf05070 */
[----:B------:R-:W-:Y:S02]  /*2130*/  ULDC.64 UR34, c[0x0][0x3d0] ;  /* 0x0000f40000227ab9 */ /* 0x000fe40000000a00 */
[----:B------:R-:W-:-:S05]  /*2140*/  IADD3 R26, P1, R36, UR34, RZ ;  /* 0x00000022241a7c10 */ /* 0x000fca000ff3e0ff */
[----:B------:R-:W-:-:S05]  /*2150*/  IMAD.X R27, RZ, RZ, UR35, P1 ;  /* 0x00000023ff1b7e24 */ /* 0x000fca00088e06ff */
[----:B------:R-:W-:Y:S05]  /*2160*/  @!P0 BRA `(.L_x_960) ;  /* 0x00000000000c8947 */ /* 0x000fea0003800000 */
[----:B------:R-:W-:-:S07]  /*2170*/  MOV R36, 0x2190 ;  /* 0x0000219000247802 */ /* 0x000fce0000000f00 */
[----:B01----:R-:W-:Y:S05]  /*2180*/  CALL.REL.NOINC `($__internal_81_$__cuda_sm20_rem_u64) ;  /* 0x0000003c00147944 */ /* 0x003fea0003c00000 */
[----:B------:R-:W-:Y:S05]  /*2190*/  BRA `(.L_x_961) ;  /* 0x00000000004c7947 */ /* 0x000fea0003800000 */
.L_x_960:
        /* <DEDUP_REMOVED lines=19> */
.L_x_961:
[----:B------:R-:W-:Y:S02]  /*22d0*/  ULDC.64 UR34, c[0x0][0x3e0] ;  /* 0x0000f80000227ab9 */ /* 0x000fe40000000a00 */
[----:B------:R-:W-:-:S04]  /*22e0*/  IADD3 R36, P0, R42, UR34, RZ ;  /* 0x000000222a247c10 */ /* 0x000fc8000ff1e0ff */
[----:B------:R-:W-:-:S04]  /*22f0*/  IADD3.X R37, R43, UR35, RZ, P0, !PT ;  /* 0x000000232b257c10 */ /* 0x000fc800087fe4ff */
[----:B------:R-:W2:Y:S02]  /*2300*/  I2F.S64 R36, R36 ;  /* 0x0000002400247312 */ /* 0x000ea40000301400 */
[----:B--2---:R-:W-:-:S05]  /*2310*/  F2FP.BF16.F32.PACK_AB R35, RZ, R36 ;  /* 0x00000024ff23723e */ /* 0x004fca00000010ff */
[----:B------:R2:W-:Y:S02]  /*2320*/  STG.E.U16 desc[UR60][R26.64], R35 ;  /* 0x000000231a007986 */ /* 0x0005e4000c10153c */
.L_x_958:
[----:B------:R-:W-:Y:S05]  /*2330*/  BSYNC B0 ;  /* 0x0000000000007941 */ /* 0x000fea0003800000 */
.L_x_957:
        /* <DEDUP_REMOVED lines=248> */
.L_x_964:
[----:B------:R-:W-:Y:S01]  /*32c0*/  ISETP.NE.U32.AND P1, PT, RZ, UR30, PT ;  /* 0x0000001eff007c0c */ /* 0x000fe2000bf25070 */
[----:B------:R-:W-:Y:S02]  /*32d0*/  ULDC.64 UR34, c[0x0][0x3d0] ;  /* 0x0000f40000227ab9 */ /* 0x000fe40000000a00 */
[----:B------:R-:W-:-:S05]  /*32e0*/  IADD3 R26, P0, R35, UR34, RZ ;  /* 0x00000022231a7c10 */ /* 0x000fca000ff1e0ff */
[----:B------:R-:W-:-:S05]  /*32f0*/  IMAD.X R27, RZ, RZ, UR35, P0 ;  /* 0x00000023ff1b7e24 */ /* 0x000fca00080e06ff */
[----:B------:R-:W-:Y:S05]  /*3300*/  @!P1 BRA `(.L_x_965) ;  /* 0x0000000000109947 */ /* 0x000fea0003800000 */
[----:B------:R-:W-:Y:S02]  /*3310*/  MOV R35, R41 ;  /* 0x0000002900237202 */ /* 0x000fe40000000f00 */
[----:B------:R-:W-:-:S07]  /*3320*/  MOV R36, 0x3340 ;  /* 0x0000334000247802 */ /* 0x000fce0000000f00 */
[----:B01----:R-:W-:Y:S05]  /*3330*/  CALL.REL.NOINC `($__internal_81_$__cuda_sm20_rem_u64) ;  /* 0x0000002800a87944 */ /* 0x003fea0003c00000 */
[----:B------:R-:W-:Y:S05]  /*3340*/  BRA `(.L_x_966) ;  /* 0x00000000004c7947 */ /* 0x000fea0003800000 */
.L_x_965:
        /* <DEDUP_REMOVED lines=19> */
.L_x_966:
[----:B------:R-:W-:Y:S02]  /*3480*/  ULDC.64 UR34, c[0x0][0x3e0] ;  /* 0x0000f80000227ab9 */ /* 0x000fe40000000a00 */
[----:B------:R-:W-:-:S04]  /*3490*/  IADD3 R36, P0, R42, UR34, RZ ;  /* 0x000000222a247c10 */ /* 0x000fc8000ff1e0ff */
[----:B------:R-:W-:-:S04]  /*34a0*/  IADD3.X R37, R43, UR35, RZ, P0, !PT ;  /* 0x000000232b257c10 */ /* 0x000fc800087fe4ff */
[----:B------:R-:W2:Y:S02]  /*34b0*/  I2F.S64 R36, R36 ;  /* 0x0000002400247312 */ /* 0x000ea40000301400 */
[----:B--2---:R-:W-:-:S05]  /*34c0*/  F2FP.BF16.F32.PACK_AB R35, RZ, R36 ;  /* 0x00000024ff23723e */ /* 0x004fca00000010ff */
[----:B------:R2:W-:Y:S02]  /*34d0*/  STG.E.U16 desc[UR60][R26.64], R35 ;  /* 0x000000231a007986 */ /* 0x0005e4000c10153c */
.L_x_963:
[----:B------:R-:W-:Y:S05]  /*34e0*/  BSYNC B0 ;  /* 0x0000000000007941 */ /* 0x000fea0003800000 */
.L_x_962:
        /* <DEDUP_REMOVED lines=238> */
[----:B------:R-:W-:-:S04]  /*43d0*/  ULDC.64 UR34, c[0x0][0x360] ;  /* 0x0000d80000227ab9 */ /* 0x000fc80000000a00 */
[----:B------:R-:W-:-:S05]  /*43e0*/  IMAD.HI.U32 R26, R27, UR34, R26 ;  /* 0x000000221b1a7c27 */ /* 0x000fca000f8e001a */
[----:B------:R-:W-:-:S05]  /*43f0*/  SHF.R.U32.HI R26, RZ, UR35, R26 ;  /* 0x00000023ff1a7c19 */ /* 0x000fca000801161a */
[----:B------:R-:W-:-:S04]  /*4400*/  IMAD.MOV R26, RZ, RZ, -R26 ;  /* 0x000000ffff1a7224 */ /* 0x000fc800078e0a1a */
[----:B------:R-:W-:-:S04]  /*4410*/  IMAD R26, R26, UR28, R27 ;  /* 0x0000001c1a1a7c24 */ /* 0x000fc8000f8e021b */
[----:B------:R-:W-:-:S07]  /*4420*/  IMAD R35, R26, UR29, R35 ;  /* 0x0000001d1a237c24 */ /* 0x000fce000f8e0223 */
.L_x_969:
[----:B------:R-:W-:Y:S01]  /*4430*/  ISETP.NE.U32.AND P1, PT, RZ, UR30, PT ;  /* 0x0000001eff007c0c */ /* 0x000fe2000bf25070 */
[----:B------:R-:W-:Y:S02]  /*4440*/  ULDC.64 UR34, c[0x0][0x3d0] ;  /* 0x0000f40000227ab9 */ /* 0x000fe40000000a00 */
[----:B------:R-:W-:-:S04]  /*4450*/  IADD3 R26, P0, R35, UR34, RZ ;  /* 0x00000022231a7c10 */ /* 0x000fc8000ff1e0ff */
[----:B------:R-:W-:-:S06]  /*4460*/  IADD3.X R27, RZ, UR35, RZ, P0, !PT ;  /* 0x00000023ff1b7c10 */ /* 0x000fcc00087fe4ff */
[----:B------:R-:W-:Y:S05]  /*4470*/  @!P1 BRA `(.L_x_970) ;  /* 0x0000000000109947 */ /* 0x000fea0003800000 */
[----:B------:R-:W-:Y:S02]  /*4480*/  MOV R35, R30 ;  /* 0x0000001e00237202 */ /* 0x000fe40000000f00 */
[----:B------:R-:W-:-:S07]  /*4490*/  MOV R36, 0x44b0 ;  /* 0x000044b000247802 */ /* 0x000fce0000000f00 */
[----:B01----:R-:W-:Y:S05]  /*44a0*/  CALL.REL.NOINC `($__internal_81_$__cuda_sm20_rem_u64) ;  /* 0x00000018004c7944 */ /* 0x003fea0003c00000 */
[----:B------:R-:W-:Y:S05]  /*44b0*/  BRA `(.L_x_971) ;  /* 0x00000000004c7947 */ /* 0x000fea0003800000 */
.L_x_970:
        /* <DEDUP_REMOVED lines=19> */
.L_x_971:
[----:B------:R-:W-:Y:S02]  /*45f0*/  ULDC.64 UR34, c[0x0][0x3e0] ;  /* 0x0000f80000227ab9 */ /* 0x000fe40000000a00 */
[----:B------:R-:W-:-:S04]  /*4600*/  IADD3 R36, P0, R42, UR34, RZ ;  /* 0x000000222a247c10 */ /* 0x000fc8000ff1e0ff */
[----:B------:R-:W-:-:S04]  /*4610*/  IADD3.X R37, R43, UR35, RZ, P0, !PT ;  /* 0x000000232b257c10 */ /* 0x000fc800087fe4ff */
[----:B------:R-:W2:Y:S02]  /*4620*/  I2F.S64 R36, R36 ;  /* 0x0000002400247312 */ /* 0x000ea40000301400 */
[----:B--2---:R-:W-:-:S05]  /*4630*/  F2FP.BF16.F32.PACK_AB R30, RZ, R36 ;  /* 0x00000024ff1e723e */ /* 0x004fca00000010ff */
[----:B------:R2:W-:Y:S02]  /*4640*/  STG.E.U16 desc[UR60][R26.64], R30 ;  /* 0x0000001e1a007986 */ /* 0x0005e4000c10153c */
.L_x_968:
[----:B------:R-:W-:Y:S05]  /*4650*/  BSYNC B0 ;  /* 0x0000000000007941 */ /* 0x000fea0003800000 */
.L_x_967:
        /* <DEDUP_REMOVED lines=256> */
.L_x_973:
[----:B------:R-:W-:Y:S01]  /*5660*/  ISETP.NE.U32.AND P1, PT, RZ, UR30, PT ;  /* 0x0000001eff007c0c */ /* 0x000fe2000bf25070 */
[----:B------:R-:W-:Y:S02]  /*5670*/  ULDC.64 UR34, c[0x0][0x3d0] ;  /* 0x0000f40000227ab9 */ /* 0x000fe40000000a00 */
[----:B------:R-:W-:-:S04]  /*5680*/  IADD3 R26, P0, R30, UR34, RZ ;  /* 0x000000221e1a7c10 */ /* 0x000fc8000ff1e0ff */
[----:B------:R-:W-:-:S06]  /*5690*/  IADD3.X R27, RZ, UR35, RZ, P0, !PT ;  /* 0x00000023ff1b7c10 */ /* 0x000fcc00087fe4ff */
[----:B------:R-:W-:Y:S05]  /*56a0*/  @!P1 BRA `(.L_x_974) ;  /* 0x0000000000109947 */ /* 0x000fea0003800000 */
[----:B------:R-:W-:Y:S01]  /*56b0*/  IMAD.MOV.U32 R35, RZ, RZ, R31 ;  /* 0x000000ffff237224 */ /* 0x000fe200078e001f */
[----:B------:R-:W-:-:S07]  /*56c0*/  MOV R36, 0x56e0 ;  /* 0x000056e000247802 */ /* 0x000fce0000000f00 */
[----:B01----:R-:W-:Y:S05]  /*56d0*/  CALL.REL.NOINC `($__internal_81_$__cuda_sm20_rem_u64) ;  /* 0x0000000400c07944 */ /* 0x003fea0003c00000 */
[----:B------:R-:W-:Y:S05]  /*56e0*/  BRA `(.L_x_975) ;  /* 0x00000000004c7947 */ /* 0x000fea0003800000 */
.L_x_974:
        /* <DEDUP_REMOVED lines=19> */
.L_x_975:
[----:B------:R-:W-:Y:S02]  /*5820*/  ULDC.64 UR34, c[0x0][0x3e0] ;  /* 0x0000f80000227ab9 */ /* 0x000fe40000000a00 */
[----:B------:R-:W-:-:S04]  /*5830*/  IADD3 R30, P0, R42, UR34, RZ ;  /* 0x000000222a1e7c10 */ /* 0x000fc8000ff1e0ff */
[----:B------:R-:W-:-:S04]  /*5840*/  IADD3.X R31, R43, UR35, RZ, P0, !PT ;  /* 0x000000232b1f7c10 */ /* 0x000fc800087fe4ff */
[----:B------:R-:W0:Y:S02]  /*5850*/  I2F.S64 R30, R30 ;  /* 0x0000001e001e7312 */ /* 0x000e240000301400 */
[----:B0-----:R-:W-:-:S05]  /*5860*/  F2FP.BF16.F32.PACK_AB R31, RZ, R30 ;  /* 0x0000001eff1f723e */ /* 0x001fca00000010ff */
[----:B------:R2:W-:Y:S02]  /*5870*/  STG.E.U16 desc[UR60][R26.64], R31 ;  /* 0x0000001f1a007986 */ /* 0x0005e4000c10153c */
.L_x_972:
        /* <DEDUP_REMOVED lines=11> */
        .weak           $__internal_80_$__cuda_sm20_div_s64
        .type           $__internal_80_$__cuda_sm20_div_s64,@function
        .size           $__internal_80_$__cuda_sm20_div_s64,($__internal_81_$__cuda_sm20_rem_u64 - $__internal_80_$__cuda_sm20_div_s64)
$__internal_80_$__cuda_sm20_div_s64:
        /* <DEDUP_REMOVED lines=74> */
[----:B------:R-:W-:Y:S06]  /*5dd0*/  RET.REL.NODEC R28 `(_ZN2at6native60_GLOBAL__N__fdc43544_27_DistributionRandomKernel_cu_f88cee4443distribution_elementwise_grid_stride_kernelIjLi4EZZZNS0_9templates4cuda21random_from_to_kernelIPNS_17CUDAGeneratorImplEEEvRNS_18TensorIteratorBaseEmlT_ENKUlvE_clEvENKUlvE8_clEvEUlP24curandStatePhilox4_32_10E0_ZNS1_27distribution_nullary_kernelIN3c108BFloat16Ej5uint4S7_SF_ZZZS5_IS7_EvS9_mlSA_ENKSB_clEvENKSC_clEvEUljE_EEvS9_T2_RKT3_T4_EUlijE0_EEvlNS_15PhiloxCudaStateET1_SL_) ;  /* 0xffffffa01c887950 */ /* 0x000fec0003c3ffff */
        .weak           $__internal_81_$__cuda_sm20_rem_u64
        .type           $__internal_81_$__cuda_sm20_rem_u64,@function
        .size           $__internal_81_$__cuda_sm20_rem_u64,(.L_x_1959 - $__internal_81_$__cuda_sm20_rem_u64)
$__internal_81_$__cuda_sm20_rem_u64:
        /* <DEDUP_REMOVED lines=62> */
[----:B------:R-:W-:Y:S05]  /*61c0*/  RET.REL.NODEC R36 `(_ZN2at6native60_GLOBAL__N__fdc43544_27_DistributionRandomKernel_cu_f88cee4443distribution_elementwise_grid_stride_kernelIjLi4EZZZNS0_9templates4cuda21random_from_to_kernelIPNS_17CUDAGeneratorImplEEEvRNS_18TensorIteratorBaseEmlT_ENKUlvE_clEvENKUlvE8_clEvEUlP24curandStatePhilox4_32_10E0_ZNS1_27distribution_nullary_kernelIN3c108BFloat16Ej5uint4S7_SF_ZZZS5_IS7_EvS9_mlSA_ENKSB_clEvENKSC_clEvEUljE_EEvS9_T2_RKT3_T4_EUlijE0_EEvlNS_15PhiloxCudaStateET1_SL_) ;  /* 0xffffff9c248c7950 */ /* 0x000fea0003c3ffff */
.L_x_977:
        /* <DEDUP_REMOVED lines=11> */
.L_x_1959:


//--------------------- .text._ZN2at6native60_GLOBAL__N__fdc43544_27_DistributionRandomKernel_cu_f88cee4443distribution_elementwise_grid_stride_kernelIjLi4EZZZNS0_9templates4cuda21random_from_to_kernelIPNS_17CUDAGeneratorImplEEEvRNS_18TensorIteratorBaseEmlT_ENKUlvE_clEvENKUlvE8_clEvEUlP24curandStatePhilox4_32_10E0_ZNS1_27distribution_nullary_kernelIN3c108BFloat16Ej5uint4S7_SF_ZZZS5_IS7_EvS9_mlSA_ENKSB_clEvENKSC_clEvEUljE_EEvS9_T2_RKT3_T4_EUlijE_EEvlNS_15PhiloxCudaStateET1_SL_ --------------------------
	.section	.text._ZN2at6native60_GLOBAL__N__fdc43544_27_DistributionRandomKernel_cu_f88cee4443distribution_elementwise_grid_stride_kernelIjLi4EZZZNS0_9templates4cuda21random_from_to_kernelIPNS_17CUDAGeneratorImplEEEvRNS_18TensorIteratorBaseEmlT_ENKUlvE_clEvENKUlvE8_clEvEUlP24curandStatePhilox4_32_10E0_ZNS1_27distribution_nullary_kernelIN3c108BFloat16Ej5uint4S7_SF_ZZZS5_IS7_EvS9_mlSA_ENKSB_clEvENKSC_clEvEUljE_EEvS9_T2_RKT3_T4_EUlijE_EEvlNS_15PhiloxCudaStateET1_SL_,"ax",@progbits
	.align	128
.text._ZN2at6native60_GLOBAL__N__fdc43544_27_DistributionRandomKernel_cu_f88cee4443distribution_elementwise_grid_stride_kernelIjLi4EZZZNS0_9templates4cuda21random_from_to_kernelIPNS_17CUDAGeneratorImplEEEvRNS_18TensorIteratorBaseEmlT_ENKUlvE_clEvENKUlvE8_clEvEUlP24curandStatePhilox4_32_10E0_ZNS1_27distribution_nullary_kernelIN3c108BFloat16Ej5uint4S7_SF_ZZZS5_IS7_EvS9_mlSA_ENKSB_clEvENKSC_clEvEUljE_EEvS9_T2_RKT3_T4_EUlijE_EEvlNS_15PhiloxCudaStateET1_SL_:
        .type           _ZN2at6native60_GLOBAL__N__fdc43544_27_DistributionRandomKernel_cu_f88cee4443distribution_elementwise_grid_stride_kernelIjLi4EZZZNS0_9templates4cuda21random_from_to_kernelIPNS_17CUDAGeneratorImplEEEvRNS_18TensorIteratorBaseEmlT_ENKUlvE_clEvENKUlvE8_clEvEUlP24curandStatePhilox4_32_10E0_ZNS1_27distribution_nullary_kernelIN3c108BFloat16Ej5uint4S7_SF_ZZZS5_IS7_EvS9_mlSA_ENKSB_clEvENKSC_clEvEUljE_EEvS9_T2_RKT3_T4_EUlijE_EEvlNS_15PhiloxCudaStateET1_SL_,@function
        .size           _ZN2at6native60_GLOBAL__N__fdc43544_27_DistributionRandomKernel_cu_f88cee4443distribution_elementwise_grid_stride_kernelIjLi4EZZZNS0_9templates4cuda21random_from_to_kernelIPNS_17CUDAGeneratorImplEEEvRNS_18TensorIteratorBaseEmlT_ENKUlvE_clEvENKUlvE8_clEvEUlP24curandStatePhilox4_32_10E0_ZNS1_27distribution_nullary_kernelIN3c108BFloat16Ej5uint4S7_SF_ZZZS5_IS7_EvS9_mlSA_ENKSB_clEvENKSC_clEvEUljE_EEvS9_T2_RKT3_T4_EUlijE_EEvlNS_15PhiloxCudaStateET1_SL_,(.L_x_1962 - _ZN2at6native60_GLOBAL__N__fdc43544_27_DistributionRandomKernel_cu_f88cee4443distribution_elementwise_grid_stride_kernelIjLi4EZZZNS0_9templates4cuda21random_from_to_kernelIPNS_17CUDAGeneratorImplEEEvRNS_18TensorIteratorBaseEmlT_ENKUlvE_clEvENKUlvE8_clEvEUlP24curandStatePhilox4_32_10E0_ZNS1_27distribution_nullary_kernelIN3c108BFloat16Ej5uint4S7_SF_ZZZS5_IS7_EvS9_mlSA_ENKSB_clEvENKSC_clEvEUljE_EEvS9_T2_RKT3_T4_EUlijE_EEvlNS_15PhiloxCudaStateET1_SL_)
        .other          _ZN2at6native60_GLOBAL__N__fdc43544_27_DistributionRandomKernel_cu_f88cee4443distribution_elementwise_grid_stride_kernelIjLi4EZZZNS0_9templates4cuda21random_from_to_kernelIPNS_17CUDAGeneratorImplEEEvRNS_18TensorIteratorBaseEmlT_ENKUlvE_clEvENKUlvE8_clEvEUlP24curandStatePhilox4_32_10E0_ZNS1_27distribution_nullary_kernelIN3c108BFloat16Ej5uint4S7_SF_ZZZS5_IS7_EvS9_mlSA_ENKSB_clEvENKSC_clEvEUljE_EEvS9_T2_RKT3_T4_EUlijE_EEvlNS_15PhiloxCudaStateET1_SL_,@"STO_CUDA_ENTRY STV_DEFAULT"
_ZN2at6native60_GLOBAL__N__fdc43544_27_DistributionRandomKernel_cu_f88cee4443distribution_elementwise_grid_stride_kernelIjLi4EZZZNS0_9templates4cuda21random_from_to_kernelIPNS_17CUDAGeneratorImplEEEvRNS_18TensorIteratorBaseEmlT_ENKUlvE_clEvENKUlvE8_clEvEUlP24curandStatePhilox4_32_10E0_ZNS1_27distribution_nullary_kernelIN3c108BFloat16Ej5uint4S7_SF_ZZZS5_IS7_EvS9_mlSA_ENKSB_clEvENKSC_clEvEUljE_EEvS9_T2_RKT3_T4_EUlijE_EEvlNS_15PhiloxCudaStateET1_SL_:
        /* <DEDUP_REMOVED lines=86> */
[----:B------:R-:W-:Y:S05]  /*0560*/  CALL.REL.NOINC `($__internal_82_$__cuda_sm20_div_s64) ;  /* 0x0000001000f07944 */ /* 0x000fea0003c00000 */
[----:B------:R-:W-:Y:S01]  /*0570*/  MOV R22, R26 ;  /* 0x0000001a00167202 */ /* 0x000fe20000000f00 */
[----:B------:R-:W-:Y:S01]  /*0580*/  IMAD.MOV.U32 R23, RZ, RZ, R27 ;  /* 0x000000ffff177224 */ /* 0x000fe200078e001b */
[----:B------:R-:W-:Y:S06]  /*0590*/  BRA `(.L_x_979) ;  /* 0x00000000005c7947 */ /* 0x000fec0003800000 */
.L_x_978:
        /* <DEDUP_REMOVED lines=23> */
.L_x_979:
        /* <DEDUP_REMOVED lines=33> */
.L_x_999:
[----:B------:R-:W-:Y:S01]  /*0920*/  IADD3 R34, R34, 0x1, RZ ;  /* 0x0000000122227810 */ /* 0x000fe20007ffe0ff */
[----:B------:R-:W-:Y:S03]  /*0930*/  BSSY B0, `(.L_x_980) ;  /* 0x000000c000007945 */ /* 0x000fe60003800000 */
[C---:B------:R-:W-:Y:S01]  /*0940*/  ISETP.NE.AND P0, PT, R34.reuse, RZ, PT ;  /* 0x000000ff2200720c */ /* 0x040fe20003f05270 */
[----:B------:R-:W-:-:S12]  /*0950*/  IMAD.HI.U32 R27, R34, -0x2daee0ad, RZ ;  /* 0xd2511f53221b7827 */ /* 0x000fd800078e00ff */
[----:B-1234-:R-:W-:Y:S05]  /*0960*/  @P0 BRA `(.L_x_981) ;  /* 0x0000000000200947 */ /* 0x01efea0003800000 */
        /* <DEDUP_REMOVED lines=8> */
.L_x_981:
[----:B------:R-:W-:Y:S05]  /*09f0*/  BSYNC B0 ;  /* 0x0000000000007941 */ /* 0x000fea0003800000 */
.L_x_980:
        /* <DEDUP_REMOVED lines=60> */
.L_x_983:
[----:B------:R-:W-:Y:S01]  /*0dc0*/  IMAD.MOV.U32 R30, RZ, RZ, R44 ;  /* 0x000000ffff1e7224 */ /* 0x000fe200078e002c */
[----:B------:R-:W-:Y:S01]  /*0dd0*/  MOV R40, R37 ;  /* 0x0000002500287202 */ /* 0x000fe20000000f00 */
[----:B------:R-:W-:Y:S02]  /*0de0*/  IMAD.MOV.U32 R39, RZ, RZ, R31 ;  /* 0x000000ffff277224 */ /* 0x000fe400078e001f */
[----:B------:R-:W-:-:S07]  /*0df0*/  IMAD.MOV.U32 R41, RZ, RZ, R26 ;  /* 0x000000ffff297224 */ /* 0x000fce00078e001a */
.L_x_982:
        /* <DEDUP_REMOVED lines=11> */
[----:B01----:R-:W-:Y:S05]  /*0eb0*/  CALL.REL.NOINC `($__internal_83_$__cuda_sm20_rem_u64) ;  /* 0x0000000c00c87944 */ /* 0x003fea0003c00000 */
[----:B------:R-:W-:Y:S02]  /*0ec0*/  IMAD.MOV.U32 R28, RZ, RZ, R30 ;  /* 0x000000ffff1c7224 */ /* 0x000fe400078e001e */
[----:B------:R-:W-:Y:S01]  /*0ed0*/  IMAD.MOV.U32 R29, RZ, RZ, R31 ;  /* 0x000000ffff1d7224 */ /* 0x000fe200078e001f */
[----:B------:R-:W-:Y:S06]  /*0ee0*/  BRA `(.L_x_987) ;  /* 0x00000000004c7947 */ /* 0x000fec0003800000 */
.L_x_986:
        /* <DEDUP_REMOVED lines=19> */
.L_x_987:
[----:B------:R-:W-:-:S04]  /*1020*/  IADD3 R30, P0, R28, UR10, RZ ;  /* 0x0000000a1c1e7c10 */ /* 0x000fc8000ff1e0ff */
[----:B------:R-:W-:Y:S01]  /*1030*/  IADD3.X R31, R29, UR11, RZ, P0, !PT ;  /* 0x0000000b1d1f7c10 */ /* 0x000fe200087fe4ff */
[----:B------:R-:W-:-:S03]  /*1040*/  IMAD R29, R16, UR7, RZ ;  /* 0x00000007101d7c24 */ /* 0x000fc6000f8e02ff */
[----:B------:R-:W2:Y:S02]  /*1050*/  I2F.S64 R30, R30 ;  /* 0x0000001e001e7312 */ /* 0x000ea40000301400 */
[----:B------:R-:W-:-:S04]  /*1060*/  IADD3 R28, P0, R29, UR12, RZ ;  /* 0x0000000c1d1c7c10 */ /* 0x000fc8000ff1e0ff */
[----:B------:R-:W-:Y:S02]  /*1070*/  LEA.HI.X.SX32 R29, R29, UR13, 0x1, P0 ;  /* 0x0000000d1d1d7c11 */ /* 0x000fe400080f0eff */
[----:B--2---:R-:W-:-:S05]  /*1080*/  F2FP.BF16.F32.PACK_AB R31, RZ, R30 ;  /* 0x0000001eff1f723e */ /* 0x004fca00000010ff */
[----:B------:R2:W-:Y:S02]  /*1090*/  STG.E.U16 desc[UR8][R28.64], R31 ;  /* 0x0000001f1c007986 */ /* 0x0005e4000c101508 */
.L_x_985:
[----:B------:R-:W-:Y:S05]  /*10a0*/  BSYNC B0 ;  /* 0x0000000000007941 */ /* 0x000fea0003800000 */
.L_x_984:
        /* <DEDUP_REMOVED lines=17> */
.L_x_990:
        /* <DEDUP_REMOVED lines=18> */
.L_x_991:
[----:B------:R-:W-:Y:S01]  /*12e0*/  IADD3 R28, P0, R28, UR10, RZ ;  /* 0x0000000a1c1c7c10 */ /* 0x000fe2000ff1e0ff */
[----:B------:R-:W-:-:S03]  /*12f0*/  IMAD R48, R48, UR7, RZ ;  /* 0x0000000730307c24 */ /* 0x000fc6000f8e02ff */
[----:B------:R-:W-:Y:S02]  /*1300*/  IADD3.X R29, R29, UR11, RZ, P0, !PT ;  /* 0x0000000b1d1d7c10 */ /* 0x000fe400087fe4ff */
[C---:B------:R-:W-:Y:S02]  /*1310*/  IADD3 R30, P0, R48.reuse, UR12, RZ ;  /* 0x0000000c301e7c10 */ /* 0x040fe4000ff1e0ff */
[----:B------:R-:W2:Y:S02]  /*1320*/  I2F.S64 R28, R28 ;  /* 0x0000001c001c7312 */ /* 0x000ea40000301400 */
[----:B------:R-:W-:Y:S02]  /*1330*/  LEA.HI.X.SX32 R31, R48, UR13, 0x1, P0 ;  /* 0x0000000d301f7c11 */ /* 0x000fe400080f0eff */
[----:B--2---:R-:W-:-:S05]  /*1340*/  F2FP.BF16.F32.PACK_AB R29, RZ, R28 ;  /* 0x0000001cff1d723e */ /* 0x004fca00000010ff */
[----:B------:R2:W-:Y:S02]  /*1350*/  STG.E.U16 desc[UR8][R30.64], R29 ;  /* 0x0000001d1e007986 */ /* 0x0005e4000c101508 */
.L_x_989:
[----:B------:R-:W-:Y:S05]  /*1360*/  BSYNC B0 ;  /* 0x0000000000007941 */ /* 0x000fea0003800000 */
.L_x_988:
[----:B------:R-:W-:Y:S01]  /*1370*/  LEA R39, P1, R47, R16, 0x1 ;  /* 0x000000102f277211 */ /* 0x000fe200078208ff */
[----:B------:R-:W-:Y:S03]  /*1380*/  BSSY B0, `(.L_x_992) ;  /* 0x0000027000007945 */ /* 0x000fe60003800000 */
[----:B------:R-:W-:Y:S01]  /*1390*/  ISETP.GE.U32.AND P0, PT, R39, UR14, PT ;  /* 0x0000000e27007c0c */ /* 0x000fe2000bf06070 */
[----:B------:R-:W-:-:S05]  /*13a0*/  IMAD.X R28, RZ, RZ, R15, P1 ;  /* 0x000000ffff1c7224 */ /* 0x000fca00008e060f */
[----:B------:R-:W-:-:S13]  /*13b0*/  ISETP.GE.AND.EX P0, PT, R28, UR15, PT, P0 ;  /* 0x0000000f1c007c0c */ /* 0x000fda000bf06300 */
[----:B------:R-:W-:Y:S05]  /*13c0*/  @P0 BRA `(.L_x_993) ;  /* 0x0000000000880947 */ /* 0x000fea0003800000 */
[----:B------:R-:W-:-:S13]  /*13d0*/  ISETP.NE.U32.AND P0, PT, RZ, UR5, PT ;  /* 0x00000005ff007c0c */ /* 0x000fda000bf05070 */
[----:B------:R-:W-:Y:S05]  /*13e0*/  @!P0 BRA `(.L_x_994) ;  /* 0x0000000000188947 */ /* 0x000fea0003800000 */
[----:B------:R-:W-:Y:S01]  /*13f0*/  IMAD.MOV.U32 R44, RZ, RZ, R40 ;  /* 0x000000ffff2c7224 */ /* 0x000fe200078e0028 */
[----:B------:R-:W-:-:S07]  /*1400*/  MOV R46, 0x1420 ;  /* 0x00001420002e7802 */ /* 0x000fce0000000f00 */
[----:B012---:R-:W-:Y:S05]  /*1410*/  CALL.REL.NOINC `($__internal_83_$__cuda_sm20_rem_u64) ;  /* 0x0000000800707944 */ /* 0x007fea0003c00000 */
[----:B------:R-:W-:Y:S01]  /*1420*/  MOV R28, R30 ;  /* 0x0000001e001c7202 */ /* 0x000fe20000000f00 */
[----:B------:R-:W-:Y:S01]  /*1430*/  IMAD.MOV.U32 R29, RZ, RZ, R31 ;  /* 0x000000ffff1d7224 */ /* 0x000fe200078e001f */
[----:B------:R-:W-:Y:S06]  /*1440*/  BRA `(.L_x_995) ;  /* 0x0000000000487947 */ /* 0x000fec0003800000 */
.L_x_994:
[----:B--2---:R-:W2:Y:S01]  /*1450*/  I2F.U32.RP R30, UR6 ;  /* 0x00000006001e7d06 */ /* 0x004ea20008209000 */
        /* <DEDUP_REMOVED lines=17> */
.L_x_995:
        /* <DEDUP_REMOVED lines=8> */
.L_x_993:
[----:B------:R-:W-:Y:S05]  /*15f0*/  BSYNC B0 ;  /* 0x0000000000007941 */ /* 0x000fea0003800000 */
.L_x_992:
[----:B------:R-:W-:-:S05]  /*1600*/  IMAD R39, R47, 0x3, RZ ;  /* 0x000000032f277824 */ /* 0x000fca00078e02ff */
[----:B------:R-:W-:-:S04]  /*1610*/  IADD3 R39, P1, R39, R16, RZ ;  /* 0x0000001027277210 */ /* 0x000fc80007f3e0ff */
[----:B------:R-:W-:Y:S02]  /*1620*/  ISETP.GE.U32.AND P0, PT, R39, UR14, PT ;  /* 0x0000000e27007c0c */ /* 0x000fe4000bf06070 */
[----:B------:R-:W-:-:S04]  /*1630*/  IADD3.X R28, RZ, R15, RZ, P1, !PT ;  /* 0x0000000fff1c7210 */ /* 0x000fc80000ffe4ff */
[----:B------:R-:W-:-:S13]  /*1640*/  ISETP.GE.AND.EX P0, PT, R28, UR15, PT, P0 ;  /* 0x0000000f1c007c0c */ /* 0x000fda000bf06300 */
[----:B------:R-:W-:Y:S05]  /*1650*/  @P0 BRA `(.L_x_996) ;  /* 0x0000000000880947 */ /* 0x000fea0003800000 */
[----:B------:R-:W-:-:S13]  /*1660*/  ISETP.NE.U32.AND P0, PT, RZ, UR5, PT ;  /* 0x00000005ff007c0c */ /* 0x000fda000bf05070 */
[----:B------:R-:W-:Y:S05]  /*1670*/  @!P0 BRA `(.L_x_997) ;  /* 0x0000000000188947 */ /* 0x000fea0003800000 */
[----:B------:R-:W-:Y:S01]  /*1680*/  IMAD.MOV.U32 R44, RZ, RZ, R41 ;  /* 0x000000ffff2c7224 */ /* 0x000fe200078e0029 */
[----:B------:R-:W-:-:S07]  /*1690*/  MOV R46, 0x16b0 ;  /* 0x000016b0002e7802 */ /* 0x000fce0000000f00 */
[----:B0123--:R-:W-:Y:S05]  /*16a0*/  CALL.REL.NOINC `($__internal_83_$__cuda_sm20_rem_u64) ;  /* 0x0000000400cc7944 */ /* 0x00ffea0003c00000 */
[----:B------:R-:W-:Y:S01]  /*16b0*/  IMAD.MOV.U32 R28, RZ, RZ, R30 ;  /* 0x000000ffff1c7224 */ /* 0x000fe200078e001e */
[----:B------:R-:W-:Y:S01]  /*16c0*/  MOV R29, R31 ;  /* 0x0000001f001d7202 */ /* 0x000fe20000000f00 */
[----:B------:R-:W-:Y:S06]  /*16d0*/  BRA `(.L_x_998) ;  /* 0x0000000000487947 */ /* 0x000fec0003800000 */
.L_x_997:
[----:B--23--:R-:W2:Y:S01]  /*16e0*/  I2F.U32.RP R30, UR6 ;  /* 0x00000006001e7d06 */ /* 0x00cea20008209000 */
        /* <DEDUP_REMOVED lines=17> */
.L_x_998:
        /* <DEDUP_REMOVED lines=8> */
.L_x_996:
        /* <DEDUP_REMOVED lines=11> */
        .weak           $__internal_82_$__cuda_sm20_div_s64
        .type           $__internal_82_$__cuda_sm20_div_s64,@function
        .size           $__internal_82_$__cuda_sm20_div_s64,($__internal_83_$__cuda_sm20_rem_u64 - $__internal_82_$__cuda_sm20_div_s64)
$__internal_82_$__cuda_sm20_div_s64:
        /* <DEDUP_REMOVED lines=74> */
[----:B------:R-:W-:Y:S06]  /*1dd0*/  RET.REL.NODEC R22 `(_ZN2at6native60_GLOBAL__N__fdc43544_27_DistributionRandomKernel_cu_f88cee4443distribution_elementwise_grid_stride_kernelIjLi4EZZZNS0_9templates4cuda21random_from_to_kernelIPNS_17CUDAGeneratorImplEEEvRNS_18TensorIteratorBaseEmlT_ENKUlvE_clEvENKUlvE8_clEvEUlP24curandStatePhilox4_32_10E0_ZNS1_27distribution_nullary_kernelIN3c108BFloat16Ej5uint4S7_SF_ZZZS5_IS7_EvS9_mlSA_ENKSB_clEvENKSC_clEvEUljE_EEvS9_T2_RKT3_T4_EUlijE_EEvlNS_15PhiloxCudaStateET1_SL_) ;  /* 0xffffffe016887950 */ /* 0x000fec0003c3ffff */
        .weak           $__internal_83_$__cuda_sm20_rem_u64
        .type           $__internal_83_$__cuda_sm20_rem_u64,@function
        .size           $__internal_83_$__cuda_sm20_rem_u64,(.L_x_1962 - $__internal_83_$__cuda_sm20_rem_u64)
$__internal_83_$__cuda_sm20_rem_u64:
        /* <DEDUP_REMOVED lines=65> */
[----:B------:R-:W-:Y:S06]  /*21f0*/  RET.REL.NODEC R28 `(_ZN2at6native60_GLOBAL__N__fdc43544_27_DistributionRandomKernel_cu_f88cee4443distribution_elementwise_grid_stride_kernelIjLi4EZZZNS0_9templates4cuda21random_from_to_kernelIPNS_17CUDAGeneratorImplEEEvRNS_18TensorIteratorBaseEmlT_ENKUlvE_clEvENKUlvE8_clEvEUlP24curandStatePhilox4_32_10E0_ZNS1_27distribution_nullary_kernelIN3c108BFloat16Ej5uint4S7_SF_ZZZS5_IS7_EvS9_mlSA_ENKSB_clEvENKSC_clEvEUljE_EEvS9_T2_RKT3_T4_EUlijE_EEvlNS_15PhiloxCudaStateET1_SL_) ;  /* 0xffffffdc1c807950 */ /* 0x000fec0003c3ffff */
.L_x_1000:
        /* <DEDUP_REMOVED lines=16> */
.L_x_1962:


//--------------------- .text._ZN2at6native60_GLOBAL__N__fdc43544_27_DistributionRandomKernel_cu_f88cee4443distribution_elementwise_grid_stride_kernelImLi2EZZZNS0_9templates4cuda21random_from_to_kernelIPNS_17CUDAGeneratorImplEEEvRNS_18TensorIteratorBaseEmlT_ENKUlvE_clEvENKUlvE8_clEvEUlP24curandStatePhilox4_32_10E_ZNS1_27distribution_nullary_kernelIN3c108BFloat16Em10ulonglong2S7_SF_ZZZS5_IS7_EvS9_mlSA_ENKSB_clEvENKSC_clEvEUlmE_EEvS9_T2_RKT3_T4_EUlimE0_EEvlNS_15PhiloxCudaStateET1_SL_ --------------------------
	.section	.text._ZN2at6native60_GLOBAL__N__fdc43544_27_DistributionRandomKernel_cu_f88cee4443distribution_elementwise_grid_stride_kernelImLi2EZZZNS0_9templates4cuda21random_from_to_kernelIPNS_17CUDAGeneratorImplEEEvRNS_18TensorIteratorBaseEmlT_ENKUlvE_clEvENKUlvE8_clEvEUlP24curandStatePhilox4_32_10E_ZNS1_27distribution_nullary_kernelIN3c108BFloat16Em10ulonglong2S7_SF_ZZZS5_IS7_EvS9_mlSA_ENKSB_clEvENKSC_clEvEUlmE_EEvS9_T2_RKT3_T4_EUlimE0_EEvlNS_15PhiloxCudaStateET1_SL_,"ax",@progbits
	.align	128
.text._ZN2at6native60_GLOBAL__N__fdc43544_27_DistributionRandomKernel_cu_f88cee4443distribution_elementwise_grid_stride_kernelImLi2EZZZNS0_9templates4cuda21random_from_to_kernelIPNS_17CUDAGeneratorImplEEEvRNS_18TensorIteratorBaseEmlT_ENKUlvE_clEvENKUlvE8_clEvEUlP24curandStatePhilox4_32_10E_ZNS1_27distribution_nullary_kernelIN3c108BFloat16Em10ulonglong2S7_SF_ZZZS5_IS7_EvS9_mlSA_ENKSB_clEvENKSC_clEvEUlmE_EEvS9_T2_RKT3_T4_EUlimE0_EEvlNS_15PhiloxCudaStateET1_SL_:
        .type           _ZN2at6native60_GLOBAL__N__fdc43544_27_DistributionRandomKernel_cu_f88cee4443distribution_elementwise_grid_stride_kernelImLi2EZZZNS0_9templates4cuda21random_from_to_kernelIPNS_17CUDAGeneratorImplEEEvRNS_18TensorIteratorBaseEmlT_ENKUlvE_clEvENKUlvE8_clEvEUlP24curandStatePhilox4_32_10E_ZNS1_27distribution_nullary_kernelIN3c108BFloat16Em10ulonglong2S7_SF_ZZZS5_IS7_EvS9_mlSA_ENKSB_clEvENKSC_clEvEUlmE_EEvS9_T2_RKT3_T4_EUlimE0_EEvlNS_15PhiloxCudaStateET1_SL_,@function
        .size           _ZN2at6native60_GLOBAL__N__fdc43544_27_DistributionRandomKernel_cu_f88cee4443distribution_elementwise_grid_stride_kernelImLi2EZZZNS0_9templates4cuda21random_from_to_kernelIPNS_17CUDAGeneratorImplEEEvRNS_18TensorIteratorBaseEmlT_ENKUlvE_clEvENKUlvE8_clEvEUlP24curandStatePhilox4_32_10E_ZNS1_27distribution_nullary_kernelIN3c108BFloat16Em10ulonglong2S7_SF_ZZZS5_IS7_EvS9_mlSA_ENKSB_clEvENKSC_clEvEUlmE_EEvS9_T2_RKT3_T4_EUlimE0_EEvlNS_15PhiloxCudaStateET1_SL_,(.L_x_1965 - _ZN2at6native60_GLOBAL__N__fdc43544_27_DistributionRandomKernel_cu_f88cee4443distribution_elementwise_grid_stride_kernelImLi2EZZZNS0_9templates4cuda21random_from_to_kernelIPNS_17CUDAGeneratorImplEEEvRNS_18TensorIteratorBaseEmlT_ENKUlvE_clEvENKUlvE8_clEvEUlP24curandStatePhilox4_32_10E_ZNS1_27distribution_nullary_kernelIN3c108BFloat16Em10ulonglong2S7_SF_ZZZS5_IS7_EvS9_mlSA_ENKSB_clEvENKSC_clEvEUlmE_EEvS9_T2_RKT3_T4_EUlimE0_EEvlNS_15PhiloxCudaStateET1_SL_)
        .other          _ZN2at6native60_GLOBAL__N__fdc43544_27_DistributionRandomKernel_cu_f88cee4443distribution_elementwise_grid_stride_kernelImLi2EZZZNS0_9templates4cuda21random_from_to_kernelIPNS_17CUDAGeneratorImplEEEvRNS_18TensorIteratorBaseEmlT_ENKUlvE_clEvENKUlvE8_clEvEUlP24curandStatePhilox4_32_10E_ZNS1_27distribution_nullary_kernelIN3c108BFloat16Em10ulonglong2S7_SF_ZZZS5_IS7_EvS9_mlSA_ENKSB_clEvENKSC_clEvEUlmE_EEvS9_T2_RKT3_T4_EUlimE0_EEvlNS_15PhiloxCudaStateET1_SL_,@"STO_CUDA_ENTRY STV_DEFAULT"
_ZN2at6native60_GLOBAL__N__fdc43544_27_DistributionRandomKernel_cu_f88cee4443distribution_elementwise_grid_stride_kernelImLi2EZZZNS0_9templates4cuda21random_from_to_kernelIPNS_17CUDAGeneratorImplEEEvRNS_18TensorIteratorBaseEmlT_ENKUlvE_clEvENKUlvE8_clEvEUlP24curandStatePhilox4_32_10E_ZNS1_27distribution_nullary_kernelIN3c108BFloat16Em10ulonglong2S7_SF_ZZZS5_IS7_EvS9_mlSA_ENKSB_clEvENKSC_clEvEUlmE_EEvS9_T2_RKT3_T4_EUlimE0_EEvlNS_15PhiloxCudaStateET1_SL_:
        /* <DEDUP_REMOVED lines=93> */
[----:B------:R-:W-:Y:S05]  /*05d0*/  CALL.REL.NOINC `($__internal_84_$__cuda_sm20_div_s64) ;  /* 0x0000003000407944 */ /* 0x000fea0003c00000 */
[----:B------:R-:W-:Y:S05]  /*05e0*/  BRA `(.L_x_1002) ;  /* 0x0000000000587947 */ /* 0x000fea0003800000 */
.L_x_1001:
        /* <DEDUP_REMOVED lines=22> */
.L_x_1002:
        /* <DEDUP_REMOVED lines=68> */
.L_x_1018:
[----:B------:R-:W-:Y:S01]  /*0b90*/  IADD3 R38, R38, 0x1, RZ ;  /* 0x0000000126267810 */ /* 0x000fe20007ffe0ff */
[----:B------:R-:W-:Y:S03]  /*0ba0*/  BSSY B0, `(.L_x_1003) ;  /* 0x000000c000007945 */ /* 0x000fe60003800000 */
[C---:B------:R-:W-:Y:S01]  /*0bb0*/  ISETP.NE.AND P0, PT, R38.reuse, RZ, PT ;  /* 0x000000ff2600720c */ /* 0x040fe20003f05270 */
[----:B------:R-:W-:-:S12]  /*0bc0*/  IMAD.HI.U32 R2, R38, -0x2daee0ad, RZ ;  /* 0xd2511f5326027827 */ /* 0x000fd800078e00ff */
[----:B012---:R-:W-:Y:S05]  /*0bd0*/  @P0 BRA `(.L_x_1004) ;  /* 0x0000000000200947 */ /* 0x007fea0003800000 */
        /* <DEDUP_REMOVED lines=8> */
.L_x_1004:
[----:B------:R-:W-:Y:S05]  /*0c60*/  BSYNC B0 ;  /* 0x0000000000007941 */ /* 0x000fea0003800000 */
.L_x_1003:
        /* <DEDUP_REMOVED lines=69> */
.L_x_1006:
[----:B------:R-:W-:Y:S01]  /*10c0*/  MOV R0, R22 ;  /* 0x0000001600007202 */ /* 0x000fe20000000f00 */
[----:B------:R-:W-:Y:S01]  /*10d0*/  IMAD.MOV.U32 R2, RZ, RZ, R3 ;  /* 0x000000ffff027224 */ /* 0x000fe200078e0003 */
[----:B------:R-:W-:Y:S01]  /*10e0*/  MOV R6, R8 ;  /* 0x0000000800067202 */ /* 0x000fe20000000f00 */
[----:B------:R-:W-:-:S07]  /*10f0*/  IMAD.MOV.U32 R5, RZ, RZ, R18 ;  /* 0x000000ffff057224 */ /* 0x000fce00078e0012 */
.L_x_1005:
        /* <DEDUP_REMOVED lines=257> */
.L_x_1009:
        /* <DEDUP_REMOVED lines=8> */
[----:B01----:R-:W-:Y:S05]  /*2190*/  CALL.REL.NOINC `($__internal_85_$__cuda_sm20_rem_u64) ;  /* 0x00000018007c7944 */ /* 0x003fea0003c00000 */
[----:B------:R-:W-:Y:S01]  /*21a0*/  IMAD.MOV.U32 R22, RZ, RZ, R2 ;  /* 0x000000ffff167224 */ /* 0x000fe200078e0002 */
[----:B------:R-:W-:Y:S01]  /*21b0*/  MOV R23, R25 ;  /* 0x0000001900177202 */ /* 0x000fe20000000f00 */
[----:B------:R-:W-:Y:S06]  /*21c0*/  BRA `(.L_x_1012) ;  /* 0x0000000000507947 */ /* 0x000fec0003800000 */
.L_x_1011:
        /* <DEDUP_REMOVED lines=20> */
.L_x_1012:
[----:B------:R-:W-:Y:S05]  /*2310*/  BSYNC B1 ;  /* 0x0000000000017941 */ /* 0x000fea0003800000 */
.L_x_1010:
[----:B------:R-:W-:Y:S02]  /*2320*/  ULDC.64 UR34, c[0x0][0x3e0] ;  /* 0x0000f80000227ab9 */ /* 0x000fe40000000a00 */
[----:B------:R-:W-:-:S04]  /*2330*/  IADD3 R22, P0, R22, UR34, RZ ;  /* 0x0000002216167c10 */ /* 0x000fc8000ff1e0ff */
[----:B------:R-:W-:-:S04]  /*2340*/  IADD3.X R23, R23, UR35, RZ, P0, !PT ;  /* 0x0000002317177c10 */ /* 0x000fc800087fe4ff */
[----:B------:R-:W2:Y:S02]  /*2350*/  I2F.S64 R22, R22 ;  /* 0x0000001600167312 */ /* 0x000ea40000301400 */
[----:B--2---:R-:W-:-:S05]  /*2360*/  F2FP.BF16.F32.PACK_AB R0, RZ, R22 ;  /* 0x00000016ff00723e */ /* 0x004fca00000010ff */
[----:B------:R2:W-:Y:S02]  /*2370*/  STG.E.U16 desc[UR60][R26.64], R0 ;  /* 0x000000001a007986 */ /* 0x0005e4000c10153c */
.L_x_1008:
[----:B------:R-:W-:Y:S05]  /*2380*/  BSYNC B0 ;  /* 0x0000000000007941 */ /* 0x000fea0003800000 */
.L_x_1007:
[----:B------:R-:W-:Y:S02]  /*2390*/  ULDC UR34, c[0x0][0xc] ;  /* 0x0000030000227ab9 */ /* 0x000fe40000000800 */
        /* <DEDUP_REMOVED lines=258> */
.L_x_1014:
        /* <DEDUP_REMOVED lines=10> */
[----:B01----:R-:W-:Y:S05]  /*3460*/  CALL.REL.NOINC `($__internal_85_$__cuda_sm20_rem_u64) ;  /* 0x0000000400c87944 */ /* 0x003fea0003c00000 */
[----:B------:R-:W-:Y:S01]  /*3470*/  MOV R3, R25 ;  /* 0x0000001900037202 */ /* 0x000fe20000000f00 */
[----:B------:R-:W-:Y:S06]  /*3480*/  BRA `(.L_x_1017) ;  /* 0x00000000004c7947 */ /* 0x000fec0003800000 */
.L_x_1016:
[----:B------:R-:W-:Y:S01]  /*3490*/  ULDC UR34, c[0x0][0x3d8] ;  /* 0x0000f60000227ab9 */ /* 0x000fe20000000800 */
[----:B------:R-:W-:Y:S01]  /*34a0*/  IMAD.MOV.U32 R2, RZ, RZ, RZ ;  /* 0x000000ffff027224 */ /* 0x000fe200078e00ff */
[----:B0-----:R-:W0:Y:S01]  /*34b0*/  I2F.U32.RP R4, UR34 ;  /* 0x0000002200047d06 */ /* 0x001e220008209000 */
[----:B------:R-:W-:-:S07]  /*34c0*/  ISETP.NE.U32.AND P1, PT, RZ, UR34, PT ;  /* 0x00000022ff007c0c */ /* 0x000fce000bf25070 */
[----:B0-----:R-:W1:Y:S02]  /*34d0*/  MUFU.RCP R4, R4 ;  /* 0x0000000400047308 */ /* 0x001e640000001000 */
[----:B-1----:R-:W-:-:S06]  /*34e0*/  VIADD R3, R4, 0xffffffe ;  /* 0x0ffffffe04037836 */ /* 0x002fcc0000000000 */
[----:B------:R-:W0:Y:S02]  /*34f0*/  F2I.FTZ.U32.TRUNC.NTZ R3, R3 ;  /* 0x0000000300037305 */ /* 0x000e24000021f000 */
[----:B0-----:R-:W-:-:S05]  /*3500*/  IADD3 R23, RZ, -R3, RZ ;  /* 0x80000003ff177210 */ /* 0x001fca0007ffe0ff */
        /* <DEDUP_REMOVED lines=11> */
.L_x_1017:
[----:B------:R-:W-:Y:S05]  /*35c0*/  BSYNC B0 ;  /* 0x0000000000007941 */ /* 0x000fea0003800000 */
.L_x_1015:
[----:B------:R-:W-:Y:S02]  /*35d0*/  ULDC.64 UR34, c[0x0][0x3e0] ;  /* 0x0000f80000227ab9 */ /* 0x000fe40000000a00 */
[----:B------:R-:W-:-:S04]  /*35e0*/  IADD3 R2, P0, R2, UR34, RZ ;  /* 0x0000002202027c10 */ /* 0x000fc8000ff1e0ff */
[----:B------:R-:W-:-:S04]  /*35f0*/  IADD3.X R3, R3, UR35, RZ, P0, !PT ;  /* 0x0000002303037c10 */ /* 0x000fc800087fe4ff */
[----:B------:R-:W0:Y:S02]  /*3600*/  I2F.S64 R2, R2 ;  /* 0x0000000200027312 */ /* 0x000e240000301400 */
[----:B0-----:R-:W-:-:S05]  /*3610*/  F2FP.BF16.F32.PACK_AB R0, RZ, R2 ;  /* 0x00000002ff00723e */ /* 0x001fca00000010ff */
[----:B------:R2:W-:Y:S02]  /*3620*/  STG.E.U16 desc[UR60][R26.64], R0 ;  /* 0x000000001a007986 */ /* 0x0005e4000c10153c */
.L_x_1013:
        /* <DEDUP_REMOVED lines=11> */
        .weak           $__internal_84_$__cuda_sm20_div_s64
        .type           $__internal_84_$__cuda_sm20_div_s64,@function
        .size           $__internal_84_$__cuda_sm20_div_s64,($__internal_85_$__cuda_sm20_rem_u64 - $__internal_84_$__cuda_sm20_div_s64)
$__internal_84_$__cuda_sm20_div_s64:
        /* <DEDUP_REMOVED lines=74> */
[----:B------:R-:W-:Y:S06]  /*3b80*/  RET.REL.NODEC R6 `(_ZN2at6native60_GLOBAL__N__fdc43544_27_DistributionRandomKernel_cu_f88cee4443distribution_elementwise_grid_stride_kernelImLi2EZZZNS0_9templates4cuda21random_from_to_kernelIPNS_17CUDAGeneratorImplEEEvRNS_18TensorIteratorBaseEmlT_ENKUlvE_clEvENKUlvE8_clEvEUlP24curandStatePhilox4_32_10E_ZNS1_27distribution_nullary_kernelIN3c108BFloat16Em10ulonglong2S7_SF_ZZZS5_IS7_EvS9_mlSA_ENKSB_clEvENKSC_clEvEUlmE_EEvS9_T2_RKT3_T4_EUlimE0_EEvlNS_15PhiloxCudaStateET1_SL_) ;  /* 0xffffffc4061c7950 */ /* 0x000fec0003c3ffff */
        .weak           $__internal_85_$__cuda_sm20_rem_u64
        .type           $__internal_85_$__cuda_sm20_rem_u64,@function
        .size           $__internal_85_$__cuda_sm20_rem_u64,(.L_x_1965 - $__internal_85_$__cuda_sm20_rem_u64)
$__internal_85_$__cuda_sm20_rem_u64:
        /* <DEDUP_REMOVED lines=64> */
[----:B------:R-:W-:Y:S06]  /*3f90*/  RET.REL.NODEC R40 `(_ZN2at6native60_GLOBAL__N__fdc43544_27_DistributionRandomKernel_cu_f88cee4443distribution_elementwise_grid_stride_kernelImLi2EZZZNS0_9templates4cuda21random_from_to_kernelIPNS_17CUDAGeneratorImplEEEvRNS_18TensorIteratorBaseEmlT_ENKUlvE_clEvENKUlvE8_clEvEUlP24curandStatePhilox4_32_10E_ZNS1_27distribution_nullary_kernelIN3c108BFloat16Em10ulonglong2S7_SF_ZZZS5_IS7_EvS9_mlSA_ENKSB_clEvENKSC_clEvEUlmE_EEvS9_T2_RKT3_T4_EUlimE0_EEvlNS_15PhiloxCudaStateET1_SL_) ;  /* 0xffffffc028187950 */ /* 0x000fec0003c3ffff */
.L_x_1019:
        /* <DEDUP_REMOVED lines=14> */
.L_x_1965:


//--------------------- .text._ZN2at6native60_GLOBAL__N__fdc43544_27_DistributionRandomKernel_cu_f88cee4443distribution_elementwise_grid_stride_kernelImLi2EZZZNS0_9templates4cuda21random_from_to_kernelIPNS_17CUDAGeneratorImplEEEvRNS_18TensorIteratorBaseEmlT_ENKUlvE_clEvENKUlvE8_clEvEUlP24curandStatePhilox4_32_10E_ZNS1_27distribution_nullary_kernelIN3c108BFloat16Em10ulonglong2S7_SF_ZZZS5_IS7_EvS9_mlSA_ENKSB_clEvENKSC_clEvEUlmE_EEvS9_T2_RKT3_T4_EUlimE_EEvlNS_15PhiloxCudaStateET1_SL_ --------------------------
	.section	.text._ZN2at6native60_GLOBAL__N__fdc43544_27_DistributionRandomKernel_cu_f88cee4443distribution_elementwise_grid_stride_kernelImLi2EZZZNS0_9templates4cuda21random_from_to_kernelIPNS_17CUDAGeneratorImplEEEvRNS_18TensorIteratorBaseEmlT_ENKUlvE_clEvENKUlvE8_clEvEUlP24curandStatePhilox4_32_10E_ZNS1_27distribution_nullary_kernelIN3c108BFloat16Em10ulonglong2S7_SF_ZZZS5_IS7_EvS9_mlSA_ENKSB_clEvENKSC_clEvEUlmE_EEvS9_T2_RKT3_T4_EUlimE_EEvlNS_15PhiloxCudaStateET1_SL_,"ax",@progbits
	.align	128
.text._ZN2at6native60_GLOBAL__N__fdc43544_27_DistributionRandomKernel_cu_f88cee4443distribution_elementwise_grid_stride_kernelImLi2EZZZNS0_9templates4cuda21random_from_to_kernelIPNS_17CUDAGeneratorImplEEEvRNS_18TensorIteratorBaseEmlT_ENKUlvE_clEvENKUlvE8_clEvEUlP24curandStatePhilox4_32_10E_ZNS1_27distribution_nullary_kernelIN3c108BFloat16Em10ulonglong2S7_SF_ZZZS5_IS7_EvS9_mlSA_ENKSB_clEvENKSC_clEvEUlmE_EEvS9_T2_RKT3_T4_EUlimE_EEvlNS_15PhiloxCudaStateET1_SL_:
        .type           _ZN2at6native60_GLOBAL__N__fdc43544_27_DistributionRandomKernel_cu_f88cee4443distribution_elementwise_grid_stride_kernelImLi2EZZZNS0_9templates4cuda21random_from_to_kernelIPNS_17CUDAGeneratorImplEEEvRNS_18TensorIteratorBaseEmlT_ENKUlvE_clEvENKUlvE8_clEvEUlP24curandStatePhilox4_32_10E_ZNS1_27distribution_nullary_kernelIN3c108BFloat16Em10ulonglong2S7_SF_ZZZS5_IS7_EvS9_mlSA_ENKSB_clEvENKSC_clEvEUlmE_EEvS9_T2_RKT3_T4_EUlimE_EEvlNS_15PhiloxCudaStateET1_SL_,@function
        .size           _ZN2at6native60_GLOBAL__N__fdc43544_27_DistributionRandomKernel_cu_f88cee4443distribution_elementwise_grid_stride_kernelImLi2EZZZNS0_9templates4cuda21random_from_to_kernelIPNS_17CUDAGeneratorImplEEEvRNS_18TensorIteratorBaseEmlT_ENKUlvE_clEvENKUlvE8_clEvEUlP24curandStatePhilox4_32_10E_ZNS1_27distribution_nullary_kernelIN3c108BFloat16Em10ulonglong2S7_SF_ZZZS5_IS7_EvS9_mlSA_ENKSB_clEvENKSC_clEvEUlmE_EEvS9_T2_RKT3_T4_EUlimE_EEvlNS_15PhiloxCudaStateET1_SL_,(.L_x_1968 - _ZN2at6native60_GLOBAL__N__fdc43544_27_DistributionRandomKernel_cu_f88cee4443distribution_elementwise_grid_stride_kernelImLi2EZZZNS0_9templates4cuda21random_from_to_kernelIPNS_17CUDAGeneratorImplEEEvRNS_18TensorIteratorBaseEmlT_ENKUlvE_clEvENKUlvE8_clEvEUlP24curandStatePhilox4_32_10E_ZNS1_27distribution_nullary_kernelIN3c108BFloat16Em10ulonglong2S7_SF_ZZZS5_IS7_EvS9_mlSA_ENKSB_clEvENKSC_clEvEUlmE_EEvS9_T2_RKT3_T4_EUlimE_EEvlNS_15PhiloxCudaStateET1_SL_)
        .other          _ZN2at6native60_GLOBAL__N__fdc43544_27_DistributionRandomKernel_cu_f88cee4443distribution_elementwise_grid_stride_kernelImLi2EZZZNS0_9templates4cuda21random_from_to_kernelIPNS_17CUDAGeneratorImplEEEvRNS_18TensorIteratorBaseEmlT_ENKUlvE_clEvENKUlvE8_clEvEUlP24curandStatePhilox4_32_10E_ZNS1_27distribution_nullary_kernelIN3c108BFloat16Em10ulonglong2S7_SF_ZZZS5_IS7_EvS9_mlSA_ENKSB_clEvENKSC_clEvEUlmE_EEvS9_T2_RKT3_T4_EUlimE_EEvlNS_15PhiloxCudaStateET1_SL_,@"STO_CUDA_ENTRY STV_DEFAULT"
_ZN2at6native60_GLOBAL__N__fdc43544_27_DistributionRandomKernel_cu_f88cee4443distribution_elementwise_grid_stride_kernelImLi2EZZZNS0_9templates4cuda21random_from_to_kernelIPNS_17CUDAGeneratorImplEEEvRNS_18TensorIteratorBaseEmlT_ENKUlvE_clEvENKUlvE8_clEvEUlP24curandStatePhilox4_32_10E_ZNS1_27distribution_nullary_kernelIN3c108BFloat16Em10ulonglong2S7_SF_ZZZS5_IS7_EvS9_mlSA_ENKSB_clEvENKSC_clEvEUlmE_EEvS9_T2_RKT3_T4_EUlimE_EEvlNS_15PhiloxCudaStateET1_SL_:
        /* <DEDUP_REMOVED lines=86> */
[----:B------:R-:W-:Y:S05]  /*0560*/  CALL.REL.NOINC `($__internal_86_$__cuda_sm20_div_s64) ;  /* 0x0000000c00bc7944 */ /* 0x000fea0003c00000 */
[----:B------:R-:W-:Y:S01]  /*0570*/  MOV R22, R26 ;  /* 0x0000001a00167202 */ /* 0x000fe20000000f00 */
[----:B------:R-:W-:Y:S01]  /*0580*/  IMAD.MOV.U32 R23, RZ, RZ, R27 ;  /* 0x000000ffff177224 */ /* 0x000fe200078e001b */
[----:B------:R-:W-:Y:S06]  /*0590*/  BRA `(.L_x_1021) ;  /* 0x00000000005c7947 */ /* 0x000fec0003800000 */
.L_x_1020:
        /* <DEDUP_REMOVED lines=23> */
.L_x_1021:
        /* <DEDUP_REMOVED lines=33> */
.L_x_1035:
        /* <DEDUP_REMOVED lines=13> */
.L_x_1023:
[----:B------:R-:W-:Y:S05]  /*09f0*/  BSYNC B0 ;  /* 0x0000000000007941 */ /* 0x000fea0003800000 */
.L_x_1022:
        /* <DEDUP_REMOVED lines=60> */
.L_x_1025:
[----:B------:R-:W-:Y:S01]  /*0dc0*/  IMAD.MOV.U32 R47, RZ, RZ, R43 ;  /* 0x000000ffff2f7224 */ /* 0x000fe200078e002b */
[----:B------:R-:W-:Y:S01]  /*0dd0*/  MOV R30, R31 ;  /* 0x0000001f001e7202 */ /* 0x000fe20000000f00 */
[----:B------:R-:W-:Y:S02]  /*0de0*/  IMAD.MOV.U32 R39, RZ, RZ, R37 ;  /* 0x000000ffff277224 */ /* 0x000fe400078e0025 */
[----:B------:R-:W-:-:S07]  /*0df0*/  IMAD.MOV.U32 R40, RZ, RZ, R26 ;  /* 0x000000ffff287224 */ /* 0x000fce00078e001a */
.L_x_1024:
        /* <DEDUP_REMOVED lines=12> */
[----:B01----:R-:W-:Y:S05]  /*0ec0*/  CALL.REL.NOINC `($__internal_87_$__cuda_sm20_rem_u64) ;  /* 0x0000000800907944 */ /* 0x003fea0003c00000 */
[----:B------:R-:W-:Y:S02]  /*0ed0*/  IMAD.MOV.U32 R28, RZ, RZ, R30 ;  /* 0x000000ffff1c7224 */ /* 0x000fe400078e001e */
[----:B------:R-:W-:Y:S01]  /*0ee0*/  IMAD.MOV.U32 R29, RZ, RZ, R31 ;  /* 0x000000ffff1d7224 */ /* 0x000fe200078e001f */
[----:B------:R-:W-:Y:S06]  /*0ef0*/  BRA `(.L_x_1030) ;  /* 0x00000000004c7947 */ /* 0x000fec0003800000 */
.L_x_1029:
        /* <DEDUP_REMOVED lines=19> */
.L_x_1030:
[----:B------:R-:W-:Y:S05]  /*1030*/  BSYNC B1 ;  /* 0x0000000000017941 */ /* 0x000fea0003800000 */
.L_x_1028:
        /* <DEDUP_REMOVED lines=8> */
.L_x_1027:
[----:B------:R-:W-:Y:S05]  /*10c0*/  BSYNC B0 ;  /* 0x0000000000007941 */ /* 0x000fea0003800000 */
.L_x_1026:
        /* <DEDUP_REMOVED lines=15> */
[----:B01----:R-:W-:Y:S05]  /*11c0*/  CALL.REL.NOINC `($__internal_87_$__cuda_sm20_rem_u64) ;  /* 0x0000000400d07944 */ /* 0x003fea0003c00000 */
[----:B------:R-:W-:Y:S01]  /*11d0*/  IMAD.MOV.U32 R28, RZ, RZ, R30 ;  /* 0x000000ffff1c7224 */ /* 0x000fe200078e001e */
[----:B------:R-:W-:Y:S01]  /*11e0*/  MOV R29, R31 ;  /* 0x0000001f001d7202 */ /* 0x000fe20000000f00 */
[----:B------:R-:W-:Y:S06]  /*11f0*/  BRA `(.L_x_1034) ;  /* 0x0000000000487947 */ /* 0x000fec0003800000 */
.L_x_1033:
        /* <DEDUP_REMOVED lines=18> */
.L_x_1034:
[----:B------:R-:W-:Y:S05]  /*1320*/  BSYNC B0 ;  /* 0x0000000000007941 */ /* 0x000fea0003800000 */
.L_x_1032:
        /* <DEDUP_REMOVED lines=8> */
.L_x_1031:
        /* <DEDUP_REMOVED lines=11> */
        .weak           $__internal_86_$__cuda_sm20_div_s64
        .type           $__internal_86_$__cuda_sm20_div_s64,@function
        .size           $__internal_86_$__cuda_sm20_div_s64,($__internal_87_$__cuda_sm20_rem_u64 - $__internal_86_$__cuda_sm20_div_s64)
$__internal_86_$__cuda_sm20_div_s64:
        /* <DEDUP_REMOVED lines=74> */
[----:B------:R-:W-:Y:S06]  /*1900*/  RET.REL.NODEC R22 `(_ZN2at6native60_GLOBAL__N__fdc43544_27_DistributionRandomKernel_cu_f88cee4443distribution_elementwise_grid_stride_kernelImLi2EZZZNS0_9templates4cuda21random_from_to_kernelIPNS_17CUDAGeneratorImplEEEvRNS_18TensorIteratorBaseEmlT_ENKUlvE_clEvENKUlvE8_clEvEUlP24curandStatePhilox4_32_10E_ZNS1_27distribution_nullary_kernelIN3c108BFloat16Em10ulonglong2S7_SF_ZZZS5_IS7_EvS9_mlSA_ENKSB_clEvENKSC_clEvEUlmE_EEvS9_T2_RKT3_T4_EUlimE_EEvlNS_15PhiloxCudaStateET1_SL_) ;  /* 0xffffffe416bc7950 */ /* 0x000fec0003c3ffff */
        .weak           $__internal_87_$__cuda_sm20_rem_u64
        .type           $__internal_87_$__cuda_sm20_rem_u64,@function
        .size           $__internal_87_$__cuda_sm20_rem_u64,(.L_x_1968 - $__internal_87_$__cuda_sm20_rem_u64)
$__internal_87_$__cuda_sm20_rem_u64:
        /* <DEDUP_REMOVED lines=31> */
[----:B------:R-:W-:Y:S01]  /*1b00*/  IMAD.X R48, R29, 0x1, R48, P0 ;  /* 0x000000011d307824 */ /* 0x000fe200000e0630 */
[----:B------:R-:W-:Y:S01]  /*1b10*/  MOV R29, RZ ;  /* 0x000000ff001d7202 */ /* 0x000fe20000000f00 */
        /* <DEDUP_REMOVED lines=32> */
[----:B------:R-:W-:Y:S06]  /*1d20*/  RET.REL.NODEC R28 `(_ZN2at6native60_GLOBAL__N__fdc43544_27_DistributionRandomKernel_cu_f88cee4443distribution_elementwise_grid_stride_kernelImLi2EZZZNS0_9templates4cuda21random_from_to_kernelIPNS_17CUDAGeneratorImplEEEvRNS_18TensorIteratorBaseEmlT_ENKUlvE_clEvENKUlvE8_clEvEUlP24curandStatePhilox4_32_10E_ZNS1_27distribution_nullary_kernelIN3c108BFloat16Em10ulonglong2S7_SF_ZZZS5_IS7_EvS9_mlSA_ENKSB_clEvENKSC_clEvEUlmE_EEvS9_T2_RKT3_T4_EUlimE_EEvlNS_15PhiloxCudaStateET1_SL_) ;  /* 0xffffffe01cb47950 */ /* 0x000fec0003c3ffff */
.L_x_1036:
        /* <DEDUP_REMOVED lines=13> */
.L_x_1968:


//--------------------- .text._ZN2at6native60_GLOBAL__N__fdc43544_27_DistributionRandomKernel_cu_f88cee4443distribution_elementwise_grid_stride_kernelIjLi4EZZZNS0_9templates4cuda21random_from_to_kernelIPNS_17CUDAGeneratorImplEEEvRNS_18TensorIteratorBaseEmlT_ENKUlvE_clEvENKUlvE7_clEvEUlP24curandStatePhilox4_32_10E0_ZNS1_27distribution_nullary_kernelIN3c104HalfEj5uint4S7_SF_ZZZS5_IS7_EvS9_mlSA_ENKSB_clEvENKSC_clEvEUljE_EEvS9_T2_RKT3_T4_EUlijE0_EEvlNS_15PhiloxCudaStateET1_SL_ --------------------------
	.section	.text._ZN2at6native60_GLOBAL__N__fdc43544_27_DistributionRandomKernel_cu_f88cee4443distribution_elementwise_grid_stride_kernelIjLi4EZZZNS0_9templates4cuda21random_from_to_kernelIPNS_17CUDAGeneratorImplEEEvRNS_18TensorIteratorBaseEmlT_ENKUlvE_clEvENKUlvE7_clEvEUlP24curandStatePhilox4_32_10E0_ZNS1_27distribution_nullary_kernelIN3c104HalfEj5uint4S7_SF_ZZZS5_IS7_EvS9_mlSA_ENKSB_clEvENKSC_clEvEUljE_EEvS9_T2_RKT3_T4_EUlijE0_EEvlNS_15PhiloxCudaStateET1_SL_,"ax",@progbits
	.align	128
.text._ZN2at6native60_GLOBAL__N__fdc43544_27_DistributionRandomKernel_cu_f88cee4443distribution_elementwise_grid_stride_kernelIjLi4EZZZNS0_9templates4cuda21random_from_to_kernelIPNS_17CUDAGeneratorImplEEEvRNS_18TensorIteratorBaseEmlT_ENKUlvE_clEvENKUlvE7_clEvEUlP24curandStatePhilox4_32_10E0_ZNS1_27distribution_nullary_kernelIN3c104HalfEj5uint4S7_SF_ZZZS5_IS7_EvS9_mlSA_ENKSB_clEvENKSC_clEvEUljE_EEvS9_T2_RKT3_T4_EUlijE0_EEvlNS_15PhiloxCudaStateET1_SL_:
        .type           _ZN2at6native60_GLOBAL__N__fdc43544_27_DistributionRandomKernel_cu_f88cee4443distribution_elementwise_grid_stride_kernelIjLi4EZZZNS0_9templates4cuda21random_from_to_kernelIPNS_17CUDAGeneratorImplEEEvRNS_18TensorIteratorBaseEmlT_ENKUlvE_clEvENKUlvE7_clEvEUlP24curandStatePhilox4_32_10E0_ZNS1_27distribution_nullary_kernelIN3c104HalfEj5uint4S7_SF_ZZZS5_IS7_EvS9_mlSA_ENKSB_clEvENKSC_clEvEUljE_EEvS9_T2_RKT3_T4_EUlijE0_EEvlNS_15PhiloxCudaStateET1_SL_,@function
        .size           _ZN2at6native60_GLOBAL__N__fdc43544_27_DistributionRandomKernel_cu_f88cee4443distribution_elementwise_grid_stride_kernelIjLi4EZZZNS0_9templates4cuda21random_from_to_kernelIPNS_17CUDAGeneratorImplEEEvRNS_18TensorIteratorBaseEmlT_ENKUlvE_clEvENKUlvE7_clEvEUlP24curandStatePhilox4_32_10E0_ZNS1_27distribution_nullary_kernelIN3c104HalfEj5uint4S7_SF_ZZZS5_IS7_EvS9_mlSA_ENKSB_clEvENKSC_clEvEUljE_EEvS9_T2_RKT3_T4_EUlijE0_EEvlNS_15PhiloxCudaStateET1_SL_,(.L_x_1971 - _ZN2at6native60_GLOBAL__N__fdc43544_27_DistributionRandomKernel_cu_f88cee4443distribution_elementwise_grid_stride_kernelIjLi4EZZZNS0_9templates4cuda21random_from_to_kernelIPNS_17CUDAGeneratorImplEEEvRNS_18TensorIteratorBaseEmlT_ENKUlvE_clEvENKUlvE7_clEvEUlP24curandStatePhilox4_32_10E0_ZNS1_27distribution_nullary_kernelIN3c104HalfEj5uint4S7_SF_ZZZS5_IS7_EvS9_mlSA_ENKSB_clEvENKSC_clEvEUljE_EEvS9_T2_RKT3_T4_EUlijE0_EEvlNS_15PhiloxCudaStateET1_SL_)
        .other          _ZN2at6native60_GLOBAL__N__fdc43544_27_DistributionRandomKernel_cu_f88cee4443distribution_elementwise_grid_stride_kernelIjLi4EZZZNS0_9templates4cuda21random_from_to_kernelIPNS_17CUDAGeneratorImplEEEvRNS_18TensorIteratorBaseEmlT_ENKUlvE_clEvENKUlvE7_clEvEUlP24curandStatePhilox4_32_10E0_ZNS1_27distribution_nullary_kernelIN3c104HalfEj5uint4S7_SF_ZZZS5_IS7_EvS9_mlSA_ENKSB_clEvENKSC_clEvEUljE_EEvS9_T2_RKT3_T4_EUlijE0_EEvlNS_15PhiloxCudaStateET1_SL_,@"STO_CUDA_ENTRY STV_DEFAULT"
_ZN2at6native60_GLOBAL__N__fdc43544_27_DistributionRandomKernel_cu_f88cee4443distribution_elementwise_grid_stride_kernelIjLi4EZZZNS0_9templates4cuda21random_from_to_kernelIPNS_17CUDAGeneratorImplEEEvRNS_18TensorIteratorBaseEmlT_ENKUlvE_clEvENKUlvE7_clEvEUlP24curandStatePhilox4_32_10E0_ZNS1_27distribution_nullary_kernelIN3c104HalfEj5uint4S7_SF_ZZZS5_IS7_EvS9_mlSA_ENKSB_clEvENKSC_clEvEUljE_EEvS9_T2_RKT3_T4_EUlijE0_EEvlNS_15PhiloxCudaStateET1_SL_:
        /* <DEDUP_REMOVED lines=92> */
[----:B------:R-:W-:Y:S05]  /*05c0*/  CALL.REL.NOINC `($__internal_88_$__cuda_sm20_div_s64) ;  /* 0x0000005000d87944 */ /* 0x000fea0003c00000 */
[----:B------:R-:W-:Y:S05]  /*05d0*/  BRA `(.L_x_1038) ;  /* 0x00000000005c7947 */ /* 0x000fea0003800000 */
.L_x_1037:
        /* <DEDUP_REMOVED lines=23> */
.L_x_1038:
        /* <DEDUP_REMOVED lines=68> */
.L_x_1062:
        /* <DEDUP_REMOVED lines=13> */
.L_x_1040:
[----:B------:R-:W-:Y:S05]  /*0c60*/  BSYNC B0 ;  /* 0x0000000000007941 */ /* 0x000fea0003800000 */
.L_x_1039:
        /* <DEDUP_REMOVED lines=69> */
.L_x_1042:
[----:B------:R-:W-:Y:S01]  /*10c0*/  MOV R35, R32 ;  /* 0x0000002000237202 */ /* 0x000fe20000000f00 */
[----:B------:R-:W-:Y:S01]  /*10d0*/  IMAD.MOV.U32 R41, RZ, RZ, R27 ;  /* 0x000000ffff297224 */ /* 0x000fe200078e001b */
[----:B------:R-:W-:Y:S01]  /*10e0*/  MOV R30, R28 ;  /* 0x0000001c001e7202 */ /* 0x000fe20000000f00 */
[----:B------:R-:W-:-:S07]  /*10f0*/  IMAD.MOV.U32 R31, RZ, RZ, R22 ;  /* 0x000000ffff1f7224 */ /* 0x000fce00078e0016 */
.L_x_1041:
        /* <DEDUP_REMOVED lines=258> */
.L_x_1045:
[----:B------:R-:W-:Y:S01]  /*2120*/  ISETP.NE.U32.AND P0, PT, RZ, UR30, PT ;  /* 0x0000001eff007c0c */ /* 0x000fe2000bf05070 */
[----:B------:R-:W-:Y:S02]  /*2130*/  ULDC.64 UR34, c[0x0][0x3d0] ;  /* 0x0000f40000227ab9 */ /* 0x000fe40000000a00 */
[----:B------:R-:W-:-:S05]  /*2140*/  IADD3 R26, P1, R36, UR34, RZ ;  /* 0x00000022241a7c10 */ /* 0x000fca000ff3e0ff */
[----:B------:R-:W-:-:S05]  /*2150*/  IMAD.X R27, RZ, RZ, UR35, P1 ;  /* 0x00000023ff1b7e24 */ /* 0x000fca00088e06ff */
[----:B------:R-:W-:Y:S05]  /*2160*/  @!P0 BRA `(.L_x_1046) ;  /* 0x00000000000c8947 */ /* 0x000fea0003800000 */
[----:B------:R-:W-:-:S07]  /*2170*/  MOV R36, 0x2190 ;  /* 0x0000219000247802 */ /* 0x000fce0000000f00 */
[----:B01----:R-:W-:Y:S05]  /*2180*/  CALL.REL.NOINC `($__internal_89_$__cuda_sm20_rem_u64) ;  /* 0x0000003c00147944 */ /* 0x003fea0003c00000 */
[----:B------:R-:W-:Y:S05]  /*2190*/  BRA `(.L_x_1047) ;  /* 0x00000000004c7947 */ /* 0x000fea0003800000 */
.L_x_1046:
        /* <DEDUP_REMOVED lines=19> */
.L_x_1047:
[----:B------:R-:W-:Y:S02]  /*22d0*/  ULDC.64 UR34, c[0x0][0x3e0] ;  /* 0x0000f80000227ab9 */ /* 0x000fe40000000a00 */
[----:B------:R-:W-:-:S04]  /*22e0*/  IADD3 R36, P0, R42, UR34, RZ ;  /* 0x000000222a247c10 */ /* 0x000fc8000ff1e0ff */
[----:B------:R-:W-:-:S04]  /*22f0*/  IADD3.X R37, R43, UR35, RZ, P0, !PT ;  /* 0x000000232b257c10 */ /* 0x000fc800087fe4ff */
[----:B------:R-:W2:Y:S02]  /*2300*/  I2F.S64 R36, R36 ;  /* 0x0000002400247312 */ /* 0x000ea40000301400 */
[----:B--2---:R-:W-:-:S05]  /*2310*/  F2FP.F16.F32.PACK_AB R35, RZ, R36 ;  /* 0x00000024ff23723e */ /* 0x004fca00000000ff */
[----:B------:R2:W-:Y:S02]  /*2320*/  STG.E.U16 desc[UR60][R26.64], R35 ;  /* 0x000000231a007986 */ /* 0x0005e4000c10153c */
.L_x_1044:
[----:B------:R-:W-:Y:S05]  /*2330*/  BSYNC B0 ;  /* 0x0000000000007941 */ /* 0x000fea0003800000 */
.L_x_1043:
        /* <DEDUP_REMOVED lines=248> */
.L_x_1050:
[----:B------:R-:W-:Y:S01]  /*32c0*/  ISETP.NE.U32.AND P1, PT, RZ, UR30, PT ;  /* 0x0000001eff007c0c */ /* 0x000fe2000bf25070 */
[----:B------:R-:W-:Y:S02]  /*32d0*/  ULDC.64 UR34, c[0x0][0x3d0] ;  /* 0x0000f40000227ab9 */ /* 0x000fe40000000a00 */
[----:B------:R-:W-:-:S05]  /*32e0*/  IADD3 R26, P0, R35, UR34, RZ ;  /* 0x00000022231a7c10 */ /* 0x000fca000ff1e0ff */
[----:B------:R-:W-:-:S05]  /*32f0*/  IMAD.X R27, RZ, RZ, UR35, P0 ;  /* 0x00000023ff1b7e24 */ /* 0x000fca00080e06ff */
[----:B------:R-:W-:Y:S05]  /*3300*/  @!P1 BRA `(.L_x_1051) ;  /* 0x0000000000109947 */ /* 0x000fea0003800000 */
[----:B------:R-:W-:Y:S02]  /*3310*/  MOV R35, R41 ;  /* 0x0000002900237202 */ /* 0x000fe40000000f00 */
[----:B------:R-:W-:-:S07]  /*3320*/  MOV R36, 0x3340 ;  /* 0x0000334000247802 */ /* 0x000fce0000000f00 */
[----:B01----:R-:W-:Y:S05]  /*3330*/  CALL.REL.NOINC `($__internal_89_$__cuda_sm20_rem_u64) ;  /* 0x0000002800a87944 */ /* 0x003fea0003c00000 */
[----:B------:R-:W-:Y:S05]  /*3340*/  BRA `(.L_x_1052) ;  /* 0x00000000004c7947 */ /* 0x000fea0003800000 */
.L_x_1051:
        /* <DEDUP_REMOVED lines=19> */
.L_x_1052:
[----:B------:R-:W-:Y:S02]  /*3480*/  ULDC.64 UR34, c[0x0][0x3e0] ;  /* 0x0000f80000227ab9 */ /* 0x000fe40000000a00 */
[----:B------:R-:W-:-:S04]  /*3490*/  IADD3 R36, P0, R42, UR34, RZ ;  /* 0x000000222a247c10 */ /* 0x000fc8000ff1e0ff */
[----:B------:R-:W-:-:S04]  /*34a0*/  IADD3.X R37, R43, UR35, RZ, P0, !PT ;  /* 0x000000232b257c10 */ /* 0x000fc800087fe4ff */
[----:B------:R-:W2:Y:S02]  /*34b0*/  I2F.S64 R36, R36 ;  /* 0x0000002400247312 */ /* 0x000ea40000301400 */
[----:B--2---:R-:W-:-:S05]  /*34c0*/  F2FP.F16.F32.PACK_AB R35, RZ, R36 ;  /* 0x00000024ff23723e */ /* 0x004fca00000000ff */
[----:B------:R2:W-:Y:S02]  /*34d0*/  STG.E.U16 desc[UR60][R26.64], R35 ;  /* 0x000000231a007986 */ /* 0x0005e4000c10153c */
.L_x_1049:
[----:B------:R-:W-:Y:S05]  /*34e0*/  BSYNC B0 ;  /* 0x0000000000007941 */ /* 0x000fea0003800000 */
.L_x_1048:
        /* <DEDUP_REMOVED lines=244> */
.L_x_1055:
[----:B------:R-:W-:Y:S01]  /*4430*/  ISETP.NE.U32.AND P1, PT, RZ, UR30, PT ;  /* 0x0000001eff007c0c */ /* 0x000fe2000bf25070 */
[----:B------:R-:W-:Y:S02]  /*4440*/  ULDC.64 UR34, c[0x0][0x3d0] ;  /* 0x0000f40000227ab9 */ /* 0x000fe40000000a00 */
[----:B------:R-:W-:-:S04]  /*4450*/  IADD3 R26, P0, R35, UR34, RZ ;  /* 0x00000022231a7c10 */ /* 0x000fc8000ff1e0ff */
[----:B------:R-:W-:-:S06]  /*4460*/  IADD3.X R27, RZ, UR35, RZ, P0, !PT ;  /* 0x00000023ff1b7c10 */ /* 0x000fcc00087fe4ff */
[----:B------:R-:W-:Y:S05]  /*4470*/  @!P1 BRA `(.L_x_1056) ;  /* 0x0000000000109947 */ /* 0x000fea0003800000 */
[----:B------:R-:W-:Y:S02]  /*4480*/  MOV R35, R30 ;  /* 0x0000001e00237202 */ /* 0x000fe40000000f00 */
[----:B------:R-:W-:-:S07]  /*4490*/  MOV R36, 0x44b0 ;  /* 0x000044b000247802 */ /* 0x000fce0000000f00 */
[----:B01----:R-:W-:Y:S05]  /*44a0*/  CALL.REL.NOINC `($__internal_89_$__cuda_sm20_rem_u64) ;  /* 0x00000018004c7944 */ /* 0x003fea0003c00000 */
[----:B------:R-:W-:Y:S05]  /*44b0*/  BRA `(.L_x_1057) ;  /* 0x00000000004c7947 */ /* 0x000fea0003800000 */
.L_x_1056:
        /* <DEDUP_REMOVED lines=19> */
.L_x_1057:
[----:B------:R-:W-:Y:S02]  /*45f0*/  ULDC.64 UR34, c[0x0][0x3e0] ;  /* 0x0000f80000227ab9 */ /* 0x000fe40000000a00 */
[----:B------:R-:W-:-:S04]  /*4600*/  IADD3 R36, P0, R42, UR34, RZ ;  /* 0x000000222a247c10 */ /* 0x000fc8000ff1e0ff */
[----:B------:R-:W-:-:S04]  /*4610*/  IADD3.X R37, R43, UR35, RZ, P0, !PT ;  /* 0x000000232b257c10 */ /* 0x000fc800087fe4ff */
[----:B------:R-:W2:Y:S02]  /*4620*/  I2F.S64 R36, R36 ;  /* 0x0000002400247312 */ /* 0x000ea40000301400 */
[----:B--2---:R-:W-:-:S05]  /*4630*/  F2FP.F16.F32.PACK_AB R30, RZ, R36 ;  /* 0x00000024ff1e723e */ /* 0x004fca00000000ff */
[----:B------:R2:W-:Y:S02]  /*4640*/  STG.E.U16 desc[UR60][R26.64], R30 ;  /* 0x0000001e1a007986 */ /* 0x0005e4000c10153c */
.L_x_1054:
[----:B------:R-:W-:Y:S05]  /*4650*/  BSYNC B0 ;  /* 0x0000000000007941 */ /* 0x000fea0003800000 */
.L_x_1053:
        /* <DEDUP_REMOVED lines=256> */
.L_x_1059:
[----:B------:R-:W-:Y:S01]  /*5660*/  ISETP.NE.U32.AND P1, PT, RZ, UR30, PT ;  /* 0x0000001eff007c0c */ /* 0x000fe2000bf25070 */
[----:B------:R-:W-:Y:S02]  /*5670*/  ULDC.64 UR34, c[0x0][0x3d0] ;  /* 0x0000f40000227ab9 */ /* 0x000fe40000000a00 */
[----:B------:R-:W-:-:S04]  /*5680*/  IADD3 R26, P0, R30, UR34, RZ ;  /* 0x000000221e1a7c10 */ /* 0x000fc8000ff1e0ff */
[----:B------:R-:W-:-:S06]  /*5690*/  IADD3.X R27, RZ, UR35, RZ, P0, !PT ;  /* 0x00000023ff1b7c10 */ /* 0x000fcc00087fe4ff */
[----:B------:R-:W-:Y:S05]  /*56a0*/  @!P1 BRA `(.L_x_1060) ;  /* 0x0000000000109947 */ /* 0x000fea0003800000 */
[----:B------:R-:W-:Y:S01]  /*56b0*/  IMAD.MOV.U32 R35, RZ, RZ, R31 ;  /* 0x000000ffff237224 */ /* 0x000fe200078e001f */
[----:B------:R-:W-:-:S07]  /*56c0*/  MOV R36, 0x56e0 ;  /* 0x000056e000247802 */ /* 0x000fce0000000f00 */
[----:B01----:R-:W-:Y:S05]  /*56d0*/  CALL.REL.NOINC `($__internal_89_$__cuda_sm20_rem_u64) ;  /* 0x0000000400c07944 */ /* 0x003fea0003c00000 */
[----:B------:R-:W-:Y:S05]  /*56e0*/  BRA `(.L_x_1061) ;  /* 0x00000000004c7947 */ /* 0x000fea0003800000 */
.L_x_1060:
        /* <DEDUP_REMOVED lines=19> */
.L_x_1061:
[----:B------:R-:W-:Y:S02]  /*5820*/  ULDC.64 UR34, c[0x0][0x3e0] ;  /* 0x0000f80000227ab9 */ /* 0x000fe40000000a00 */
[----:B------:R-:W-:-:S04]  /*5830*/  IADD3 R30, P0, R42, UR34, RZ ;  /* 0x000000222a1e7c10 */ /* 0x000fc8000ff1e0ff */
[----:B------:R-:W-:-:S04]  /*5840*/  IADD3.X R31, R43, UR35, RZ, P0, !PT ;  /* 0x000000232b1f7c10 */ /* 0x000fc800087fe4ff */
[----:B------:R-:W0:Y:S02]  /*5850*/  I2F.S64 R30, R30 ;  /* 0x0000001e001e7312 */ /* 0x000e240000301400 */
[----:B0-----:R-:W-:-:S05]  /*5860*/  F2FP.F16.F32.PACK_AB R31, RZ, R30 ;  /* 0x0000001eff1f723e */ /* 0x001fca00000000ff */
[----:B------:R2:W-:Y:S02]  /*5870*/  STG.E.U16 desc[UR60][R26.64], R31 ;  /* 0x0000001f1a007986 */ /* 0x0005e4000c10153c */
.L_x_1058:
        /* <DEDUP_REMOVED lines=11> */
        .weak           $__internal_88_$__cuda_sm20_div_s64
        .type           $__internal_88_$__cuda_sm20_div_s64,@function
        .size           $__internal_88_$__cuda_sm20_div_s64,($__internal_89_$__cuda_sm20_rem_u64 - $__internal_88_$__cuda_sm20_div_s64)
$__internal_88_$__cuda_sm20_div_s64:
        /* <DEDUP_REMOVED lines=74> */
[----:B------:R-:W-:Y:S06]  /*5dd0*/  RET.REL.NODEC R28 `(_ZN2at6native60_GLOBAL__N__fdc43544_27_DistributionRandomKernel_cu_f88cee4443distribution_elementwise_grid_stride_kernelIjLi4EZZZNS0_9templates4cuda21random_from_to_kernelIPNS_17CUDAGeneratorImplEEEvRNS_18TensorIteratorBaseEmlT_ENKUlvE_clEvENKUlvE7_clEvEUlP24curandStatePhilox4_32_10E0_ZNS1_27distribution_nullary_kernelIN3c104HalfEj5uint4S7_SF_ZZZS5_IS7_EvS9_mlSA_ENKSB_clEvENKSC_clEvEUljE_EEvS9_T2_RKT3_T4_EUlijE0_EEvlNS_15PhiloxCudaStateET1_SL_) ;  /* 0xffffffa01c887950 */ /* 0x000fec0003c3ffff */
        .weak           $__internal_89_$__cuda_sm20_rem_u64
        .type           $__internal_89_$__cuda_sm20_rem_u64,@function
        .size           $__internal_89_$__cuda_sm20_rem_u64,(.L_x_1971 - $__internal_89_$__cuda_sm20_rem_u64)
$__internal_89_$__cuda_sm20_rem_u64:
        /* <DEDUP_REMOVED lines=62> */
[----:B------:R-:W-:Y:S05]  /*61c0*/  RET.REL.NODEC R36 `(_ZN2at6native60_GLOBAL__N__fdc43544_27_DistributionRandomKernel_cu_f88cee4443distribution_elementwise_grid_stride_kernelIjLi4EZZZNS0_9templates4cuda21random_from_to_kernelIPNS_17CUDAGeneratorImplEEEvRNS_18TensorIteratorBaseEmlT_ENKUlvE_clEvENKUlvE7_clEvEUlP24curandStatePhilox4_32_10E0_ZNS1_27distribution_nullary_kernelIN3c104HalfEj5uint4S7_SF_ZZZS5_IS7_EvS9_mlSA_ENKSB_clEvENKSC_clEvEUljE_EEvS9_T2_RKT3_T4_EUlijE0_EEvlNS_15PhiloxCudaStateET1_SL_) ;  /* 0xffffff9c248c7950 */ /* 0x000fea0003c3ffff */
.L_x_1063:
        /* <DEDUP_REMOVED lines=11> */
.L_x_1971:


//--------------------- .text._ZN2at6native60_GLOBAL__N__fdc43544_27_DistributionRandomKernel_cu_f88cee4443distribution_elementwise_grid_stride_kernelIjLi4EZZZNS0_9templates4cuda21random_from_to_kernelIPNS_17CUDAGeneratorImplEEEvRNS_18TensorIteratorBaseEmlT_ENKUlvE_clEvENKUlvE7_clEvEUlP24curandStatePhilox4_32_10E0_ZNS1_27distribution_nullary_kernelIN3c104HalfEj5uint4S7_SF_ZZZS5_IS7_EvS9_mlSA_ENKSB_clEvENKSC_clEvEUljE_EEvS9_T2_RKT3_T4_EUlijE_EEvlNS_15PhiloxCudaStateET1_SL_ --------------------------
	.section	.text._ZN2at6native60_GLOBAL__N__fdc43544_27_DistributionRandomKernel_cu_f88cee4443distribution_elementwise_grid_stride_kernelIjLi4EZZZNS0_9templates4cuda21random_from_to_kernelIPNS_17CUDAGeneratorImplEEEvRNS_18TensorIteratorBaseEmlT_ENKUlvE_clEvENKUlvE7_clEvEUlP24curandStatePhilox4_32_10E0_ZNS1_27distribution_nullary_kernelIN3c104HalfEj5uint4S7_SF_ZZZS5_IS7_EvS9_mlSA_ENKSB_clEvENKSC_clEvEUljE_EEvS9_T2_RKT3_T4_EUlijE_EEvlNS_15PhiloxCudaStateET1_SL_,"ax",@progbits
	.align	128
.text._ZN2at6native60_GLOBAL__N__fdc43544_27_DistributionRandomKernel_cu_f88cee4443distribution_elementwise_grid_stride_kernelIjLi4EZZZNS0_9templates4cuda21random_from_to_kernelIPNS_17CUDAGeneratorImplEEEvRNS_18TensorIteratorBaseEmlT_ENKUlvE_clEvENKUlvE7_clEvEUlP24curandStatePhilox4_32_10E0_ZNS1_27distribution_nullary_kernelIN3c104HalfEj5uint4S7_SF_ZZZS5_IS7_EvS9_mlSA_ENKSB_clEvENKSC_clEvEUljE_EEvS9_T2_RKT3_T4_EUlijE_EEvlNS_15PhiloxCudaStateET1_SL_:
        .type           _ZN2at6native60_GLOBAL__N__fdc43544_27_DistributionRandomKernel_cu_f88cee4443distribution_elementwise_grid_stride_kernelIjLi4EZZZNS0_9templates4cuda21random_from_to_kernelIPNS_17CUDAGeneratorImplEEEvRNS_18TensorIteratorBaseEmlT_ENKUlvE_clEvENKUlvE7_clEvEUlP24curandStatePhilox4_32_10E0_ZNS1_27distribution_nullary_kernelIN3c104HalfEj5uint4S7_SF_ZZZS5_IS7_EvS9_mlSA_ENKSB_clEvENKSC_clEvEUljE_EEvS9_T2_RKT3_T4_EUlijE_EEvlNS_15PhiloxCudaStateET1_SL_,@function
        .size           _ZN2at6native60_GLOBAL__N__fdc43544_27_DistributionRandomKernel_cu_f88cee4443distribution_elementwise_grid_stride_kernelIjLi4EZZZNS0_9templates4cuda21random_from_to_kernelIPNS_17CUDAGeneratorImplEEEvRNS_18TensorIteratorBaseEmlT_ENKUlvE_clEvENKUlvE7_clEvEUlP24curandStatePhilox4_32_10E0_ZNS1_27distribution_nullary_kernelIN3c104HalfEj5uint4S7_SF_ZZZS5_IS7_EvS9_mlSA_ENKSB_clEvENKSC_clEvEUljE_EEvS9_T2_RKT3_T4_EUlijE_EEvlNS_15PhiloxCudaStateET1_SL_,(.L_x_1974 - _ZN2at6native60_GLOBAL__N__fdc43544_27_DistributionRandomKernel_cu_f88cee4443distribution_elementwise_grid_stride_kernelIjLi4EZZZNS0_9templates4cuda21random_from_to_kernelIPNS_17CUDAGeneratorImplEEEvRNS_18TensorIteratorBaseEmlT_ENKUlvE_clEvENKUlvE7_clEvEUlP24curandStatePhilox4_32_10E0_ZNS1_27distribution_nullary_kernelIN3c104HalfEj5uint4S7_SF_ZZZS5_IS7_EvS9_mlSA_ENKSB_clEvENKSC_clEvEUljE_EEvS9_T2_RKT3_T4_EUlijE_EEvlNS_15PhiloxCudaStateET1_SL_)
        .other          _ZN2at6native60_GLOBAL__N__fdc43544_27_DistributionRandomKernel_cu_f88cee4443distribution_elementwise_grid_stride_kernelIjLi4EZZZNS0_9templates4cuda21random_from_to_kernelIPNS_17CUDAGeneratorImplEEEvRNS_18TensorIteratorBaseEmlT_ENKUlvE_clEvENKUlvE7_clEvEUlP24curandStatePhilox4_32_10E0_ZNS1_27distribution_nullary_kernelIN3c104HalfEj5uint4S7_SF_ZZZS5_IS7_EvS9_mlSA_ENKSB_clEvENKSC_clEvEUljE_EEvS9_T2_RKT3_T4_EUlijE_EEvlNS_15PhiloxCudaStateET1_SL_,@"STO_CUDA_ENTRY STV_DEFAULT"
_ZN2at6native60_GLOBAL__N__fdc43544_27_DistributionRandomKernel_cu_f88cee4443distribution_elementwise_grid_stride_kernelIjLi4EZZZNS0_9templates4cuda21random_from_to_kernelIPNS_17CUDAGeneratorImplEEEvRNS_18TensorIteratorBaseEmlT_ENKUlvE_clEvENKUlvE7_clEvEUlP24curandStatePhilox4_32_10E0_ZNS1_27distribution_nullary_kernelIN3c104HalfEj5uint4S7_SF_ZZZS5_IS7_EvS9_mlSA_ENKSB_clEvENKSC_clEvEUljE_EEvS9_T2_RKT3_T4_EUlijE_EEvlNS_15PhiloxCudaStateET1_SL_:
        /* <DEDUP_REMOVED lines=86> */
[----:B------:R-:W-:Y:S05]  /*0560*/  CALL.REL.NOINC `($__internal_90_$__cuda_sm20_div_s64) ;  /* 0x0000001000f07944 */ /* 0x000fea0003c00000 */
[----:B------:R-:W-:Y:S01]  /*0570*/  MOV R22, R26 ;  /* 0x0000001a00167202 */ /* 0x000fe20000000f00 */
[----:B------:R-:W-:Y:S01]  /*0580*/  IMAD.MOV.U32 R23, RZ, RZ, R27 ;  /* 0x000000ffff177224 */ /* 0x000fe200078e001b */
[----:B------:R-:W-:Y:S06]  /*0590*/  BRA `(.L_x_1065) ;  /* 0x00000000005c7947 */ /* 0x000fec0003800000 */
.L_x_1064:
        /* <DEDUP_REMOVED lines=23> */
.L_x_1065:
        /* <DEDUP_REMOVED lines=33> */
.L_x_1085:
        /* <DEDUP_REMOVED lines=13> */
.L_x_1067:
[----:B------:R-:W-:Y:S05]  /*09f0*/  BSYNC B0 ;  /* 0x0000000000007941 */ /* 0x000fea0003800000 */
.L_x_1066:
        /* <DEDUP_REMOVED lines=60> */
.L_x_1069:
[----:B------:R-:W-:Y:S01]  /*0dc0*/  IMAD.MOV.U32 R30, RZ, RZ, R44 ;  /* 0x000000ffff1e7224 */ /* 0x000fe200078e002c */
[----:B------:R-:W-:Y:S01]  /*0dd0*/  MOV R40, R37 ;  /* 0x0000002500287202 */ /* 0x000fe20000000f00 */
[----:B------:R-:W-:Y:S02]  /*0de0*/  IMAD.MOV.U32 R39, RZ, RZ, R31 ;  /* 0x000000ffff277224 */ /* 0x000fe400078e001f */
[----:B------:R-:W-:-:S07]  /*0df0*/  IMAD.MOV.U32 R41, RZ, RZ, R26 ;  /* 0x000000ffff297224 */ /* 0x000fce00078e001a */
.L_x_1068:
        /* <DEDUP_REMOVED lines=11> */
[----:B01----:R-:W-:Y:S05]  /*0eb0*/  CALL.REL.NOINC `($__internal_91_$__cuda_sm20_rem_u64) ;  /* 0x0000000c00c87944 */ /* 0x003fea0003c00000 */
[----:B------:R-:W-:Y:S02]  /*0ec0*/  IMAD.MOV.U32 R28, RZ, RZ, R30 ;  /* 0x000000ffff1c7224 */ /* 0x000fe400078e001e */
[----:B------:R-:W-:Y:S01]  /*0ed0*/  IMAD.MOV.U32 R29, RZ, RZ, R31 ;  /* 0x000000ffff1d7224 */ /* 0x000fe200078e001f */
[----:B------:R-:W-:Y:S06]  /*0ee0*/  BRA `(.L_x_1073) ;  /* 0x00000000004c7947 */ /* 0x000fec0003800000 */
.L_x_1072:
        /* <DEDUP_REMOVED lines=19> */
.L_x_1073:
[----:B------:R-:W-:-:S04]  /*1020*/  IADD3 R30, P0, R28, UR10, RZ ;  /* 0x0000000a1c1e7c10 */ /* 0x000fc8000ff1e0ff */
[----:B------:R-:W-:Y:S01]  /*1030*/  IADD3.X R31, R29, UR11, RZ, P0, !PT ;  /* 0x0000000b1d1f7c10 */ /* 0x000fe200087fe4ff */
[----:B------:R-:W-:-:S03]  /*1040*/  IMAD R29, R16, UR7, RZ ;  /* 0x00000007101d7c24 */ /* 0x000fc6000f8e02ff */
[----:B------:R-:W2:Y:S02]  /*1050*/  I2F.S64 R30, R30 ;  /* 0x0000001e001e7312 */ /* 0x000ea40000301400 */
[----:B------:R-:W-:-:S04]  /*1060*/  IADD3 R28, P0, R29, UR12, RZ ;  /* 0x0000000c1d1c7c10 */ /* 0x000fc8000ff1e0ff */
[----:B------:R-:W-:Y:S02]  /*1070*/  LEA.HI.X.SX32 R29, R29, UR13, 0x1, P0 ;  /* 0x0000000d1d1d7c11 */ /* 0x000fe400080f0eff */
[----:B--2---:R-:W-:-:S05]  /*1080*/  F2FP.F16.F32.PACK_AB R31, RZ, R30 ;  /* 0x0000001eff1f723e */ /* 0x004fca00000000ff */
[----:B------:R2:W-:Y:S02]  /*1090*/  STG.E.U16 desc[UR8][R28.64], R31 ;  /* 0x0000001f1c007986 */ /* 0x0005e4000c101508 */
.L_x_1071:
[----:B------:R-:W-:Y:S05]  /*10a0*/  BSYNC B0 ;  /* 0x0000000000007941 */ /* 0x000fea0003800000 */
.L_x_1070:
        /* <DEDUP_REMOVED lines=17> */
.L_x_1076:
        /* <DEDUP_REMOVED lines=18> */
.L_x_1077:
[----:B------:R-:W-:Y:S01]  /*12e0*/  IADD3 R28, P0, R28, UR10, RZ ;  /* 0x0000000a1c1c7c10 */ /* 0x000fe2000ff1e0ff */
[----:B------:R-:W-:-:S03]  /*12f0*/  IMAD R48, R48, UR7, RZ ;  /* 0x0000000730307c24 */ /* 0x000fc6000f8e02ff */
[----:B------:R-:W-:Y:S02]  /*1300*/  IADD3.X R29, R29, UR11, RZ, P0, !PT ;  /* 0x0000000b1d1d7c10 */ /* 0x000fe400087fe4ff */
[C---:B------:R-:W-:Y:S02]  /*1310*/  IADD3 R30, P0, R48.reuse, UR12, RZ ;  /* 0x0000000c301e7c10 */ /* 0x040fe4000ff1e0ff */
[----:B------:R-:W2:Y:S02]  /*1320*/  I2F.S64 R28, R28 ;  /* 0x0000001c001c7312 */ /* 0x000ea40000301400 */
[----:B------:R-:W-:Y:S02]  /*1330*/  LEA.HI.X.SX32 R31, R48, UR13, 0x1, P0 ;  /* 0x0000000d301f7c11 */ /* 0x000fe400080f0eff */
[----:B--2---:R-:W-:-:S05]  /*1340*/  F2FP.F16.F32.PACK_AB R29, RZ, R28 ;  /* 0x0000001cff1d723e */ /* 0x004fca00000000ff */
[----:B------:R2:W-:Y:S02]  /*1350*/  STG.E.U16 desc[UR8][R30.64], R29 ;  /* 0x0000001d1e007986 */ /* 0x0005e4000c101508 */
.L_x_1075:
[----:B------:R-:W-:Y:S05]  /*1360*/  BSYNC B0 ;  /* 0x0000000000007941 */ /* 0x000fea0003800000 */
.L_x_1074:
        /* <DEDUP_REMOVED lines=10> */
[----:B012---:R-:W-:Y:S05]  /*1410*/  CALL.REL.NOINC `($__internal_91_$__cuda_sm20_rem_u64) ;  /* 0x0000000800707944 */ /* 0x007fea0003c00000 */
[----:B------:R-:W-:Y:S01]  /*1420*/  MOV R28, R30 ;  /* 0x0000001e001c7202 */ /* 0x000fe20000000f00 */
[----:B------:R-:W-:Y:S01]  /*1430*/  IMAD.MOV.U32 R29, RZ, RZ, R31 ;  /* 0x000000ffff1d7224 */ /* 0x000fe200078e001f */
[----:B------:R-:W-:Y:S06]  /*1440*/  BRA `(.L_x_1081) ;  /* 0x0000000000487947 */ /* 0x000fec0003800000 */
.L_x_1080:
        /* <DEDUP_REMOVED lines=18> */
.L_x_1081:
        /* <DEDUP_REMOVED lines=8> */
.L_x_1079:
[----:B------:R-:W-:Y:S05]  /*15f0*/  BSYNC B0 ;  /* 0x0000000000007941 */ /* 0x000fea0003800000 */
.L_x_1078:
        /* <DEDUP_REMOVED lines=10> */
[----:B0123--:R-:W-:Y:S05]  /*16a0*/  CALL.REL.NOINC `($__internal_91_$__cuda_sm20_rem_u64) ;  /* 0x0000000400cc7944 */ /* 0x00ffea0003c00000 */
[----:B------:R-:W-:Y:S01]  /*16b0*/  IMAD.MOV.U32 R28, RZ, RZ, R30 ;  /* 0x000000ffff1c7224 */ /* 0x000fe200078e001e */
[----:B------:R-:W-:Y:S01]  /*16c0*/  MOV R29, R31 ;  /* 0x0000001f001d7202 */ /* 0x000fe20000000f00 */
[----:B------:R-:W-:Y:S06]  /*16d0*/  BRA `(.L_x_1084) ;  /* 0x0000000000487947 */ /* 0x000fec0003800000 */
.L_x_1083:
        /* <DEDUP_REMOVED lines=18> */
.L_x_1084:
        /* <DEDUP_REMOVED lines=8> */
.L_x_1082:
        /* <DEDUP_REMOVED lines=11> */
        .weak           $__internal_90_$__cuda_sm20_div_s64
        .type           $__internal_90_$__cuda_sm20_div_s64,@function
        .size           $__internal_90_$__cuda_sm20_div_s64,($__internal_91_$__cuda_sm20_rem_u64 - $__internal_90_$__cuda_sm20_div_s64)
$__internal_90_$__cuda_sm20_div_s64:
        /* <DEDUP_REMOVED lines=74> */
[----:B------:R-:W-:Y:S06]  /*1dd0*/  RET.REL.NODEC R22 `(_ZN2at6native60_GLOBAL__N__fdc43544_27_DistributionRandomKernel_cu_f88cee4443distribution_elementwise_grid_stride_kernelIjLi4EZZZNS0_9templates4cuda21random_from_to_kernelIPNS_17CUDAGeneratorImplEEEvRNS_18TensorIteratorBaseEmlT_ENKUlvE_clEvENKUlvE7_clEvEUlP24curandStatePhilox4_32_10E0_ZNS1_27distribution_nullary_kernelIN3c104HalfEj5uint4S7_SF_ZZZS5_IS7_EvS9_mlSA_ENKSB_clEvENKSC_clEvEUljE_EEvS9_T2_RKT3_T4_EUlijE_EEvlNS_15PhiloxCudaStateET1_SL_) ;  /* 0xffffffe016887950 */ /* 0x000fec0003c3ffff */
        .weak           $__internal_91_$__cuda_sm20_rem_u64
        .type           $__internal_91_$__cuda_sm20_rem_u64,@function
        .size           $__internal_91_$__cuda_sm20_rem_u64,(.L_x_1974 - $__internal_91_$__cuda_sm20_rem_u64)
$__internal_91_$__cuda_sm20_rem_u64:
        /* <DEDUP_REMOVED lines=65> */
[----:B------:R-:W-:Y:S06]  /*21f0*/  RET.REL.NODEC R28 `(_ZN2at6native60_GLOBAL__N__fdc43544_27_DistributionRandomKernel_cu_f88cee4443distribution_elementwise_grid_stride_kernelIjLi4EZZZNS0_9templates4cuda21random_from_to_kernelIPNS_17CUDAGeneratorImplEEEvRNS_18TensorIteratorBaseEmlT_ENKUlvE_clEvENKUlvE7_clEvEUlP24curandStatePhilox4_32_10E0_ZNS1_27distribution_nullary_kernelIN3c104HalfEj5uint4S7_SF_ZZZS5_IS7_EvS9_mlSA_ENKSB_clEvENKSC_clEvEUljE_EEvS9_T2_RKT3_T4_EUlijE_EEvlNS_15PhiloxCudaStateET1_SL_) ;  /* 0xffffffdc1c807950 */ /* 0x000fec0003c3ffff */
.L_x_1086:
        /* <DEDUP_REMOVED lines=16> */
.L_x_1974:


//--------------------- .text._ZN2at6native60_GLOBAL__N__fdc43544_27_DistributionRandomKernel_cu_f88cee4443distribution_elementwise_grid_stride_kernelImLi2EZZZNS0_9templates4cuda21random_from_to_kernelIPNS_17CUDAGeneratorImplEEEvRNS_18TensorIteratorBaseEmlT_ENKUlvE_clEvENKUlvE7_clEvEUlP24curandStatePhilox4_32_10E_ZNS1_27distribution_nullary_kernelIN3c104HalfEm10ulonglong2S7_SF_ZZZS5_IS7_EvS9_mlSA_ENKSB_clEvENKSC_clEvEUlmE_EEvS9_T2_RKT3_T4_EUlimE0_EEvlNS_15PhiloxCudaStateET1_SL_ --------------------------
	.section	.text._ZN2at6native60_GLOBAL__N__fdc43544_27_DistributionRandomKernel_cu_f88cee4443distribution_elementwise_grid_stride_kernelImLi2EZZZNS0_9templates4cuda21random_from_to_kernelIPNS_17CUDAGeneratorImplEEEvRNS_18TensorIteratorBaseEmlT_ENKUlvE_clEvENKUlvE7_clEvEUlP24curandStatePhilox4_32_10E_ZNS1_27distribution_nullary_kernelIN3c104HalfEm10ulonglong2S7_SF_ZZZS5_IS7_EvS9_mlSA_ENKSB_clEvENKSC_clEvEUlmE_EEvS9_T2_RKT3_T4_EUlimE0_EEvlNS_15PhiloxCudaStateET1_SL_,"ax",@progbits
	.align	128
.text._ZN2at6native60_GLOBAL__N__fdc43544_27_DistributionRandomKernel_cu_f88cee4443distribution_elementwise_grid_stride_kernelImLi2EZZZNS0_9templates4cuda21random_from_to_kernelIPNS_17CUDAGeneratorImplEEEvRNS_18TensorIteratorBaseEmlT_ENKUlvE_clEvENKUlvE7_clEvEUlP24curandStatePhilox4_32_10E_ZNS1_27distribution_nullary_kernelIN3c104HalfEm10ulonglong2S7_SF_ZZZS5_IS7_EvS9_mlSA_ENKSB_clEvENKSC_clEvEUlmE_EEvS9_T2_RKT3_T4_EUlimE0_EEvlNS_15PhiloxCudaStateET1_SL_:
        .type           _ZN2at6native60_GLOBAL__N__fdc43544_27_DistributionRandomKernel_cu_f88cee4443distribution_elementwise_grid_stride_kernelImLi2EZZZNS0_9templates4cuda21random_from_to_kernelIPNS_17CUDAGeneratorImplEEEvRNS_18TensorIteratorBaseEmlT_ENKUlvE_clEvENKUlvE7_clEvEUlP24curandStatePhilox4_32_10E_ZNS1_27distribution_nullary_kernelIN3c104HalfEm10ulonglong2S7_SF_ZZZS5_IS7_EvS9_mlSA_ENKSB_clEvENKSC_clEvEUlmE_EEvS9_T2_RKT3_T4_EUlimE0_EEvlNS_15PhiloxCudaStateET1_SL_,@function
        .size           _ZN2at6native60_GLOBAL__N__fdc43544_27_DistributionRandomKernel_cu_f88cee4443distribution_elementwise_grid_stride_kernelImLi2EZZZNS0_9templates4cuda21random_from_to_kernelIPNS_17CUDAGeneratorImplEEEvRNS_18TensorIteratorBaseEmlT_ENKUlvE_clEvENKUlvE7_clEvEUlP24curandStatePhilox4_32_10E_ZNS1_27distribution_nullary_kernelIN3c104HalfEm10ulonglong2S7_SF_ZZZS5_IS7_EvS9_mlSA_ENKSB_clEvENKSC_clEvEUlmE_EEvS9_T2_RKT3_T4_EUlimE0_EEvlNS_15PhiloxCudaStateET1_SL_,(.L_x_1977 - _ZN2at6native60_GLOBAL__N__fdc43544_27_DistributionRandomKernel_cu_f88cee4443distribution_elementwise_grid_stride_kernelImLi2EZZZNS0_9templates4cuda21random_from_to_kernelIPNS_17CUDAGeneratorImplEEEvRNS_18TensorIteratorBaseEmlT_ENKUlvE_clEvENKUlvE7_clEvEUlP24curandStatePhilox4_32_10E_ZNS1_27distribution_nullary_kernelIN3c104HalfEm10ulonglong2S7_SF_ZZZS5_IS7_EvS9_mlSA_ENKSB_clEvENKSC_clEvEUlmE_EEvS9_T2_RKT3_T4_EUlimE0_EEvlNS_15PhiloxCudaStateET1_SL_)
        .other          _ZN2at6native60_GLOBAL__N__fdc43544_27_DistributionRandomKernel_cu_f88cee4443distribution_elementwise_grid_stride_kernelImLi2EZZZNS0_9templates4cuda21random_from_to_kernelIPNS_17CUDAGeneratorImplEEEvRNS_18TensorIteratorBaseEmlT_ENKUlvE_clEvENKUlvE7_clEvEUlP24curandStatePhilox4_32_10E_ZNS1_27distribution_nullary_kernelIN3c104HalfEm10ulonglong2S7_SF_ZZZS5_IS7_EvS9_mlSA_ENKSB_clEvENKSC_clEvEUlmE_EEvS9_T2_RKT3_T4_EUlimE0_EEvlNS_15PhiloxCudaStateET1_SL_,@"STO_CUDA_ENTRY STV_DEFAULT"
_ZN2at6native60_GLOBAL__N__fdc43544_27_DistributionRandomKernel_cu_f88cee4443distribution_elementwise_grid_stride_kernelImLi2EZZZNS0_9templates4cuda21random_from_to_kernelIPNS_17CUDAGeneratorImplEEEvRNS_18TensorIteratorBaseEmlT_ENKUlvE_clEvENKUlvE7_clEvEUlP24curandStatePhilox4_32_10E_ZNS1_27distribution_nullary_kernelIN3c104HalfEm10ulonglong2S7_SF_ZZZS5_IS7_EvS9_mlSA_ENKSB_clEvENKSC_clEvEUlmE_EEvS9_T2_RKT3_T4_EUlimE0_EEvlNS_15PhiloxCudaStateET1_SL_:
        /* <DEDUP_REMOVED lines=93> */
[----:B------:R-:W-:Y:S05]  /*05d0*/  CALL.REL.NOINC `($__internal_92_$__cuda_sm20_div_s64) ;  /* 0x0000003000407944 */ /* 0x000fea0003c00000 */
[----:B------:R-:W-:Y:S05]  /*05e0*/  BRA `(.L_x_1088) ;  /* 0x0000000000587947 */ /* 0x000fea0003800000 */
.L_x_1087:
        /* <DEDUP_REMOVED lines=22> */
.L_x_1088:
        /* <DEDUP_REMOVED lines=68> */
.L_x_1104:
        /* <DEDUP_REMOVED lines=13> */
.L_x_1090:
[----:B------:R-:W-:Y:S05]  /*0c60*/  BSYNC B0 ;  /* 0x0000000000007941 */ /* 0x000fea0003800000 */
.L_x_1089:
        /* <DEDUP_REMOVED lines=69> */
.L_x_1092:
[----:B------:R-:W-:Y:S01]  /*10c0*/  MOV R0, R22 ;  /* 0x0000001600007202 */ /* 0x000fe20000000f00 */
[----:B------:R-:W-:Y:S01]  /*10d0*/  IMAD.MOV.U32 R2, RZ, RZ, R3 ;  /* 0x000000ffff027224 */ /* 0x000fe200078e0003 */
[----:B------:R-:W-:Y:S01]  /*10e0*/  MOV R6, R8 ;  /* 0x0000000800067202 */ /* 0x000fe20000000f00 */
[----:B------:R-:W-:-:S07]  /*10f0*/  IMAD.MOV.U32 R5, RZ, RZ, R18 ;  /* 0x000000ffff057224 */ /* 0x000fce00078e0012 */
.L_x_1091:
        /* <DEDUP_REMOVED lines=257> */
.L_x_1095:
        /* <DEDUP_REMOVED lines=8> */
[----:B01----:R-:W-:Y:S05]  /*2190*/  CALL.REL.NOINC `($__internal_93_$__cuda_sm20_rem_u64) ;  /* 0x00000018007c7944 */ /* 0x003fea0003c00000 */
[----:B------:R-:W-:Y:S01]  /*21a0*/  IMAD.MOV.U32 R22, RZ, RZ, R2 ;  /* 0x000000ffff167224 */ /* 0x000fe200078e0002 */
[----:B------:R-:W-:Y:S01]  /*21b0*/  MOV R23, R25 ;  /* 0x0000001900177202 */ /* 0x000fe20000000f00 */
[----:B------:R-:W-:Y:S06]  /*21c0*/  BRA `(.L_x_1098) ;  /* 0x0000000000507947 */ /* 0x000fec0003800000 */
.L_x_1097:
        /* <DEDUP_REMOVED lines=20> */
.L_x_1098:
[----:B------:R-:W-:Y:S05]  /*2310*/  BSYNC B1 ;  /* 0x0000000000017941 */ /* 0x000fea0003800000 */
.L_x_1096:
[----:B------:R-:W-:Y:S02]  /*2320*/  ULDC.64 UR34, c[0x0][0x3e0] ;  /* 0x0000f80000227ab9 */ /* 0x000fe40000000a00 */
[----:B------:R-:W-:-:S04]  /*2330*/  IADD3 R22, P0, R22, UR34, RZ ;  /* 0x0000002216167c10 */ /* 0x000fc8000ff1e0ff */
[----:B------:R-:W-:-:S04]  /*2340*/  IADD3.X R23, R23, UR35, RZ, P0, !PT ;  /* 0x0000002317177c10 */ /* 0x000fc800087fe4ff */
[----:B------:R-:W2:Y:S02]  /*2350*/  I2F.S64 R22, R22 ;  /* 0x0000001600167312 */ /* 0x000ea40000301400 */
[----:B--2---:R-:W-:-:S05]  /*2360*/  F2FP.F16.F32.PACK_AB R0, RZ, R22 ;  /* 0x00000016ff00723e */ /* 0x004fca00000000ff */
[----:B------:R2:W-:Y:S02]  /*2370*/  STG.E.U16 desc[UR60][R26.64], R0 ;  /* 0x000000001a007986 */ /* 0x0005e4000c10153c */
.L_x_1094:
[----:B------:R-:W-:Y:S05]  /*2380*/  BSYNC B0 ;  /* 0x0000000000007941 */ /* 0x000fea0003800000 */
.L_x_1093:
        /* <DEDUP_REMOVED lines=259> */
.L_x_1100:
        /* <DEDUP_REMOVED lines=10> */
[----:B01----:R-:W-:Y:S05]  /*3460*/  CALL.REL.NOINC `($__internal_93_$__cuda_sm20_rem_u64) ;  /* 0x0000000400c87944 */ /* 0x003fea0003c00000 */
[----:B------:R-:W-:Y:S01]  /*3470*/  MOV R3, R25 ;  /* 0x0000001900037202 */ /* 0x000fe20000000f00 */
[----:B------:R-:W-:Y:S06]  /*3480*/  BRA `(.L_x_1103) ;  /* 0x00000000004c7947 */ /* 0x000fec0003800000 */
.L_x_1102:
        /* <DEDUP_REMOVED lines=19> */
.L_x_1103:
[----:B------:R-:W-:Y:S05]  /*35c0*/  BSYNC B0 ;  /* 0x0000000000007941 */ /* 0x000fea0003800000 */
.L_x_1101:
[----:B------:R-:W-:Y:S02]  /*35d0*/  ULDC.64 UR34, c[0x0][0x3e0] ;  /* 0x0000f80000227ab9 */ /* 0x000fe40000000a00 */
[----:B------:R-:W-:-:S04]  /*35e0*/  IADD3 R2, P0, R2, UR34, RZ ;  /* 0x0000002202027c10 */ /* 0x000fc8000ff1e0ff */
[----:B------:R-:W-:-:S04]  /*35f0*/  IADD3.X R3, R3, UR35, RZ, P0, !PT ;  /* 0x0000002303037c10 */ /* 0x000fc800087fe4ff */
[----:B------:R-:W0:Y:S02]  /*3600*/  I2F.S64 R2, R2 ;  /* 0x0000000200027312 */ /* 0x000e240000301400 */
[----:B0-----:R-:W-:-:S05]  /*3610*/  F2FP.F16.F32.PACK_AB R0, RZ, R2 ;  /* 0x00000002ff00723e */ /* 0x001fca00000000ff */
[----:B------:R2:W-:Y:S02]  /*3620*/  STG.E.U16 desc[UR60][R26.64], R0 ;  /* 0x000000001a007986 */ /* 0x0005e4000c10153c */
.L_x_1099:
        /* <DEDUP_REMOVED lines=11> */
        .weak           $__internal_92_$__cuda_sm20_div_s64
        .type           $__internal_92_$__cuda_sm20_div_s64,@function
        .size           $__internal_92_$__cuda_sm20_div_s64,($__internal_93_$__cuda_sm20_rem_u64 - $__internal_92_$__cuda_sm20_div_s64)
$__internal_92_$__cuda_sm20_div_s64:
        /* <DEDUP_REMOVED lines=74> */
[----:B------:R-:W-:Y:S06]  /*3b80*/  RET.REL.NODEC R6 `(_ZN2at6native60_GLOBAL__N__fdc43544_27_DistributionRandomKernel_cu_f88cee4443distribution_elementwise_grid_stride_kernelImLi2EZZZNS0_9templates4cuda21random_from_to_kernelIPNS_17CUDAGeneratorImplEEEvRNS_18TensorIteratorBaseEmlT_ENKUlvE_clEvENKUlvE7_clEvEUlP24curandStatePhilox4_32_10E_ZNS1_27distribution_nullary_kernelIN3c104HalfEm10ulonglong2S7_SF_ZZZS5_IS7_EvS9_mlSA_ENKSB_clEvENKSC_clEvEUlmE_EEvS9_T2_RKT3_T4_EUlimE0_EEvlNS_15PhiloxCudaStateET1_SL_) ;  /* 0xffffffc4061c7950 */ /* 0x000fec0003c3ffff */
        .weak           $__internal_93_$__cuda_sm20_rem_u64
        .type           $__internal_93_$__cuda_sm20_rem_u64,@function
        .size           $__internal_93_$__cuda_sm20_rem_u64,(.L_x_1977 - $__internal_93_$__cuda_sm20_rem_u64)
$__internal_93_$__cuda_sm20_rem_u64:
        /* <DEDUP_REMOVED lines=64> */
[----:B------:R-:W-:Y:S06]  /*3f90*/  RET.REL.NODEC R40 `(_ZN2at6native60_GLOBAL__N__fdc43544_27_DistributionRandomKernel_cu_f88cee4443distribution_elementwise_grid_stride_kernelImLi2EZZZNS0_9templates4cuda21random_from_to_kernelIPNS_17CUDAGeneratorImplEEEvRNS_18TensorIteratorBaseEmlT_ENKUlvE_clEvENKUlvE7_clEvEUlP24curandStatePhilox4_32_10E_ZNS1_27distribution_nullary_kernelIN3c104HalfEm10ulonglong2S7_SF_ZZZS5_IS7_EvS9_mlSA_ENKSB_clEvENKSC_clEvEUlmE_EEvS9_T2_RKT3_T4_EUlimE0_EEvlNS_15PhiloxCudaStateET1_SL_) ;  /* 0xffffffc028187950 */ /* 0x000fec0003c3ffff */
.L_x_1105:
        /* <DEDUP_REMOVED lines=14> */
.L_x_1977:


//--------------------- .text._ZN2at6native60_GLOBAL__N__fdc43544_27_DistributionRandomKernel_cu_f88cee4443distribution_elementwise_grid_stride_kernelImLi2EZZZNS0_9templates4cuda21random_from_to_kernelIPNS_17CUDAGeneratorImplEEEvRNS_18TensorIteratorBaseEmlT_ENKUlvE_clEvENKUlvE7_clEvEUlP24curandStatePhilox4_32_10E_ZNS1_27distribution_nullary_kernelIN3c104HalfEm10ulonglong2S7_SF_ZZZS5_IS7_EvS9_mlSA_ENKSB_clEvENKSC_clEvEUlmE_EEvS9_T2_RKT3_T4_EUlimE_EEvlNS_15PhiloxCudaStateET1_SL_ --------------------------
	.section	.text._ZN2at6native60_GLOBAL__N__fdc43544_27_DistributionRandomKernel_cu_f88cee4443distribution_elementwise_grid_stride_kernelImLi2EZZZNS0_9templates4cuda21random_from_to_kernelIPNS_17CUDAGeneratorImplEEEvRNS_18TensorIteratorBaseEmlT_ENKUlvE_clEvENKUlvE7_clEvEUlP24curandStatePhilox4_32_10E_ZNS1_27distribution_nullary_kernelIN3c104HalfEm10ulonglong2S7_SF_ZZZS5_IS7_EvS9_mlSA_ENKSB_clEvENKSC_clEvEUlmE_EEvS9_T2_RKT3_T4_EUlimE_EEvlNS_15PhiloxCudaStateET1_SL_,"ax",@progbits
	.align	128
.text._ZN2at6native60_GLOBAL__N__fdc43544_27_DistributionRandomKernel_cu_f88cee4443distribution_elementwise_grid_stride_kernelImLi2EZZZNS0_9templates4cuda21random_from_to_kernelIPNS_17CUDAGeneratorImplEEEvRNS_18TensorIteratorBaseEmlT_ENKUlvE_clEvENKUlvE7_clEvEUlP24curandStatePhilox4_32_10E_ZNS1_27distribution_nullary_kernelIN3c104HalfEm10ulonglong2S7_SF_ZZZS5_IS7_EvS9_mlSA_ENKSB_clEvENKSC_clEvEUlmE_EEvS9_T2_RKT3_T4_EUlimE_EEvlNS_15PhiloxCudaStateET1_SL_:
        .type           _ZN2at6native60_GLOBAL__N__fdc43544_27_DistributionRandomKernel_cu_f88cee4443distribution_elementwise_grid_stride_kernelImLi2EZZZNS0_9templates4cuda21random_from_to_kernelIPNS_17CUDAGeneratorImplEEEvRNS_18TensorIteratorBaseEmlT_ENKUlvE_clEvENKUlvE7_clEvEUlP24curandStatePhilox4_32_10E_ZNS1_27distribution_nullary_kernelIN3c104HalfEm10ulonglong2S7_SF_ZZZS5_IS7_EvS9_mlSA_ENKSB_clEvENKSC_clEvEUlmE_EEvS9_T2_RKT3_T4_EUlimE_EEvlNS_15PhiloxCudaStateET1_SL_,@function
        .size           _ZN2at6native60_GLOBAL__N__fdc43544_27_DistributionRandomKernel_cu_f88cee4443distribution_elementwise_grid_stride_kernelImLi2EZZZNS0_9templates4cuda21random_from_to_kernelIPNS_17CUDAGeneratorImplEEEvRNS_18TensorIteratorBaseEmlT_ENKUlvE_clEvENKUlvE7_clEvEUlP24curandStatePhilox4_32_10E_ZNS1_27distribution_nullary_kernelIN3c104HalfEm10ulonglong2S7_SF_ZZZS5_IS7_EvS9_mlSA_ENKSB_clEvENKSC_clEvEUlmE_EEvS9_T2_RKT3_T4_EUlimE_EEvlNS_15PhiloxCudaStateET1_SL_,(.L_x_1980 - _ZN2at6native60_GLOBAL__N__fdc43544_27_DistributionRandomKernel_cu_f88cee4443distribution_elementwise_grid_stride_kernelImLi2EZZZNS0_9templates4cuda21random_from_to_kernelIPNS_17CUDAGeneratorImplEEEvRNS_18TensorIteratorBaseEmlT_ENKUlvE_clEvENKUlvE7_clEvEUlP24curandStatePhilox4_32_10E_ZNS1_27distribution_nullary_kernelIN3c104HalfEm10ulonglong2S7_SF_ZZZS5_IS7_EvS9_mlSA_ENKSB_clEvENKSC_clEvEUlmE_EEvS9_T2_RKT3_T4_EUlimE_EEvlNS_15PhiloxCudaStateET1_SL_)
        .other          _ZN2at6native60_GLOBAL__N__fdc43544_27_DistributionRandomKernel_cu_f88cee4443distribution_elementwise_grid_stride_kernelImLi2EZZZNS0_9templates4cuda21random_from_to_kernelIPNS_17CUDAGeneratorImplEEEvRNS_18TensorIteratorBaseEmlT_ENKUlvE_clEvENKUlvE7_clEvEUlP24curandStatePhilox4_32_10E_ZNS1_27distribution_nullary_kernelIN3c104HalfEm10ulonglong2S7_SF_ZZZS5_IS7_EvS9_mlSA_ENKSB_clEvENKSC_clEvEUlmE_EEvS9_T2_RKT3_T4_EUlimE_EEvlNS_15PhiloxCudaStateET1_SL_,@"STO_CUDA_ENTRY STV_DEFAULT"
_ZN2at6native60_GLOBAL__N__fdc43544_27_DistributionRandomKernel_cu_f88cee4443distribution_elementwise_grid_stride_kernelImLi2EZZZNS0_9templates4cuda21random_from_to_kernelIPNS_17CUDAGeneratorImplEEEvRNS_18TensorIteratorBaseEmlT_ENKUlvE_clEvENKUlvE7_clEvEUlP24curandStatePhilox4_32_10E_ZNS1_27distribution_nullary_kernelIN3c104HalfEm10ulonglong2S7_SF_ZZZS5_IS7_EvS9_mlSA_ENKSB_clEvENKSC_clEvEUlmE_EEvS9_T2_RKT3_T4_EUlimE_EEvlNS_15PhiloxCudaStateET1_SL_:
        /* <DEDUP_REMOVED lines=86> */
[----:B------:R-:W-:Y:S05]  /*0560*/  CALL.REL.NOINC `($__internal_94_$__cuda_sm20_div_s64) ;  /* 0x0000000c00bc7944 */ /* 0x000fea0003c00000 */
[----:B------:R-:W-:Y:S01]  /*0570*/  MOV R22, R26 ;  /* 0x0000001a00167202 */ /* 0x000fe20000000f00 */
[----:B------:R-:W-:Y:S01]  /*0580*/  IMAD.MOV.U32 R23, RZ, RZ, R27 ;  /* 0x000000ffff177224 */ /* 0x000fe200078e001b */
[----:B------:R-:W-:Y:S06]  /*0590*/  BRA `(.L_x_1107) ;  /* 0x00000000005c7947 */ /* 0x000fec0003800000 */
.L_x_1106:
        /* <DEDUP_REMOVED lines=23> */
.L_x_1107:
        /* <DEDUP_REMOVED lines=33> */
.L_x_1121:
        /* <DEDUP_REMOVED lines=13> */
.L_x_1109:
[----:B------:R-:W-:Y:S05]  /*09f0*/  BSYNC B0 ;  /* 0x0000000000007941 */ /* 0x000fea0003800000 */
.L_x_1108:
        /* <DEDUP_REMOVED lines=60> */
.L_x_1111:
[----:B------:R-:W-:Y:S01]  /*0dc0*/  IMAD.MOV.U32 R47, RZ, RZ, R43 ;  /* 0x000000ffff2f7224 */ /* 0x000fe200078e002b */
[----:B------:R-:W-:Y:S01]  /*0dd0*/  MOV R30, R31 ;  /* 0x0000001f001e7202 */ /* 0x000fe20000000f00 */
[----:B------:R-:W-:Y:S02]  /*0de0*/  IMAD.MOV.U32 R39, RZ, RZ, R37 ;  /* 0x000000ffff277224 */ /* 0x000fe400078e0025 */
[----:B------:R-:W-:-:S07]  /*0df0*/  IMAD.MOV.U32 R40, RZ, RZ, R26 ;  /* 0x000000ffff287224 */ /* 0x000fce00078e001a */
.L_x_1110:
        /* <DEDUP_REMOVED lines=12> */
[----:B01----:R-:W-:Y:S05]  /*0ec0*/  CALL.REL.NOINC `($__internal_95_$__cuda_sm20_rem_u64) ;  /* 0x0000000800907944 */ /* 0x003fea0003c00000 */
[----:B------:R-:W-:Y:S02]  /*0ed0*/  IMAD.MOV.U32 R28, RZ, RZ, R30 ;  /* 0x000000ffff1c7224 */ /* 0x000fe400078e001e */
[----:B------:R-:W-:Y:S01]  /*0ee0*/  IMAD.MOV.U32 R29, RZ, RZ, R31 ;  /* 0x000000ffff1d7224 */ /* 0x000fe200078e001f */
[----:B------:R-:W-:Y:S06]  /*0ef0*/  BRA `(.L_x_1116) ;  /* 0x00000000004c7947 */ /* 0x000fec0003800000 */
.L_x_1115:
        /* <DEDUP_REMOVED lines=19> */
.L_x_1116:
[----:B------:R-:W-:Y:S05]  /*1030*/  BSYNC B1 ;  /* 0x0000000000017941 */ /* 0x000fea0003800000 */
.L_x_1114:
        /* <DEDUP_REMOVED lines=8> */
.L_x_1113:
[----:B------:R-:W-:Y:S05]  /*10c0*/  BSYNC B0 ;  /* 0x0000000000007941 */ /* 0x000fea0003800000 */
.L_x_1112:
        /* <DEDUP_REMOVED lines=15> */
[----:B01----:R-:W-:Y:S05]  /*11c0*/  CALL.REL.NOINC `($__internal_95_$__cuda_sm20_rem_u64) ;  /* 0x0000000400d07944 */ /* 0x003fea0003c00000 */
[----:B------:R-:W-:Y:S01]  /*11d0*/  IMAD.MOV.U32 R28, RZ, RZ, R30 ;  /* 0x000000ffff1c7224 */ /* 0x000fe200078e001e */
[----:B------:R-:W-:Y:S01]  /*11e0*/  MOV R29, R31 ;  /* 0x0000001f001d7202 */ /* 0x000fe20000000f00 */
[----:B------:R-:W-:Y:S06]  /*11f0*/  BRA `(.L_x_1120) ;  /* 0x0000000000487947 */ /* 0x000fec0003800000 */
.L_x_1119:
        /* <DEDUP_REMOVED lines=18> */
.L_x_1120:
[----:B------:R-:W-:Y:S05]  /*1320*/  BSYNC B0 ;  /* 0x0000000000007941 */ /* 0x000fea0003800000 */
.L_x_1118:
        /* <DEDUP_REMOVED lines=8> */
.L_x_1117:
        /* <DEDUP_REMOVED lines=11> */
        .weak           $__internal_94_$__cuda_sm20_div_s64
        .type           $__internal_94_$__cuda_sm20_div_s64,@function
        .size           $__internal_94_$__cuda_sm20_div_s64,($__internal_95_$__cuda_sm20_rem_u64 - $__internal_94_$__cuda_sm20_div_s64)
$__internal_94_$__cuda_sm20_div_s64:
        /* <DEDUP_REMOVED lines=74> */
[----:B------:R-:W-:Y:S06]  /*1900*/  RET.REL.NODEC R22 `(_ZN2at6native60_GLOBAL__N__fdc43544_27_DistributionRandomKernel_cu_f88cee4443distribution_elementwise_grid_stride_kernelImLi2EZZZNS0_9templates4cuda21random_from_to_kernelIPNS_17CUDAGeneratorImplEEEvRNS_18TensorIteratorBaseEmlT_ENKUlvE_clEvENKUlvE7_clEvEUlP24curandStatePhilox4_32_10E_ZNS1_27distribution_nullary_kernelIN3c104HalfEm10ulonglong2S7_SF_ZZZS5_IS7_EvS9_mlSA_ENKSB_clEvENKSC_clEvEUlmE_EEvS9_T2_RKT3_T4_EUlimE_EEvlNS_15PhiloxCudaStateET1_SL_) ;  /* 0xffffffe416bc7950 */ /* 0x000fec0003c3ffff */
        .weak           $__internal_95_$__cuda_sm20_rem_u64
        .type           $__internal_95_$__cuda_sm20_rem_u64,@function
        .size           $__internal_95_$__cuda_sm20_rem_u64,(.L_x_1980 - $__internal_95_$__cuda_sm20_rem_u64)
$__internal_95_$__cuda_sm20_rem_u64:
        /* <DEDUP_REMOVED lines=65> */
[----:B------:R-:W-:Y:S06]  /*1d20*/  RET.REL.NODEC R28 `(_ZN2at6native60_GLOBAL__N__fdc43544_27_DistributionRandomKernel_cu_f88cee4443distribution_elementwise_grid_stride_kernelImLi2EZZZNS0_9templates4cuda21random_from_to_kernelIPNS_17CUDAGeneratorImplEEEvRNS_18TensorIteratorBaseEmlT_ENKUlvE_clEvENKUlvE7_clEvEUlP24curandStatePhilox4_32_10E_ZNS1_27distribution_nullary_kernelIN3c104HalfEm10ulonglong2S7_SF_ZZZS5_IS7_EvS9_mlSA_ENKSB_clEvENKSC_clEvEUlmE_EEvS9_T2_RKT3_T4_EUlimE_EEvlNS_15PhiloxCudaStateET1_SL_) ;  /* 0xffffffe01cb47950 */ /* 0x000fec0003c3ffff */
.L_x_1122:
        /* <DEDUP_REMOVED lines=13> */
.L_x_1980:


//--------------------- .text._ZN2at6native60_GLOBAL__N__fdc43544_27_DistributionRandomKernel_cu_f88cee4443distribution_elementwise_grid_stride_kernelIjLi4EZZZNS0_9templates4cuda21random_from_to_kernelIPNS_17CUDAGeneratorImplEEEvRNS_18TensorIteratorBaseEmlT_ENKUlvE_clEvENKUlvE6_clEvEUlP24curandStatePhilox4_32_10E0_ZNS1_27distribution_nullary_kernelIbj5uint4S7_SF_ZZZS5_IS7_EvS9_mlSA_ENKSB_clEvENKSC_clEvEUljE_EEvS9_T2_RKT3_T4_EUlijE0_EEvlNS_15PhiloxCudaStateET1_SJ_ --------------------------
	.section	.text._ZN2at6native60_GLOBAL__N__fdc43544_27_DistributionRandomKernel_cu_f88cee4443distribution_elementwise_grid_stride_kernelIjLi4EZZZNS0_9templates4cuda21random_from_to_kernelIPNS_17CUDAGeneratorImplEEEvRNS_18TensorIteratorBaseEmlT_ENKUlvE_clEvENKUlvE6_clEvEUlP24curandStatePhilox4_32_10E0_ZNS1_27distribution_nullary_kernelIbj5uint4S7_SF_ZZZS5_IS7_EvS9_mlSA_ENKSB_clEvENKSC_clEvEUljE_EEvS9_T2_RKT3_T4_EUlijE0_EEvlNS_15PhiloxCudaStateET1_SJ_,"ax",@progbits
	.align	128
.text._ZN2at6native60_GLOBAL__N__fdc43544_27_DistributionRandomKernel_cu_f88cee4443distribution_elementwise_grid_stride_kernelIjLi4EZZZNS0_9templates4cuda21random_from_to_kernelIPNS_17CUDAGeneratorImplEEEvRNS_18TensorIteratorBaseEmlT_ENKUlvE_clEvENKUlvE6_clEvEUlP24curandStatePhilox4_32_10E0_ZNS1_27distribution_nullary_kernelIbj5uint4S7_SF_ZZZS5_IS7_EvS9_mlSA_ENKSB_clEvENKSC_clEvEUljE_EEvS9_T2_RKT3_T4_EUlijE0_EEvlNS_15PhiloxCudaStateET1_SJ_:
        .type           _ZN2at6native60_GLOBAL__N__fdc43544_27_DistributionRandomKernel_cu_f88cee4443distribution_elementwise_grid_stride_kernelIjLi4EZZZNS0_9templates4cuda21random_from_to_kernelIPNS_17CUDAGeneratorImplEEEvRNS_18TensorIteratorBaseEmlT_ENKUlvE_clEvENKUlvE6_clEvEUlP24curandStatePhilox4_32_10E0_ZNS1_27distribution_nullary_kernelIbj5uint4S7_SF_ZZZS5_IS7_EvS9_mlSA_ENKSB_clEvENKSC_clEvEUljE_EEvS9_T2_RKT3_T4_EUlijE0_EEvlNS_15PhiloxCudaStateET1_SJ_,@function
        .size           _ZN2at6native60_GLOBAL__N__fdc43544_27_DistributionRandomKernel_cu_f88cee4443distribution_elementwise_grid_stride_kernelIjLi4EZZZNS0_9templates4cuda21random_from_to_kernelIPNS_17CUDAGeneratorImplEEEvRNS_18TensorIteratorBaseEmlT_ENKUlvE_clEvENKUlvE6_clEvEUlP24curandStatePhilox4_32_10E0_ZNS1_27distribution_nullary_kernelIbj5uint4S7_SF_ZZZS5_IS7_EvS9_mlSA_ENKSB_clEvENKSC_clEvEUljE_EEvS9_T2_RKT3_T4_EUlijE0_EEvlNS_15PhiloxCudaStateET1_SJ_,(.L_x_1983 - _ZN2at6native60_GLOBAL__N__fdc43544_27_DistributionRandomKernel_cu_f88cee4443distribution_elementwise_grid_stride_kernelIjLi4EZZZNS0_9templates4cuda21random_from_to_kernelIPNS_17CUDAGeneratorImplEEEvRNS_18TensorIteratorBaseEmlT_ENKUlvE_clEvENKUlvE6_clEvEUlP24curandStatePhilox4_32_10E0_ZNS1_27distribution_nullary_kernelIbj5uint4S7_SF_ZZZS5_IS7_EvS9_mlSA_ENKSB_clEvENKSC_clEvEUljE_EEvS9_T2_RKT3_T4_EUlijE0_EEvlNS_15PhiloxCudaStateET1_SJ_)
        .other          _ZN2at6native60_GLOBAL__N__fdc43544_27_DistributionRandomKernel_cu_f88cee4443distribution_elementwise_grid_stride_kernelIjLi4EZZZNS0_9templates4cuda21random_from_to_kernelIPNS_17CUDAGeneratorImplEEEvRNS_18TensorIteratorBaseEmlT_ENKUlvE_clEvENKUlvE6_clEvEUlP24curandStatePhilox4_32_10E0_ZNS1_27distribution_nullary_kernelIbj5uint4S7_SF_ZZZS5_IS7_EvS9_mlSA_ENKSB_clEvENKSC_clEvEUljE_EEvS9_T2_RKT3_T4_EUlijE0_EEvlNS_15PhiloxCudaStateET1_SJ_,@"STO_CUDA_ENTRY STV_DEFAULT"
_ZN2at6native60_GLOBAL__N__fdc43544_27_DistributionRandomKernel_cu_f88cee4443distribution_elementwise_grid_stride_kernelIjLi4EZZZNS0_9templates4cuda21random_from_to_kernelIPNS_17CUDAGeneratorImplEEEvRNS_18TensorIteratorBaseEmlT_ENKUlvE_clEvENKUlvE6_clEvEUlP24curandStatePhilox4_32_10E0_ZNS1_27distribution_nullary_kernelIbj5uint4S7_SF_ZZZS5_IS7_EvS9_mlSA_ENKSB_clEvENKSC_clEvEUljE_EEvS9_T2_RKT3_T4_EUlijE0_EEvlNS_15PhiloxCudaStateET1_SJ_:
        /* <DEDUP_REMOVED lines=92> */
[----:B------:R-:W-:Y:S05]  /*05c0*/  CALL.REL.NOINC `($__internal_96_$__cuda_sm20_div_s64) ;  /* 0x0000005000e87944 */ /* 0x000fea0003c00000 */
[----:B------:R-:W-:Y:S05]  /*05d0*/  BRA `(.L_x_1124) ;  /* 0x00000000005c7947 */ /* 0x000fea0003800000 */
.L_x_1123:
        /* <DEDUP_REMOVED lines=23> */
.L_x_1124:
        /* <DEDUP_REMOVED lines=68> */
.L_x_1148:
        /* <DEDUP_REMOVED lines=13> */
.L_x_1126:
[----:B------:R-:W-:Y:S05]  /*0c60*/  BSYNC B0 ;  /* 0x0000000000007941 */ /* 0x000fea0003800000 */
.L_x_1125:
        /* <DEDUP_REMOVED lines=69> */
.L_x_1128:
[----:B------:R-:W-:Y:S01]  /*10c0*/  MOV R35, R32 ;  /* 0x0000002000237202 */ /* 0x000fe20000000f00 */
[----:B------:R-:W-:Y:S01]  /*10d0*/  IMAD.MOV.U32 R41, RZ, RZ, R27 ;  /* 0x000000ffff297224 */ /* 0x000fe200078e001b */
[----:B------:R-:W-:Y:S01]  /*10e0*/  MOV R30, R28 ;  /* 0x0000001c001e7202 */ /* 0x000fe20000000f00 */
[----:B------:R-:W-:-:S07]  /*10f0*/  IMAD.MOV.U32 R31, RZ, RZ, R22 ;  /* 0x000000ffff1f7224 */ /* 0x000fce00078e0016 */
.L_x_1127:
        /* <DEDUP_REMOVED lines=258> */
.L_x_1131:
[----:B------:R-:W-:Y:S01]  /*2120*/  ISETP.NE.U32.AND P0, PT, RZ, UR30, PT ;  /* 0x0000001eff007c0c */ /* 0x000fe2000bf05070 */
[----:B------:R-:W-:Y:S02]  /*2130*/  ULDC.64 UR34, c[0x0][0x3d0] ;  /* 0x0000f40000227ab9 */ /* 0x000fe40000000a00 */
[----:B------:R-:W-:-:S05]  /*2140*/  IADD3 R26, P1, R36, UR34, RZ ;  /* 0x00000022241a7c10 */ /* 0x000fca000ff3e0ff */
[----:B------:R-:W-:-:S05]  /*2150*/  IMAD.X R27, RZ, RZ, UR35, P1 ;  /* 0x00000023ff1b7e24 */ /* 0x000fca00088e06ff */
[----:B------:R-:W-:Y:S05]  /*2160*/  @!P0 BRA `(.L_x_1132) ;  /* 0x00000000000c8947 */ /* 0x000fea0003800000 */
[----:B------:R-:W-:-:S07]  /*2170*/  MOV R36, 0x2190 ;  /* 0x0000219000247802 */ /* 0x000fce0000000f00 */
[----:B01----:R-:W-:Y:S05]  /*2180*/  CALL.REL.NOINC `($__internal_97_$__cuda_sm20_rem_u64) ;  /* 0x0000003c00247944 */ /* 0x003fea0003c00000 */
[----:B------:R-:W-:Y:S05]  /*2190*/  BRA `(.L_x_1133) ;  /* 0x00000000004c7947 */ /* 0x000fea0003800000 */
.L_x_1132:
        /* <DEDUP_REMOVED lines=19> */
.L_x_1133:
[----:B------:R-:W-:Y:S02]  /*22d0*/  ULDC.64 UR34, c[0x0][0x3e0] ;  /* 0x0000f80000227ab9 */ /* 0x000fe40000000a00 */
[----:B------:R-:W-:-:S04]  /*22e0*/  UIADD3 UR34, UP0, URZ, -UR34, URZ ;  /* 0x800000223f227290 */ /* 0x000fc8000ff1e03f */
[----:B------:R-:W-:Y:S02]  /*22f0*/  UIADD3.X UR35, URZ, ~UR35, URZ, UP0, !UPT ;  /* 0x800000233f237290 */ /* 0x000fe400087fe43f */
[----:B------:R-:W-:-:S04]  /*2300*/  ISETP.NE.U32.AND P0, PT, R42, UR34, PT ;  /* 0x000000222a007c0c */ /* 0x000fc8000bf05070 */
[----:B------:R-:W-:-:S04]  /*2310*/  ISETP.NE.AND.EX P0, PT, R43, UR35, PT, P0 ;  /* 0x000000232b007c0c */ /* 0x000fc8000bf05300 */
[----:B------:R-:W-:-:S05]  /*2320*/  SEL R35, RZ, 0x1, !P0 ;  /* 0x00000001ff237807 */ /* 0x000fca0004000000 */
[----:B------:R2:W-:Y:S04]  /*2330*/  STG.E.U8 desc[UR60][R26.64], R35 ;  /* 0x000000231a007986 */ /* 0x0005e8000c10113c */
.L_x_1130:
[----:B------:R-:W-:Y:S05]  /*2340*/  BSYNC B0 ;  /* 0x0000000000007941 */ /* 0x000fea0003800000 */
.L_x_1129:
        /* <DEDUP_REMOVED lines=248> */
.L_x_1136:
[----:B------:R-:W-:Y:S01]  /*32d0*/  ISETP.NE.U32.AND P1, PT, RZ, UR30, PT ;  /* 0x0000001eff007c0c */ /* 0x000fe2000bf25070 */
[----:B------:R-:W-:Y:S02]  /*32e0*/  ULDC.64 UR34, c[0x0][0x3d0] ;  /* 0x0000f40000227ab9 */ /* 0x000fe40000000a00 */
[----:B------:R-:W-:-:S05]  /*32f0*/  IADD3 R26, P0, R35, UR34, RZ ;  /* 0x00000022231a7c10 */ /* 0x000fca000ff1e0ff */
[----:B------:R-:W-:-:S05]  /*3300*/  IMAD.X R27, RZ, RZ, UR35, P0 ;  /* 0x00000023ff1b7e24 */ /* 0x000fca00080e06ff */
[----:B------:R-:W-:Y:S05]  /*3310*/  @!P1 BRA `(.L_x_1137) ;  /* 0x0000000000109947 */ /* 0x000fea0003800000 */
[----:B------:R-:W-:Y:S02]  /*3320*/  MOV R35, R41 ;  /* 0x0000002900237202 */ /* 0x000fe40000000f00 */
[----:B------:R-:W-:-:S07]  /*3330*/  MOV R36, 0x3350 ;  /* 0x0000335000247802 */ /* 0x000fce0000000f00 */
[----:B01----:R-:W-:Y:S05]  /*3340*/  CALL.REL.NOINC `($__internal_97_$__cuda_sm20_rem_u64) ;  /* 0x0000002800b47944 */ /* 0x003fea0003c00000 */
[----:B------:R-:W-:Y:S05]  /*3350*/  BRA `(.L_x_1138) ;  /* 0x00000000004c7947 */ /* 0x000fea0003800000 */
.L_x_1137:
        /* <DEDUP_REMOVED lines=19> */
.L_x_1138:
[----:B------:R-:W-:Y:S02]  /*3490*/  ULDC.64 UR34, c[0x0][0x3e0] ;  /* 0x0000f80000227ab9 */ /* 0x000fe40000000a00 */
[----:B------:R-:W-:-:S04]  /*34a0*/  UIADD3 UR34, UP0, URZ, -UR34, URZ ;  /* 0x800000223f227290 */ /* 0x000fc8000ff1e03f */
[----:B------:R-:W-:Y:S02]  /*34b0*/  UIADD3.X UR35, URZ, ~UR35, URZ, UP0, !UPT ;  /* 0x800000233f237290 */ /* 0x000fe400087fe43f */
[----:B------:R-:W-:-:S04]  /*34c0*/  ISETP.NE.U32.AND P0, PT, R42, UR34, PT ;  /* 0x000000222a007c0c */ /* 0x000fc8000bf05070 */
[----:B------:R-:W-:-:S04]  /*34d0*/  ISETP.NE.AND.EX P0, PT, R43, UR35, PT, P0 ;  /* 0x000000232b007c0c */ /* 0x000fc8000bf05300 */
[----:B------:R-:W-:-:S05]  /*34e0*/  SEL R35, RZ, 0x1, !P0 ;  /* 0x00000001ff237807 */ /* 0x000fca0004000000 */
[----:B------:R2:W-:Y:S04]  /*34f0*/  STG.E.U8 desc[UR60][R26.64], R35 ;  /* 0x000000231a007986 */ /* 0x0005e8000c10113c */
.L_x_1135:
[----:B------:R-:W-:Y:S05]  /*3500*/  BSYNC B0 ;  /* 0x0000000000007941 */ /* 0x000fea0003800000 */
.L_x_1134:
        /* <DEDUP_REMOVED lines=244> */
.L_x_1141:
[----:B------:R-:W-:Y:S01]  /*4450*/  ISETP.NE.U32.AND P1, PT, RZ, UR30, PT ;  /* 0x0000001eff007c0c */ /* 0x000fe2000bf25070 */
[----:B------:R-:W-:Y:S02]  /*4460*/  ULDC.64 UR34, c[0x0][0x3d0] ;  /* 0x0000f40000227ab9 */ /* 0x000fe40000000a00 */
[----:B------:R-:W-:-:S04]  /*4470*/  IADD3 R26, P0, R35, UR34, RZ ;  /* 0x00000022231a7c10 */ /* 0x000fc8000ff1e0ff */
[----:B------:R-:W-:-:S06]  /*4480*/  IADD3.X R27, RZ, UR35, RZ, P0, !PT ;  /* 0x00000023ff1b7c10 */ /* 0x000fcc00087fe4ff */
[----:B------:R-:W-:Y:S05]  /*4490*/  @!P1 BRA `(.L_x_1142) ;  /* 0x0000000000109947 */ /* 0x000fea0003800000 */
[----:B------:R-:W-:Y:S02]  /*44a0*/  MOV R35, R30 ;  /* 0x0000001e00237202 */ /* 0x000fe40000000f00 */
[----:B------:R-:W-:-:S07]  /*44b0*/  MOV R36, 0x44d0 ;  /* 0x000044d000247802 */ /* 0x000fce0000000f00 */
[----:B01----:R-:W-:Y:S05]  /*44c0*/  CALL.REL.NOINC `($__internal_97_$__cuda_sm20_rem_u64) ;  /* 0x0000001800547944 */ /* 0x003fea0003c00000 */
[----:B------:R-:W-:Y:S05]  /*44d0*/  BRA `(.L_x_1143) ;  /* 0x00000000004c7947 */ /* 0x000fea0003800000 */
.L_x_1142:
        /* <DEDUP_REMOVED lines=19> */
.L_x_1143:
[----:B------:R-:W-:Y:S02]  /*4610*/  ULDC.64 UR34, c[0x0][0x3e0] ;  /* 0x0000f80000227ab9 */ /* 0x000fe40000000a00 */
[----:B------:R-:W-:-:S04]  /*4620*/  UIADD3 UR34, UP0, URZ, -UR34, URZ ;  /* 0x800000223f227290 */ /* 0x000fc8000ff1e03f */
[----:B------:R-:W-:Y:S02]  /*4630*/  UIADD3.X UR35, URZ, ~UR35, URZ, UP0, !UPT ;  /* 0x800000233f237290 */ /* 0x000fe400087fe43f */
[----:B------:R-:W-:-:S04]  /*4640*/  ISETP.NE.U32.AND P0, PT, R42, UR34, PT ;  /* 0x000000222a007c0c */ /* 0x000fc8000bf05070 */
[----:B------:R-:W-:-:S04]  /*4650*/  ISETP.NE.AND.EX P0, PT, R43, UR35, PT, P0 ;  /* 0x000000232b007c0c */ /* 0x000fc8000bf05300 */
[----:B------:R-:W-:-:S05]  /*4660*/  SEL R35, RZ, 0x1, !P0 ;  /* 0x00000001ff237807 */ /* 0x000fca0004000000 */
[----:B------:R2:W-:Y:S04]  /*4670*/  STG.E.U8 desc[UR60][R26.64], R35 ;  /* 0x000000231a007986 */ /* 0x0005e8000c10113c */
.L_x_1140:
[----:B------:R-:W-:Y:S05]  /*4680*/  BSYNC B0 ;  /* 0x0000000000007941 */ /* 0x000fea0003800000 */
.L_x_1139:
        /* <DEDUP_REMOVED lines=256> */
.L_x_1145:
[----:B------:R-:W-:Y:S01]  /*5690*/  ISETP.NE.U32.AND P1, PT, RZ, UR30, PT ;  /* 0x0000001eff007c0c */ /* 0x000fe2000bf25070 */
[----:B------:R-:W-:Y:S02]  /*56a0*/  ULDC.64 UR34, c[0x0][0x3d0] ;  /* 0x0000f40000227ab9 */ /* 0x000fe40000000a00 */
[----:B------:R-:W-:-:S04]  /*56b0*/  IADD3 R26, P0, R30, UR34, RZ ;  /* 0x000000221e1a7c10 */ /* 0x000fc8000ff1e0ff */
[----:B------:R-:W-:-:S06]  /*56c0*/  IADD3.X R27, RZ, UR35, RZ, P0, !PT ;  /* 0x00000023ff1b7c10 */ /* 0x000fcc00087fe4ff */
[----:B------:R-:W-:Y:S05]  /*56d0*/  @!P1 BRA `(.L_x_1146) ;  /* 0x0000000000109947 */ /* 0x000fea0003800000 */
[----:B------:R-:W-:Y:S01]  /*56e0*/  IMAD.MOV.U32 R35, RZ, RZ, R31 ;  /* 0x000000ffff237224 */ /* 0x000fe200078e001f */
[----:B------:R-:W-:-:S07]  /*56f0*/  MOV R36, 0x5710 ;  /* 0x0000571000247802 */ /* 0x000fce0000000f00 */
[----:B01----:R-:W-:Y:S05]  /*5700*/  CALL.REL.NOINC `($__internal_97_$__cuda_sm20_rem_u64) ;  /* 0x0000000400c47944 */ /* 0x003fea0003c00000 */
[----:B------:R-:W-:Y:S05]  /*5710*/  BRA `(.L_x_1147) ;  /* 0x00000000004c7947 */ /* 0x000fea0003800000 */
.L_x_1146:
        /* <DEDUP_REMOVED lines=19> */
.L_x_1147:
[----:B------:R-:W-:Y:S02]  /*5850*/  ULDC.64 UR34, c[0x0][0x3e0] ;  /* 0x0000f80000227ab9 */ /* 0x000fe40000000a00 */
[----:B------:R-:W-:-:S04]  /*5860*/  UIADD3 UR34, UP0, URZ, -UR34, URZ ;  /* 0x800000223f227290 */ /* 0x000fc8000ff1e03f */
[----:B------:R-:W-:Y:S02]  /*5870*/  UIADD3.X UR35, URZ, ~UR35, URZ, UP0, !UPT ;  /* 0x800000233f237290 */ /* 0x000fe400087fe43f */
[----:B------:R-:W-:-:S04]  /*5880*/  ISETP.NE.U32.AND P0, PT, R42, UR34, PT ;  /* 0x000000222a007c0c */ /* 0x000fc8000bf05070 */
[----:B------:R-:W-:-:S04]  /*5890*/  ISETP.NE.AND.EX P0, PT, R43, UR35, PT, P0 ;  /* 0x000000232b007c0c */ /* 0x000fc8000bf05300 */
[----:B------:R-:W-:-:S05]  /*58a0*/  SEL R31, RZ, 0x1, !P0 ;  /* 0x00000001ff1f7807 */ /* 0x000fca0004000000 */
[----:B------:R2:W-:Y:S04]  /*58b0*/  STG.E.U8 desc[UR60][R26.64], R31 ;  /* 0x0000001f1a007986 */ /* 0x0005e8000c10113c */
.L_x_1144:
        /* <DEDUP_REMOVED lines=11> */
        .weak           $__internal_96_$__cuda_sm20_div_s64
        .type           $__internal_96_$__cuda_sm20_div_s64,@function
        .size           $__internal_96_$__cuda_sm20_div_s64,($__internal_97_$__cuda_sm20_rem_u64 - $__internal_96_$__cuda_sm20_div_s64)
$__internal_96_$__cuda_sm20_div_s64:
        /* <DEDUP_REMOVED lines=74> */
[----:B------:R-:W-:Y:S06]  /*5e10*/  RET.REL.NODEC R28 `(_ZN2at6native60_GLOBAL__N__fdc43544_27_DistributionRandomKernel_cu_f88cee4443distribution_elementwise_grid_stride_kernelIjLi4EZZZNS0_9templates4cuda21random_from_to_kernelIPNS_17CUDAGeneratorImplEEEvRNS_18TensorIteratorBaseEmlT_ENKUlvE_clEvENKUlvE6_clEvEUlP24curandStatePhilox4_32_10E0_ZNS1_27distribution_nullary_kernelIbj5uint4S7_SF_ZZZS5_IS7_EvS9_mlSA_ENKSB_clEvENKSC_clEvEUljE_EEvS9_T2_RKT3_T4_EUlijE0_EEvlNS_15PhiloxCudaStateET1_SJ_) ;  /* 0xffffffa01c787950 */ /* 0x000fec0003c3ffff */
        .weak           $__internal_97_$__cuda_sm20_rem_u64
        .type           $__internal_97_$__cuda_sm20_rem_u64,@function
        .size           $__internal_97_$__cuda_sm20_rem_u64,(.L_x_1983 - $__internal_97_$__cuda_sm20_rem_u64)
$__internal_97_$__cuda_sm20_rem_u64:
        /* <DEDUP_REMOVED lines=62> */
[----:B------:R-:W-:Y:S05]  /*6200*/  RET.REL.NODEC R36 `(_ZN2at6native60_GLOBAL__N__fdc43544_27_DistributionRandomKernel_cu_f88cee4443distribution_elementwise_grid_stride_kernelIjLi4EZZZNS0_9templates4cuda21random_from_to_kernelIPNS_17CUDAGeneratorImplEEEvRNS_18TensorIteratorBaseEmlT_ENKUlvE_clEvENKUlvE6_clEvEUlP24curandStatePhilox4_32_10E0_ZNS1_27distribution_nullary_kernelIbj5uint4S7_SF_ZZZS5_IS7_EvS9_mlSA_ENKSB_clEvENKSC_clEvEUljE_EEvS9_T2_RKT3_T4_EUlijE0_EEvlNS_15PhiloxCudaStateET1_SJ_) ;  /* 0xffffff9c247c7950 */ /* 0x000fea0003c3ffff */
.L_x_1149:
        /* <DEDUP_REMOVED lines=15> */
.L_x_1983:


//--------------------- .text._ZN2at6native60_GLOBAL__N__fdc43544_27_DistributionRandomKernel_cu_f88cee4443distribution_elementwise_grid_stride_kernelIjLi4EZZZNS0_9templates4cuda21random_from_to_kernelIPNS_17CUDAGeneratorImplEEEvRNS_18TensorIteratorBaseEmlT_ENKUlvE_clEvENKUlvE6_clEvEUlP24curandStatePhilox4_32_10E0_ZNS1_27distribution_nullary_kernelIbj5uint4S7_SF_ZZZS5_IS7_EvS9_mlSA_ENKSB_clEvENKSC_clEvEUljE_EEvS9_T2_RKT3_T4_EUlijE_EEvlNS_15PhiloxCudaStateET1_SJ_ --------------------------
	.section	.text._ZN2at6native60_GLOBAL__N__fdc43544_27_DistributionRandomKernel_cu_f88cee4443distribution_elementwise_grid_stride_kernelIjLi4EZZZNS0_9templates4cuda21random_from_to_kernelIPNS_17CUDAGeneratorImplEEEvRNS_18TensorIteratorBaseEmlT_ENKUlvE_clEvENKUlvE6_clEvEUlP24curandStatePhilox4_32_10E0_ZNS1_27distribution_nullary_kernelIbj5uint4S7_SF_ZZZS5_IS7_EvS9_mlSA_ENKSB_clEvENKSC_clEvEUljE_EEvS9_T2_RKT3_T4_EUlijE_EEvlNS_15PhiloxCudaStateET1_SJ_,"ax",@progbits
	.align	128
.text._ZN2at6native60_GLOBAL__N__fdc43544_27_DistributionRandomKernel_cu_f88cee4443distribution_elementwise_grid_stride_kernelIjLi4EZZZNS0_9templates4cuda21random_from_to_kernelIPNS_17CUDAGeneratorImplEEEvRNS_18TensorIteratorBaseEmlT_ENKUlvE_clEvENKUlvE6_clEvEUlP24curandStatePhilox4_32_10E0_ZNS1_27distribution_nullary_kernelIbj5uint4S7_SF_ZZZS5_IS7_EvS9_mlSA_ENKSB_clEvENKSC_clEvEUljE_EEvS9_T2_RKT3_T4_EUlijE_EEvlNS_15PhiloxCudaStateET1_SJ_:
        .type           _ZN2at6native60_GLOBAL__N__fdc43544_27_DistributionRandomKernel_cu_f88cee4443distribution_elementwise_grid_stride_kernelIjLi4EZZZNS0_9templates4cuda21random_from_to_kernelIPNS_17CUDAGeneratorImplEEEvRNS_18TensorIteratorBaseEmlT_ENKUlvE_clEvENKUlvE6_clEvEUlP24curandStatePhilox4_32_10E0_ZNS1_27distribution_nullary_kernelIbj5uint4S7_SF_ZZZS5_IS7_EvS9_mlSA_ENKSB_clEvENKSC_clEvEUljE_EEvS9_T2_RKT3_T4_EUlijE_EEvlNS_15PhiloxCudaStateET1_SJ_,@function
        .size           _ZN2at6native60_GLOBAL__N__fdc43544_27_DistributionRandomKernel_cu_f88cee4443distribution_elementwise_grid_stride_kernelIjLi4EZZZNS0_9templates4cuda21random_from_to_kernelIPNS_17CUDAGeneratorImplEEEvRNS_18TensorIteratorBaseEmlT_ENKUlvE_clEvENKUlvE6_clEvEUlP24curandStatePhilox4_32_10E0_ZNS1_27distribution_nullary_kernelIbj5uint4S7_SF_ZZZS5_IS7_EvS9_mlSA_ENKSB_clEvENKSC_clEvEUljE_EEvS9_T2_RKT3_T4_EUlijE_EEvlNS_15PhiloxCudaStateET1_SJ_,(.L_x_1986 - _ZN2at6native60_GLOBAL__N__fdc43544_27_DistributionRandomKernel_cu_f88cee4443distribution_elementwise_grid_stride_kernelIjLi4EZZZNS0_9templates4cuda21random_from_to_kernelIPNS_17CUDAGeneratorImplEEEvRNS_18TensorIteratorBaseEmlT_ENKUlvE_clEvENKUlvE6_clEvEUlP24curandStatePhilox4_32_10E0_ZNS1_27distribution_nullary_kernelIbj5uint4S7_SF_ZZZS5_IS7_EvS9_mlSA_ENKSB_clEvENKSC_clEvEUljE_EEvS9_T2_RKT3_T4_EUlijE_EEvlNS_15PhiloxCudaStateET1_SJ_)
        .other          _ZN2at6native60_GLOBAL__N__fdc43544_27_DistributionRandomKernel_cu_f88cee4443distribution_elementwise_grid_stride_kernelIjLi4EZZZNS0_9templates4cuda21random_from_to_kernelIPNS_17CUDAGeneratorImplEEEvRNS_18TensorIteratorBaseEmlT_ENKUlvE_clEvENKUlvE6_clEvEUlP24curandStatePhilox4_32_10E0_ZNS1_27distribution_nullary_kernelIbj5uint4S7_SF_ZZZS5_IS7_EvS9_mlSA_ENKSB_clEvENKSC_clEvEUljE_EEvS9_T2_RKT3_T4_EUlijE_EEvlNS_15PhiloxCudaStateET1_SJ_,@"STO_CUDA_ENTRY STV_DEFAULT"
_ZN2at6native60_GLOBAL__N__fdc43544_27_DistributionRandomKernel_cu_f88cee4443distribution_elementwise_grid_stride_kernelIjLi4EZZZNS0_9templates4cuda21random_from_to_kernelIPNS_17CUDAGeneratorImplEEEvRNS_18TensorIteratorBaseEmlT_ENKUlvE_clEvENKUlvE6_clEvEUlP24curandStatePhilox4_32_10E0_ZNS1_27distribution_nullary_kernelIbj5uint4S7_SF_ZZZS5_IS7_EvS9_mlSA_ENKSB_clEvENKSC_clEvEUljE_EEvS9_T2_RKT3_T4_EUlijE_EEvlNS_15PhiloxCudaStateET1_SJ_:
        /* <DEDUP_REMOVED lines=73> */
[----:B------:R-:W-:Y:S02]  /*0490*/  VIADD R15, R24, 0xf1bbcdc8 ;  /* 0xf1bbcdc8180f7836 */ /* 0x000fe40000000000 */
        /* <DEDUP_REMOVED lines=17> */
[----:B------:R-:W-:Y:S05]  /*05b0*/  CALL.REL.NOINC `($__internal_98_$__cuda_sm20_div_s64) ;  /* 0x0000001000dc7944 */ /* 0x000fea0003c00000 */
[----:B------:R-:W-:Y:S02]  /*05c0*/  IMAD.MOV.U32 R26, RZ, RZ, R28 ;  /* 0x000000ffff1a7224 */ /* 0x000fe400078e001c */
[----:B------:R-:W-:Y:S01]  /*05d0*/  IMAD.MOV.U32 R27, RZ, RZ, R29 ;  /* 0x000000ffff1b7224 */ /* 0x000fe200078e001d */
[----:B------:R-:W-:Y:S06]  /*05e0*/  BRA `(.L_x_1151) ;  /* 0x00000000005c7947 */ /* 0x000fec0003800000 */
.L_x_1150:
        /* <DEDUP_REMOVED lines=23> */
.L_x_1151:
        /* <DEDUP_REMOVED lines=14> */
[--C-:B------:R-:W-:Y:S01]  /*0840*/  SHF.R.U64 R34, R36, 0x2, R37.reuse ;  /* 0x0000000224227819 */ /* 0x100fe20000001225 */
[----:B------:R-:W-:Y:S01]  /*0850*/  IMAD R44, R44, -0x326172a9, RZ ;  /* 0xcd9e8d572c2c7824 */ /* 0x000fe200078e02ff */
[----:B------:R-:W-:Y:S01]  /*0860*/  SHF.R.U32.HI R35, RZ, 0x2, R37 ;  /* 0x00000002ff237819 */ /* 0x000fe20000011625 */
[----:B------:R-:W-:Y:S01]  /*0870*/  ULDC UR6, c[0x0][0x24c] ;  /* 0x0000930000067ab9 */ /* 0x000fe20000000800 */
[----:B------:R-:W-:Y:S01]  /*0880*/  LOP3.LUT R36, R36, 0x3, RZ, 0xc0, !PT ;  /* 0x0000000324247812 */ /* 0x000fe200078ec0ff */
[----:B------:R-:W-:Y:S01]  /*0890*/  ULDC UR7, c[0x0][0x248] ;  /* 0x0000920000077ab9 */ /* 0x000fe20000000800 */
[----:B------:R-:W-:Y:S01]  /*08a0*/  ULDC UR12, c[0x0][0x240] ;  /* 0x00009000000c7ab9 */ /* 0x000fe20000000800 */
[----:B------:R-:W-:Y:S01]  /*08b0*/  ULDC.64 UR16, c[0x0][0x210] ;  /* 0x0000840000107ab9 */ /* 0x000fe20000000a00 */
[----:B------:R-:W-:Y:S01]  /*08c0*/  ULDC.64 UR10, c[0x0][0x250] ;  /* 0x00009400000a7ab9 */ /* 0x000fe20000000a00 */
[----:B------:R-:W-:-:S05]  /*08d0*/  ULDC.64 UR14, c[0x0][0x238] ;  /* 0x00008e00000e7ab9 */ /* 0x000fca0000000a00 */
.L_x_1171:
        /* <DEDUP_REMOVED lines=13> */
.L_x_1153:
[----:B------:R-:W-:Y:S05]  /*09b0*/  BSYNC B0 ;  /* 0x0000000000007941 */ /* 0x000fea0003800000 */
.L_x_1152:
        /* <DEDUP_REMOVED lines=60> */
.L_x_1155:
[----:B------:R-:W-:Y:S01]  /*0d80*/  IMAD.MOV.U32 R30, RZ, RZ, R42 ;  /* 0x000000ffff1e7224 */ /* 0x000fe200078e002a */
[----:B------:R-:W-:Y:S01]  /*0d90*/  MOV R40, R37 ;  /* 0x0000002500287202 */ /* 0x000fe20000000f00 */
[----:B------:R-:W-:Y:S02]  /*0da0*/  IMAD.MOV.U32 R39, RZ, RZ, R31 ;  /* 0x000000ffff277224 */ /* 0x000fe400078e001f */
[----:B------:R-:W-:-:S07]  /*0db0*/  IMAD.MOV.U32 R41, RZ, RZ, R26 ;  /* 0x000000ffff297224 */ /* 0x000fce00078e001a */
.L_x_1154:
        /* <DEDUP_REMOVED lines=11> */
[----:B01----:R-:W-:Y:S05]  /*0e70*/  CALL.REL.NOINC `($__internal_99_$__cuda_sm20_rem_u64) ;  /* 0x0000000c00d87944 */ /* 0x003fea0003c00000 */
[----:B------:R-:W-:Y:S02]  /*0e80*/  IMAD.MOV.U32 R28, RZ, RZ, R30 ;  /* 0x000000ffff1c7224 */ /* 0x000fe400078e001e */
[----:B------:R-:W-:Y:S01]  /*0e90*/  IMAD.MOV.U32 R29, RZ, RZ, R31 ;  /* 0x000000ffff1d7224 */ /* 0x000fe200078e001f */
[----:B------:R-:W-:Y:S06]  /*0ea0*/  BRA `(.L_x_1159) ;  /* 0x00000000004c7947 */ /* 0x000fec0003800000 */
.L_x_1158:
        /* <DEDUP_REMOVED lines=19> */
.L_x_1159:
[----:B------:R-:W-:Y:S01]  /*0fe0*/  UIADD3 UR4, UP0, URZ, -UR10, URZ ;  /* 0x8000000a3f047290 */ /* 0x000fe2000ff1e03f */
[----:B------:R-:W-:-:S03]  /*0ff0*/  IMAD R30, R18, UR12, RZ ;  /* 0x0000000c121e7c24 */ /* 0x000fc6000f8e02ff */
[----:B------:R-:W-:Y:S02]  /*1000*/  UIADD3.X UR5, URZ, ~UR11, URZ, UP0, !UPT ;  /* 0x8000000b3f057290 */ /* 0x000fe400087fe43f */
[----:B------:R-:W-:Y:S02]  /*1010*/  ISETP.NE.U32.AND P0, PT, R28, UR4, PT ;  /* 0x000000041c007c0c */ /* 0x000fe4000bf05070 */
[C---:B------:R-:W-:Y:S02]  /*1020*/  IADD3 R28, P1, R30.reuse, UR14, RZ ;  /* 0x0000000e1e1c7c10 */ /* 0x040fe4000ff3e0ff */
[----:B------:R-:W-:Y:S02]  /*1030*/  ISETP.NE.AND.EX P0, PT, R29, UR5, PT, P0 ;  /* 0x000000051d007c0c */ /* 0x000fe4000bf05300 */
[----:B------:R-:W-:Y:S02]  /*1040*/  LEA.HI.X.SX32 R29, R30, UR15, 0x1, P1 ;  /* 0x0000000f1e1d7c11 */ /* 0x000fe400088f0eff */
[----:B------:R-:W-:-:S05]  /*1050*/  SEL R31, RZ, 0x1, !P0 ;  /* 0x00000001ff1f7807 */ /* 0x000fca0004000000 */
[----:B------:R2:W-:Y:S04]  /*1060*/  STG.E.U8 desc[UR8][R28.64], R31 ;  /* 0x0000001f1c007986 */ /* 0x0005e8000c101108 */
.L_x_1157:
[----:B------:R-:W-:Y:S05]  /*1070*/  BSYNC B0 ;  /* 0x0000000000007941 */ /* 0x000fea0003800000 */
.L_x_1156:
        /* <DEDUP_REMOVED lines=17> */
.L_x_1162:
        /* <DEDUP_REMOVED lines=18> */
.L_x_1163:
        /* <DEDUP_REMOVED lines=9> */
.L_x_1161:
[----:B------:R-:W-:Y:S05]  /*1340*/  BSYNC B0 ;  /* 0x0000000000007941 */ /* 0x000fea0003800000 */
.L_x_1160:
        /* <DEDUP_REMOVED lines=10> */
[----:B01----:R-:W-:Y:S05]  /*13f0*/  CALL.REL.NOINC `($__internal_99_$__cuda_sm20_rem_u64) ;  /* 0x0000000800787944 */ /* 0x003fea0003c00000 */
[----:B------:R-:W-:Y:S01]  /*1400*/  MOV R28, R30 ;  /* 0x0000001e001c7202 */ /* 0x000fe20000000f00 */
[----:B------:R-:W-:Y:S01]  /*1410*/  IMAD.MOV.U32 R29, RZ, RZ, R31 ;  /* 0x000000ffff1d7224 */ /* 0x000fe200078e001f */
[----:B------:R-:W-:Y:S06]  /*1420*/  BRA `(.L_x_1167) ;  /* 0x0000000000487947 */ /* 0x000fec0003800000 */
.L_x_1166:
        /* <DEDUP_REMOVED lines=18> */
.L_x_1167:
[----:B------:R-:W-:Y:S01]  /*1550*/  UIADD3 UR4, UP0, URZ, -UR10, URZ ;  /* 0x8000000a3f047290 */ /* 0x000fe2000ff1e03f */
[----:B------:R-:W-:-:S03]  /*1560*/  IMAD R39, R39, UR12, RZ ;  /* 0x0000000c27277c24 */ /* 0x000fc6000f8e02ff */
[----:B------:R-:W-:Y:S02]  /*1570*/  UIADD3.X UR5, URZ, ~UR11, URZ, UP0, !UPT ;  /* 0x8000000b3f057290 */ /* 0x000fe400087fe43f */
[----:B------:R-:W-:Y:S02]  /*1580*/  ISETP.NE.U32.AND P0, PT, R28, UR4, PT ;  /* 0x000000041c007c0c */ /* 0x000fe4000bf05070 */
[----:B------:R-:W-:Y:S02]  /*1590*/  IADD3 R28, P1, R39, UR14, RZ ;  /* 0x0000000e271c7c10 */ /* 0x000fe4000ff3e0ff */
[----:B------:R-:W-:Y:S02]  /*15a0*/  ISETP.NE.AND.EX P0, PT, R29, UR5, PT, P0 ;  /* 0x000000051d007c0c */ /* 0x000fe4000bf05300 */
[----:B------:R-:W-:Y:S02]  /*15b0*/  LEA.HI.X.SX32 R29, R39, UR15, 0x1, P1 ;  /* 0x0000000f271d7c11 */ /* 0x000fe400088f0eff */
[----:B------:R-:W-:-:S05]  /*15c0*/  SEL R31, RZ, 0x1, !P0 ;  /* 0x00000001ff1f7807 */ /* 0x000fca0004000000 */
[----:B------:R2:W-:Y:S04]  /*15d0*/  STG.E.U8 desc[UR8][R28.64], R31 ;  /* 0x0000001f1c007986 */ /* 0x0005e8000c101108 */
.L_x_1165:
[----:B------:R-:W-:Y:S05]  /*15e0*/  BSYNC B0 ;  /* 0x0000000000007941 */ /* 0x000fea0003800000 */
.L_x_1164:
        /* <DEDUP_REMOVED lines=10> */
[----:B01----:R-:W-:Y:S05]  /*1690*/  CALL.REL.NOINC `($__internal_99_$__cuda_sm20_rem_u64) ;  /* 0x0000000400d07944 */ /* 0x003fea0003c00000 */
[----:B------:R-:W-:Y:S01]  /*16a0*/  IMAD.MOV.U32 R28, RZ, RZ, R30 ;  /* 0x000000ffff1c7224 */ /* 0x000fe200078e001e */
[----:B------:R-:W-:Y:S01]  /*16b0*/  MOV R29, R31 ;  /* 0x0000001f001d7202 */ /* 0x000fe20000000f00 */
[----:B------:R-:W-:Y:S06]  /*16c0*/  BRA `(.L_x_1170) ;  /* 0x0000000000487947 */ /* 0x000fec0003800000 */
.L_x_1169:
        /* <DEDUP_REMOVED lines=18> */
.L_x_1170:
        /* <DEDUP_REMOVED lines=9> */
.L_x_1168:
        /* <DEDUP_REMOVED lines=11> */
        .weak           $__internal_98_$__cuda_sm20_div_s64
        .type           $__internal_98_$__cuda_sm20_div_s64,@function
        .size           $__internal_98_$__cuda_sm20_div_s64,($__internal_99_$__cuda_sm20_rem_u64 - $__internal_98_$__cuda_sm20_div_s64)
$__internal_98_$__cuda_sm20_div_s64:
        /* <DEDUP_REMOVED lines=27> */
[----:B------:R-:W-:-:S03]  /*1ae0*/  IMAD.WIDE.U32 R26, P0, R27, R28, R26 ;  /* 0x0000001c1b1a7225 */ /* 0x000fc6000780001a */
[----:B------:R-:W-:Y:S01]  /*1af0*/  SEL R32, R32, UR7, !P1 ;  /* 0x0000000720207c07 */ /* 0x000fe2000c800000 */
[----:B------:R-:W-:-:S04]  /*1b00*/  IMAD.HI.U32 R34, R31, R28, RZ ;  /* 0x0000001c1f227227 */ /* 0x000fc800078e00ff */
[----:B------:R-:W-:-:S04]  /*1b10*/  IMAD.HI.U32 R26, P2, R31, R33, R26 ;  /* 0x000000211f1a7227 */ /* 0x000fc8000784001a */
[----:B------:R-:W-:Y:S01]  /*1b20*/  IMAD R27, R31, R28, RZ ;  /* 0x0000001c1f1b7224 */ /* 0x000fe200078e02ff */
[----:B------:R-:W-:-:S04]  /*1b30*/  IADD3.X R31, R34, R31, RZ, P0, !PT ;  /* 0x0000001f221f7210 */ /* 0x000fc800007fe4ff */
        /* <DEDUP_REMOVED lines=41> */
[----:B------:R-:W-:Y:S06]  /*1dd0*/  RET.REL.NODEC R26 `(_ZN2at6native60_GLOBAL__N__fdc43544_27_DistributionRandomKernel_cu_f88cee4443distribution_elementwise_grid_stride_kernelIjLi4EZZZNS0_9templates4cuda21random_from_to_kernelIPNS_17CUDAGeneratorImplEEEvRNS_18TensorIteratorBaseEmlT_ENKUlvE_clEvENKUlvE6_clEvEUlP24curandStatePhilox4_32_10E0_ZNS1_27distribution_nullary_kernelIbj5uint4S7_SF_ZZZS5_IS7_EvS9_mlSA_ENKSB_clEvENKSC_clEvEUljE_EEvS9_T2_RKT3_T4_EUlijE_EEvlNS_15PhiloxCudaStateET1_SJ_) ;  /* 0xffffffe01a887950 */ /* 0x000fec0003c3ffff */
        .weak           $__internal_99_$__cuda_sm20_rem_u64
        .type           $__internal_99_$__cuda_sm20_rem_u64,@function
        .size           $__internal_99_$__cuda_sm20_rem_u64,(.L_x_1986 - $__internal_99_$__cuda_sm20_rem_u64)
$__internal_99_$__cuda_sm20_rem_u64:
        /* <DEDUP_REMOVED lines=65> */
[----:B------:R-:W-:Y:S06]  /*21f0*/  RET.REL.NODEC R28 `(_ZN2at6native60_GLOBAL__N__fdc43544_27_DistributionRandomKernel_cu_f88cee4443distribution_elementwise_grid_stride_kernelIjLi4EZZZNS0_9templates4cuda21random_from_to_kernelIPNS_17CUDAGeneratorImplEEEvRNS_18TensorIteratorBaseEmlT_ENKUlvE_clEvENKUlvE6_clEvEUlP24curandStatePhilox4_32_10E0_ZNS1_27distribution_nullary_kernelIbj5uint4S7_SF_ZZZS5_IS7_EvS9_mlSA_ENKSB_clEvENKSC_clEvEUljE_EEvS9_T2_RKT3_T4_EUlijE_EEvlNS_15PhiloxCudaStateET1_SJ_) ;  /* 0xffffffdc1c807950 */ /* 0x000fec0003c3ffff */
.L_x_1172:
        /* <DEDUP_REMOVED lines=16> */
.L_x_1986:


//--------------------- .text._ZN2at6native60_GLOBAL__N__fdc43544_27_DistributionRandomKernel_cu_f88cee4443distribution_elementwise_grid_stride_kernelImLi2EZZZNS0_9templates4cuda21random_from_to_kernelIPNS_17CUDAGeneratorImplEEEvRNS_18TensorIteratorBaseEmlT_ENKUlvE_clEvENKUlvE6_clEvEUlP24curandStatePhilox4_32_10E_ZNS1_27distribution_nullary_kernelIbm10ulonglong2S7_SF_ZZZS5_IS7_EvS9_mlSA_ENKSB_clEvENKSC_clEvEUlmE_EEvS9_T2_RKT3_T4_EUlimE0_EEvlNS_15PhiloxCudaStateET1_SJ_ --------------------------
	.section	.text._ZN2at6native60_GLOBAL__N__fdc43544_27_DistributionRandomKernel_cu_f88cee4443distribution_elementwise_grid_stride_kernelImLi2EZZZNS0_9templates4cuda21random_from_to_kernelIPNS_17CUDAGeneratorImplEEEvRNS_18TensorIteratorBaseEmlT_ENKUlvE_clEvENKUlvE6_clEvEUlP24curandStatePhilox4_32_10E_ZNS1_27distribution_nullary_kernelIbm10ulonglong2S7_SF_ZZZS5_IS7_EvS9_mlSA_ENKSB_clEvENKSC_clEvEUlmE_EEvS9_T2_RKT3_T4_EUlimE0_EEvlNS_15PhiloxCudaStateET1_SJ_,"ax",@progbits
	.align	128
.text._ZN2at6native60_GLOBAL__N__fdc43544_27_DistributionRandomKernel_cu_f88cee4443distribution_elementwise_grid_stride_kernelImLi2EZZZNS0_9templates4cuda21random_from_to_kernelIPNS_17CUDAGeneratorImplEEEvRNS_18TensorIteratorBaseEmlT_ENKUlvE_clEvENKUlvE6_clEvEUlP24curandStatePhilox4_32_10E_ZNS1_27distribution_nullary_kernelIbm10ulonglong2S7_SF_ZZZS5_IS7_EvS9_mlSA_ENKSB_clEvENKSC_clEvEUlmE_EEvS9_T2_RKT3_T4_EUlimE0_EEvlNS_15PhiloxCudaStateET1_SJ_:
        .type           _ZN2at6native60_GLOBAL__N__fdc43544_27_DistributionRandomKernel_cu_f88cee4443distribution_elementwise_grid_stride_kernelImLi2EZZZNS0_9templates4cuda21random_from_to_kernelIPNS_17CUDAGeneratorImplEEEvRNS_18TensorIteratorBaseEmlT_ENKUlvE_clEvENKUlvE6_clEvEUlP24curandStatePhilox4_32_10E_ZNS1_27distribution_nullary_kernelIbm10ulonglong2S7_SF_ZZZS5_IS7_EvS9_mlSA_ENKSB_clEvENKSC_clEvEUlmE_EEvS9_T2_RKT3_T4_EUlimE0_EEvlNS_15PhiloxCudaStateET1_SJ_,@function
        .size           _ZN2at6native60_GLOBAL__N__fdc43544_27_DistributionRandomKernel_cu_f88cee4443distribution_elementwise_grid_stride_kernelImLi2EZZZNS0_9templates4cuda21random_from_to_kernelIPNS_17CUDAGeneratorImplEEEvRNS_18TensorIteratorBaseEmlT_ENKUlvE_clEvENKUlvE6_clEvEUlP24curandStatePhilox4_32_10E_ZNS1_27distribution_nullary_kernelIbm10ulonglong2S7_SF_ZZZS5_IS7_EvS9_mlSA_ENKSB_clEvENKSC_clEvEUlmE_EEvS9_T2_RKT3_T4_EUlimE0_EEvlNS_15PhiloxCudaStateET1_SJ_,(.L_x_1989 - _ZN2at6native60_GLOBAL__N__fdc43544_27_DistributionRandomKernel_cu_f88cee4443distribution_elementwise_grid_stride_kernelImLi2EZZZNS0_9templates4cuda21random_from_to_kernelIPNS_17CUDAGeneratorImplEEEvRNS_18TensorIteratorBaseEmlT_ENKUlvE_clEvENKUlvE6_clEvEUlP24curandStatePhilox4_32_10E_ZNS1_27distribution_nullary_kernelIbm10ulonglong2S7_SF_ZZZS5_IS7_EvS9_mlSA_ENKSB_clEvENKSC_clEvEUlmE_EEvS9_T2_RKT3_T4_EUlimE0_EEvlNS_15PhiloxCudaStateET1_SJ_)
        .other          _ZN2at6native60_GLOBAL__N__fdc43544_27_DistributionRandomKernel_cu_f88cee4443distribution_elementwise_grid_stride_kernelImLi2EZZZNS0_9templates4cuda21random_from_to_kernelIPNS_17CUDAGeneratorImplEEEvRNS_18TensorIteratorBaseEmlT_ENKUlvE_clEvENKUlvE6_clEvEUlP24curandStatePhilox4_32_10E_ZNS1_27distribution_nullary_kernelIbm10ulonglong2S7_SF_ZZZS5_IS7_EvS9_mlSA_ENKSB_clEvENKSC_clEvEUlmE_EEvS9_T2_RKT3_T4_EUlimE0_EEvlNS_15PhiloxCudaStateET1_SJ_,@"STO_CUDA_ENTRY STV_DEFAULT"
_ZN2at6native60_GLOBAL__N__fdc43544_27_DistributionRandomKernel_cu_f88cee4443distribution_elementwise_grid_stride_kernelImLi2EZZZNS0_9templates4cuda21random_from_to_kernelIPNS_17CUDAGeneratorImplEEEvRNS_18TensorIteratorBaseEmlT_ENKUlvE_clEvENKUlvE6_clEvEUlP24curandStatePhilox4_32_10E_ZNS1_27distribution_nullary_kernelIbm10ulonglong2S7_SF_ZZZS5_IS7_EvS9_mlSA_ENKSB_clEvENKSC_clEvEUlmE_EEvS9_T2_RKT3_T4_EUlimE0_EEvlNS_15PhiloxCudaStateET1_SJ_:
        /* <DEDUP_REMOVED lines=93> */
[----:B------:R-:W-:Y:S05]  /*05d0*/  CALL.REL.NOINC `($__internal_100_$__cuda_sm20_div_s64) ;  /* 0x0000003000487944 */ /* 0x000fea0003c00000 */
[----:B------:R-:W-:Y:S05]  /*05e0*/  BRA `(.L_x_1174) ;  /* 0x0000000000587947 */ /* 0x000fea0003800000 */
.L_x_1173:
        /* <DEDUP_REMOVED lines=22> */
.L_x_1174:
        /* <DEDUP_REMOVED lines=68> */
.L_x_1190:
        /* <DEDUP_REMOVED lines=13> */
.L_x_1176:
[----:B------:R-:W-:Y:S05]  /*0c60*/  BSYNC B0 ;  /* 0x0000000000007941 */ /* 0x000fea0003800000 */
.L_x_1175:
        /* <DEDUP_REMOVED lines=69> */
.L_x_1178:
[----:B------:R-:W-:Y:S01]  /*10c0*/  MOV R0, R22 ;  /* 0x0000001600007202 */ /* 0x000fe20000000f00 */
[----:B------:R-:W-:Y:S01]  /*10d0*/  IMAD.MOV.U32 R2, RZ, RZ, R3 ;  /* 0x000000ffff027224 */ /* 0x000fe200078e0003 */
[----:B------:R-:W-:Y:S01]  /*10e0*/  MOV R6, R8 ;  /* 0x0000000800067202 */ /* 0x000fe20000000f00 */
[----:B------:R-:W-:-:S07]  /*10f0*/  IMAD.MOV.U32 R5, RZ, RZ, R18 ;  /* 0x000000ffff057224 */ /* 0x000fce00078e0012 */
.L_x_1177:
        /* <DEDUP_REMOVED lines=257> */
.L_x_1181:
        /* <DEDUP_REMOVED lines=8> */
[----:B01----:R-:W-:Y:S05]  /*2190*/  CALL.REL.NOINC `($__internal_101_$__cuda_sm20_rem_u64) ;  /* 0x0000001800847944 */ /* 0x003fea0003c00000 */
[----:B------:R-:W-:Y:S01]  /*21a0*/  IMAD.MOV.U32 R22, RZ, RZ, R2 ;  /* 0x000000ffff167224 */ /* 0x000fe200078e0002 */
[----:B------:R-:W-:Y:S01]  /*21b0*/  MOV R23, R25 ;  /* 0x0000001900177202 */ /* 0x000fe20000000f00 */
[----:B------:R-:W-:Y:S06]  /*21c0*/  BRA `(.L_x_1184) ;  /* 0x0000000000507947 */ /* 0x000fec0003800000 */
.L_x_1183:
        /* <DEDUP_REMOVED lines=20> */
.L_x_1184:
[----:B------:R-:W-:Y:S05]  /*2310*/  BSYNC B1 ;  /* 0x0000000000017941 */ /* 0x000fea0003800000 */
.L_x_1182:
[----:B------:R-:W-:Y:S02]  /*2320*/  ULDC.64 UR34, c[0x0][0x3e0] ;  /* 0x0000f80000227ab9 */ /* 0x000fe40000000a00 */
[----:B------:R-:W-:-:S04]  /*2330*/  UIADD3 UR34, UP0, URZ, -UR34, URZ ;  /* 0x800000223f227290 */ /* 0x000fc8000ff1e03f */
[----:B------:R-:W-:Y:S02]  /*2340*/  UIADD3.X UR35, URZ, ~UR35, URZ, UP0, !UPT ;  /* 0x800000233f237290 */ /* 0x000fe400087fe43f */
[----:B------:R-:W-:-:S04]  /*2350*/  ISETP.NE.U32.AND P0, PT, R22, UR34, PT ;  /* 0x0000002216007c0c */ /* 0x000fc8000bf05070 */
[----:B------:R-:W-:-:S04]  /*2360*/  ISETP.NE.AND.EX P0, PT, R23, UR35, PT, P0 ;  /* 0x0000002317007c0c */ /* 0x000fc8000bf05300 */
[----:B------:R-:W-:-:S05]  /*2370*/  SEL R23, RZ, 0x1, !P0 ;  /* 0x00000001ff177807 */ /* 0x000fca0004000000 */
[----:B------:R2:W-:Y:S04]  /*2380*/  STG.E.U8 desc[UR60][R26.64], R23 ;  /* 0x000000171a007986 */ /* 0x0005e8000c10113c */
.L_x_1180:
[----:B------:R-:W-:Y:S05]  /*2390*/  BSYNC B0 ;  /* 0x0000000000007941 */ /* 0x000fea0003800000 */
.L_x_1179:
        /* <DEDUP_REMOVED lines=259> */
.L_x_1186:
        /* <DEDUP_REMOVED lines=10> */
[----:B01----:R-:W-:Y:S05]  /*3470*/  CALL.REL.NOINC `($__internal_101_$__cuda_sm20_rem_u64) ;  /* 0x0000000400cc7944 */ /* 0x003fea0003c00000 */
[----:B------:R-:W-:Y:S01]  /*3480*/  MOV R3, R25 ;  /* 0x0000001900037202 */ /* 0x000fe20000000f00 */
[----:B------:R-:W-:Y:S06]  /*3490*/  BRA `(.L_x_1189) ;  /* 0x00000000004c7947 */ /* 0x000fec0003800000 */
.L_x_1188:
        /* <DEDUP_REMOVED lines=19> */
.L_x_1189:
[----:B------:R-:W-:Y:S05]  /*35d0*/  BSYNC B0 ;  /* 0x0000000000007941 */ /* 0x000fea0003800000 */
.L_x_1187:
[----:B------:R-:W-:Y:S02]  /*35e0*/  ULDC.64 UR34, c[0x0][0x3e0] ;  /* 0x0000f80000227ab9 */ /* 0x000fe40000000a00 */
[----:B------:R-:W-:-:S04]  /*35f0*/  UIADD3 UR34, UP0, URZ, -UR34, URZ ;  /* 0x800000223f227290 */ /* 0x000fc8000ff1e03f */
[----:B------:R-:W-:Y:S02]  /*3600*/  UIADD3.X UR35, URZ, ~UR35, URZ, UP0, !UPT ;  /* 0x800000233f237290 */ /* 0x000fe400087fe43f */
[----:B------:R-:W-:-:S04]  /*3610*/  ISETP.NE.U32.AND P0, PT, R2, UR34, PT ;  /* 0x0000002202007c0c */ /* 0x000fc8000bf05070 */
[----:B------:R-:W-:-:S04]  /*3620*/  ISETP.NE.AND.EX P0, PT, R3, UR35, PT, P0 ;  /* 0x0000002303007c0c */ /* 0x000fc8000bf05300 */
[----:B------:R-:W-:-:S05]  /*3630*/  SEL R3, RZ, 0x1, !P0 ;  /* 0x00000001ff037807 */ /* 0x000fca0004000000 */
[----:B------:R3:W-:Y:S04]  /*3640*/  STG.E.U8 desc[UR60][R26.64], R3 ;  /* 0x000000031a007986 */ /* 0x0007e8000c10113c */
.L_x_1185:
        /* <DEDUP_REMOVED lines=11> */
        .weak           $__internal_100_$__cuda_sm20_div_s64
        .type           $__internal_100_$__cuda_sm20_div_s64,@function
        .size           $__internal_100_$__cuda_sm20_div_s64,($__internal_101_$__cuda_sm20_rem_u64 - $__internal_100_$__cuda_sm20_div_s64)
$__internal_100_$__cuda_sm20_div_s64:
        /* <DEDUP_REMOVED lines=74> */
[----:B------:R-:W-:Y:S06]  /*3ba0*/  RET.REL.NODEC R6 `(_ZN2at6native60_GLOBAL__N__fdc43544_27_DistributionRandomKernel_cu_f88cee4443distribution_elementwise_grid_stride_kernelImLi2EZZZNS0_9templates4cuda21random_from_to_kernelIPNS_17CUDAGeneratorImplEEEvRNS_18TensorIteratorBaseEmlT_ENKUlvE_clEvENKUlvE6_clEvEUlP24curandStatePhilox4_32_10E_ZNS1_27distribution_nullary_kernelIbm10ulonglong2S7_SF_ZZZS5_IS7_EvS9_mlSA_ENKSB_clEvENKSC_clEvEUlmE_EEvS9_T2_RKT3_T4_EUlimE0_EEvlNS_15PhiloxCudaStateET1_SJ_) ;  /* 0xffffffc406147950 */ /* 0x000fec0003c3ffff */
        .weak           $__internal_101_$__cuda_sm20_rem_u64
        .type           $__internal_101_$__cuda_sm20_rem_u64,@function
        .size           $__internal_101_$__cuda_sm20_rem_u64,(.L_x_1989 - $__internal_101_$__cuda_sm20_rem_u64)
$__internal_101_$__cuda_sm20_rem_u64:
        /* <DEDUP_REMOVED lines=64> */
[----:B------:R-:W-:Y:S06]  /*3fb0*/  RET.REL.NODEC R40 `(_ZN2at6native60_GLOBAL__N__fdc43544_27_DistributionRandomKernel_cu_f88cee4443distribution_elementwise_grid_stride_kernelImLi2EZZZNS0_9templates4cuda21random_from_to_kernelIPNS_17CUDAGeneratorImplEEEvRNS_18TensorIteratorBaseEmlT_ENKUlvE_clEvENKUlvE6_clEvEUlP24curandStatePhilox4_32_10E_ZNS1_27distribution_nullary_kernelIbm10ulonglong2S7_SF_ZZZS5_IS7_EvS9_mlSA_ENKSB_clEvENKSC_clEvEUlmE_EEvS9_T2_RKT3_T4_EUlimE0_EEvlNS_15PhiloxCudaStateET1_SJ_) ;  /* 0xffffffc028107950 */ /* 0x000fec0003c3ffff */
.L_x_1191:
        /* <DEDUP_REMOVED lines=12> */
.L_x_1989:


//--------------------- .text._ZN2at6native60_GLOBAL__N__fdc43544_27_DistributionRandomKernel_cu_f88cee4443distribution_elementwise_grid_stride_kernelImLi2EZZZNS0_9templates4cuda21random_from_to_kernelIPNS_17CUDAGeneratorImplEEEvRNS_18TensorIteratorBaseEmlT_ENKUlvE_clEvENKUlvE6_clEvEUlP24curandStatePhilox4_32_10E_ZNS1_27distribution_nullary_kernelIbm10ulonglong2S7_SF_ZZZS5_IS7_EvS9_mlSA_ENKSB_clEvENKSC_clEvEUlmE_EEvS9_T2_RKT3_T4_EUlimE_EEvlNS_15PhiloxCudaStateET1_SJ_ --------------------------
	.section	.text._ZN2at6native60_GLOBAL__N__fdc43544_27_DistributionRandomKernel_cu_f88cee4443distribution_elementwise_grid_stride_kernelImLi2EZZZNS0_9templates4cuda21random_from_to_kernelIPNS_17CUDAGeneratorImplEEEvRNS_18TensorIteratorBaseEmlT_ENKUlvE_clEvENKUlvE6_clEvEUlP24curandStatePhilox4_32_10E_ZNS1_27distribution_nullary_kernelIbm10ulonglong2S7_SF_ZZZS5_IS7_EvS9_mlSA_ENKSB_clEvENKSC_clEvEUlmE_EEvS9_T2_RKT3_T4_EUlimE_EEvlNS_15PhiloxCudaStateET1_SJ_,"ax",@progbits
	.align	128
.text._ZN2at6native60_GLOBAL__N__fdc43544_27_DistributionRandomKernel_cu_f88cee4443distribution_elementwise_grid_stride_kernelImLi2EZZZNS0_9templates4cuda21random_from_to_kernelIPNS_17CUDAGeneratorImplEEEvRNS_18TensorIteratorBaseEmlT_ENKUlvE_clEvENKUlvE6_clEvEUlP24curandStatePhilox4_32_10E_ZNS1_27distribution_nullary_kernelIbm10ulonglong2S7_SF_ZZZS5_IS7_EvS9_mlSA_ENKSB_clEvENKSC_clEvEUlmE_EEvS9_T2_RKT3_T4_EUlimE_EEvlNS_15PhiloxCudaStateET1_SJ_:
        .type           _ZN2at6native60_GLOBAL__N__fdc43544_27_DistributionRandomKernel_cu_f88cee4443distribution_elementwise_grid_stride_kernelImLi2EZZZNS0_9templates4cuda21random_from_to_kernelIPNS_17CUDAGeneratorImplEEEvRNS_18TensorIteratorBaseEmlT_ENKUlvE_clEvENKUlvE6_clEvEUlP24curandStatePhilox4_32_10E_ZNS1_27distribution_nullary_kernelIbm10ulonglong2S7_SF_ZZZS5_IS7_EvS9_mlSA_ENKSB_clEvENKSC_clEvEUlmE_EEvS9_T2_RKT3_T4_EUlimE_EEvlNS_15PhiloxCudaStateET1_SJ_,@function
        .size           _ZN2at6native60_GLOBAL__N__fdc43544_27_DistributionRandomKernel_cu_f88cee4443distribution_elementwise_grid_stride_kernelImLi2EZZZNS0_9templates4cuda21random_from_to_kernelIPNS_17CUDAGeneratorImplEEEvRNS_18TensorIteratorBaseEmlT_ENKUlvE_clEvENKUlvE6_clEvEUlP24curandStatePhilox4_32_10E_ZNS1_27distribution_nullary_kernelIbm10ulonglong2S7_SF_ZZZS5_IS7_EvS9_mlSA_ENKSB_clEvENKSC_clEvEUlmE_EEvS9_T2_RKT3_T4_EUlimE_EEvlNS_15PhiloxCudaStateET1_SJ_,(.L_x_1992 - _ZN2at6native60_GLOBAL__N__fdc43544_27_DistributionRandomKernel_cu_f88cee4443distribution_elementwise_grid_stride_kernelImLi2EZZZNS0_9templates4cuda21random_from_to_kernelIPNS_17CUDAGeneratorImplEEEvRNS_18TensorIteratorBaseEmlT_ENKUlvE_clEvENKUlvE6_clEvEUlP24curandStatePhilox4_32_10E_ZNS1_27distribution_nullary_kernelIbm10ulonglong2S7_SF_ZZZS5_IS7_EvS9_mlSA_ENKSB_clEvENKSC_clEvEUlmE_EEvS9_T2_RKT3_T4_EUlimE_EEvlNS_15PhiloxCudaStateET1_SJ_)
        .other          _ZN2at6native60_GLOBAL__N__fdc43544_27_DistributionRandomKernel_cu_f88cee4443distribution_elementwise_grid_stride_kernelImLi2EZZZNS0_9templates4cuda21random_from_to_kernelIPNS_17CUDAGeneratorImplEEEvRNS_18TensorIteratorBaseEmlT_ENKUlvE_clEvENKUlvE6_clEvEUlP24curandStatePhilox4_32_10E_ZNS1_27distribution_nullary_kernelIbm10ulonglong2S7_SF_ZZZS5_IS7_EvS9_mlSA_ENKSB_clEvENKSC_clEvEUlmE_EEvS9_T2_RKT3_T4_EUlimE_EEvlNS_15PhiloxCudaStateET1_SJ_,@"STO_CUDA_ENTRY STV_DEFAULT"
_ZN2at6native60_GLOBAL__N__fdc43544_27_DistributionRandomKernel_cu_f88cee4443distribution_elementwise_grid_stride_kernelImLi2EZZZNS0_9templates4cuda21random_from_to_kernelIPNS_17CUDAGeneratorImplEEEvRNS_18TensorIteratorBaseEmlT_ENKUlvE_clEvENKUlvE6_clEvEUlP24curandStatePhilox4_32_10E_ZNS1_27distribution_nullary_kernelIbm10ulonglong2S7_SF_ZZZS5_IS7_EvS9_mlSA_ENKSB_clEvENKSC_clEvEUlmE_EEvS9_T2_RKT3_T4_EUlimE_EEvlNS_15PhiloxCudaStateET1_SJ_:
        /* <DEDUP_REMOVED lines=91> */
[----:B------:R-:W-:Y:S05]  /*05b0*/  CALL.REL.NOINC `($__internal_102_$__cuda_sm20_div_s64) ;  /* 0x0000000c00a07944 */ /* 0x000fea0003c00000 */
[----:B------:R-:W-:Y:S02]  /*05c0*/  IMAD.MOV.U32 R26, RZ, RZ, R28 ;  /* 0x000000ffff1a7224 */ /* 0x000fe400078e001c */
[----:B------:R-:W-:Y:S01]  /*05d0*/  IMAD.MOV.U32 R27, RZ, RZ, R29 ;  /* 0x000000ffff1b7224 */ /* 0x000fe200078e001d */
[----:B------:R-:W-:Y:S06]  /*05e0*/  BRA `(.L_x_1193) ;  /* 0x00000000005c7947 */ /* 0x000fec0003800000 */
.L_x_1192:
        /* <DEDUP_REMOVED lines=23> */
.L_x_1193:
        /* <DEDUP_REMOVED lines=24> */
.L_x_1207:
[----:B------:R-:W-:Y:S01]  /*08e0*/  IADD3 R34, R34, 0x1, RZ ;  /* 0x0000000122227810 */ /* 0x000fe20007ffe0ff */
[----:B------:R-:W-:Y:S03]  /*08f0*/  BSSY B0, `(.L_x_1194) ;  /* 0x000000c000007945 */ /* 0x000fe60003800000 */
[C---:B------:R-:W-:Y:S01]  /*0900*/  ISETP.NE.AND P0, PT, R34.reuse, RZ, PT ;  /* 0x000000ff2200720c */ /* 0x040fe20003f05270 */
[----:B------:R-:W-:-:S12]  /*0910*/  IMAD.HI.U32 R27, R34, -0x2daee0ad, RZ ;  /* 0xd2511f53221b7827 */ /* 0x000fd800078e00ff */
[----:B--2---:R-:W-:Y:S05]  /*0920*/  @P0 BRA `(.L_x_1195) ;  /* 0x0000000000200947 */ /* 0x004fea0003800000 */
        /* <DEDUP_REMOVED lines=8> */
.L_x_1195:
[----:B------:R-:W-:Y:S05]  /*09b0*/  BSYNC B0 ;  /* 0x0000000000007941 */ /* 0x000fea0003800000 */
.L_x_1194:
        /* <DEDUP_REMOVED lines=60> */
.L_x_1197:
[----:B------:R-:W-:Y:S01]  /*0d80*/  IMAD.MOV.U32 R47, RZ, RZ, R41 ;  /* 0x000000ffff2f7224 */ /* 0x000fe200078e0029 */
[----:B------:R-:W-:Y:S01]  /*0d90*/  MOV R39, R37 ;  /* 0x0000002500277202 */ /* 0x000fe20000000f00 */
[----:B------:R-:W-:Y:S02]  /*0da0*/  IMAD.MOV.U32 R30, RZ, RZ, R31 ;  /* 0x000000ffff1e7224 */ /* 0x000fe400078e001f */
[----:B------:R-:W-:-:S07]  /*0db0*/  IMAD.MOV.U32 R40, RZ, RZ, R26 ;  /* 0x000000ffff287224 */ /* 0x000fce00078e001a */
.L_x_1196:
        /* <DEDUP_REMOVED lines=10> */
[----:B------:R-:W-:Y:S01]  /*0e60*/  IMAD.MOV.U32 R42, RZ, RZ, R30 ;  /* 0x000000ffff2a7224 */ /* 0x000fe200078e001e */
[----:B------:R-:W-:-:S07]  /*0e70*/  MOV R44, 0xe90 ;  /* 0x00000e90002c7802 */ /* 0x000fce0000000f00 */
[----:B01----:R-:W-:Y:S05]  /*0e80*/  CALL.REL.NOINC `($__internal_103_$__cuda_sm20_rem_u64) ;  /* 0x0000000800987944 */ /* 0x003fea0003c00000 */
[----:B------:R-:W-:Y:S01]  /*0e90*/  MOV R28, R30 ;  /* 0x0000001e001c7202 */ /* 0x000fe20000000f00 */
[----:B------:R-:W-:Y:S01]  /*0ea0*/  IMAD.MOV.U32 R29, RZ, RZ, R31 ;  /* 0x000000ffff1d7224 */ /* 0x000fe200078e001f */
[----:B------:R-:W-:Y:S06]  /*0eb0*/  BRA `(.L_x_1202) ;  /* 0x00000000004c7947 */ /* 0x000fec0003800000 */
.L_x_1201:
        /* <DEDUP_REMOVED lines=9> */
[----:B------:R-:W-:-:S04]  /*0f50*/  IMAD.HI.U32 R29, R29, R30, RZ ;  /* 0x0000001e1d1d7227 */ /* 0x000fc800078e00ff */
[----:B------:R-:W-:-:S04]  /*0f60*/  IMAD.MOV R29, RZ, RZ, -R29 ;  /* 0x000000ffff1d7224 */ /* 0x000fc800078e0a1d */
[----:B------:R-:W-:Y:S01]  /*0f70*/  IMAD R30, R29, UR7, R30 ;  /* 0x000000071d1e7c24 */ /* 0x000fe2000f8e021e */
[----:B------:R-:W-:-:S04]  /*0f80*/  HFMA2.MMA R29, -RZ, RZ, 0, 0 ;  /* 0x00000000ff1d7435 */ /* 0x000fc800000001ff */
[----:B------:R-:W-:-:S13]  /*0f90*/  ISETP.GE.U32.AND P0, PT, R30, UR7, PT ;  /* 0x000000071e007c0c */ /* 0x000fda000bf06070 */
[----:B------:R-:W-:-:S04]  /*0fa0*/  @P0 IADD3 R30, R30, -UR7, RZ ;  /* 0x800000071e1e0c10 */ /* 0x000fc8000fffe0ff */
[----:B------:R-:W-:-:S13]  /*0fb0*/  ISETP.GE.U32.AND P0, PT, R30, UR7, PT ;  /* 0x000000071e007c0c */ /* 0x000fda000bf06070 */
[----:B------:R-:W-:Y:S01]  /*0fc0*/  @P0 VIADD R30, R30, -UR7 ;  /* 0x800000071e1e0c36 */ /* 0x000fe20008000000 */
[----:B------:R-:W-:-:S05]  /*0fd0*/  @!P1 LOP3.LUT R30, RZ, UR7, RZ, 0x33, !PT ;  /* 0x00000007ff1e9c12 */ /* 0x000fca000f8e33ff */
[----:B------:R-:W-:-:S07]  /*0fe0*/  IMAD.MOV.U32 R28, RZ, RZ, R30 ;  /* 0x000000ffff1c7224 */ /* 0x000fce00078e001e */
.L_x_1202:
[----:B------:R-:W-:Y:S05]  /*0ff0*/  BSYNC B1 ;  /* 0x0000000000017941 */ /* 0x000fea0003800000 */
.L_x_1200:
        /* <DEDUP_REMOVED lines=9> */
.L_x_1199:
[----:B------:R-:W-:Y:S05]  /*1090*/  BSYNC B0 ;  /* 0x0000000000007941 */ /* 0x000fea0003800000 */
.L_x_1198:
        /* <DEDUP_REMOVED lines=15> */
[----:B01----:R-:W-:Y:S05]  /*1190*/  CALL.REL.NOINC `($__internal_103_$__cuda_sm20_rem_u64) ;  /* 0x0000000400d47944 */ /* 0x003fea0003c00000 */
[----:B------:R-:W-:Y:S02]  /*11a0*/  IMAD.MOV.U32 R28, RZ, RZ, R30 ;  /* 0x000000ffff1c7224 */ /* 0x000fe400078e001e */
[----:B------:R-:W-:Y:S01]  /*11b0*/  IMAD.MOV.U32 R29, RZ, RZ, R31 ;  /* 0x000000ffff1d7224 */ /* 0x000fe200078e001f */
[----:B------:R-:W-:Y:S06]  /*11c0*/  BRA `(.L_x_1206) ;  /* 0x0000000000487947 */ /* 0x000fec0003800000 */
.L_x_1205:
        /* <DEDUP_REMOVED lines=16> */
[----:B------:R-:W-:Y:S01]  /*12d0*/  @P0 VIADD R28, R28, -UR7 ;  /* 0x800000071c1c0c36 */ /* 0x000fe20008000000 */
[----:B------:R-:W-:-:S07]  /*12e0*/  @!P1 LOP3.LUT R28, RZ, UR7, RZ, 0x33, !PT ;  /* 0x00000007ff1c9c12 */ /* 0x000fce000f8e33ff */
.L_x_1206:
[----:B------:R-:W-:Y:S05]  /*12f0*/  BSYNC B0 ;  /* 0x0000000000007941 */ /* 0x000fea0003800000 */
.L_x_1204:
        /* <DEDUP_REMOVED lines=9> */
.L_x_1203:
[----:B------:R-:W-:Y:S01]  /*1390*/  LEA R18, P0, R45, R18, 0x1 ;  /* 0x000000122d127211 */ /* 0x000fe200078008ff */
[----:B------:R-:W-:Y:S05]  /*13a0*/  WARPSYNC.ALL ;  /* 0x0000000000007948 */ /* 0x000fea0003800000 */
[----:B------:R-:W-:Y:S01]  /*13b0*/  IMAD.X R19, RZ, RZ, R19, P0 ;  /* 0x000000ffff137224 */ /* 0x000fe200000e0613 */
[----:B------:R-:W-:Y:S01]  /*13c0*/  BAR.SYNC.DEFER_BLOCKING 0x0 ;  /* 0x0000000000007b1d */ /* 0x000fe20000010000 */
[----:B------:R-:W-:Y:S01]  /*13d0*/  ISETP.GE.U32.AND P0, PT, R18, R33, PT ;  /* 0x000000211200720c */ /* 0x000fe20003f06070 */
[----:B-1----:R-:W-:Y:S01]  /*13e0*/  IMAD.MOV.U32 R43, RZ, RZ, R26 ;  /* 0x000000ffff2b7224 */ /* 0x002fe200078e001a */
[----:B------:R-:W-:Y:S01]  /*13f0*/  MOV R42, R37 ;  /* 0x00000025002a7202 */ /* 0x000fe20000000f00 */
[----:B0-----:R-:W-:Y:S01]  /*1400*/  IMAD.MOV.U32 R41, RZ, RZ, R38 ;  /* 0x000000ffff297224 */ /* 0x001fe200078e0026 */
[----:B------:R-:W-:-:S13]  /*1410*/  ISETP.GE.AND.EX P0, PT, R19, R32, PT, P0 ;  /* 0x000000201300720c */ /* 0x000fda0003f06300 */
[----:B------:R-:W-:Y:S05]  /*1420*/  @!P0 BRA `(.L_x_1207) ;  /* 0xfffffff4002c8947 */ /* 0x000fea000383ffff */
[----:B------:R-:W-:Y:S05]  /*1430*/  EXIT ;  /* 0x000000000000794d */ /* 0x000fea0003800000 */
        .weak           $__internal_102_$__cuda_sm20_div_s64
        .type           $__internal_102_$__cuda_sm20_div_s64,@function
        .size           $__internal_102_$__cuda_sm20_div_s64,($__internal_103_$__cuda_sm20_rem_u64 - $__internal_102_$__cuda_sm20_div_s64)
$__internal_102_$__cuda_sm20_div_s64:
        /* <DEDUP_REMOVED lines=27> */
[----:B------:R-:W-:-:S03]  /*15f0*/  IMAD.WIDE.U32 R26, P0, R27, R28, R26 ;  /* 0x0000001c1b1a7225 */ /* 0x000fc6000780001a */
[----:B------:R-:W-:Y:S01]  /*1600*/  SEL R32, R32, UR7, !P1 ;  /* 0x0000000720207c07 */ /* 0x000fe2000c800000 */
        /* <DEDUP_REMOVED lines=13> */
[----:B------:R-:W-:-:S04]  /*16e0*/  IMAD.X R26, RZ, RZ, R31, P0 ;  /* 0x000000ffff1a7224 */ /* 0x000fc800000e061f */
[----:B------:R-:W-:Y:S02]  /*16f0*/  IMAD.X R31, RZ, RZ, R26, P2 ;  /* 0x000000ffff1f7224 */ /* 0x000fe400010e061a */
[----:B------:R-:W-:-:S04]  /*1700*/  IMAD.WIDE.U32 R26, R28, UR4, RZ ;  /* 0x000000041c1a7c25 */ /* 0x000fc8000f8e00ff */
[----:B------:R-:W-:Y:S01]  /*1710*/  IMAD R27, R31, UR4, R27 ;  /* 0x000000041f1b7c24 */ /* 0x000fe2000f8e021b */
[----:B------:R-:W-:-:S04]  /*1720*/  IADD3 R26, P0, -R26, R29, RZ ;  /* 0x0000001d1a1a7210 */ /* 0x000fc80007f1e1ff */
[----:B------:R-:W-:Y:S02]  /*1730*/  IADD3.X R33, ~R27, R32, RZ, P0, !PT ;  /* 0x000000201b217210 */ /* 0x000fe400007fe5ff */
[C---:B------:R-:W-:Y:S02]  /*1740*/  ISETP.GE.U32.AND P0, PT, R26.reuse, UR4, PT ;  /* 0x000000041a007c0c */ /* 0x040fe4000bf06070 */
[----:B------:R-:W-:Y:S02]  /*1750*/  IADD3 R29, P2, R26, -UR4, RZ ;  /* 0x800000041a1d7c10 */ /* 0x000fe4000ff5e0ff */
[C---:B------:R-:W-:Y:S02]  /*1760*/  ISETP.GE.U32.AND.EX P0, PT, R33.reuse, RZ, PT, P0 ;  /* 0x000000ff2100720c */ /* 0x040fe40003f06100 */
[----:B------:R-:W-:Y:S02]  /*1770*/  IADD3 R27, P3, R28, 0x1, RZ ;  /* 0x000000011c1b7810 */ /* 0x000fe40007f7e0ff */
[----:B------:R-:W-:-:S02]  /*1780*/  IADD3.X R32, R33, -0x1, RZ, P2, !PT ;  /* 0xffffffff21207810 */ /* 0x000fc400017fe4ff */
[----:B------:R-:W-:Y:S01]  /*1790*/  SEL R29, R29, R26, P0 ;  /* 0x0000001a1d1d7207 */ /* 0x000fe20000000000 */
[----:B------:R-:W-:Y:S01]  /*17a0*/  IMAD.X R26, RZ, RZ, R31, P3 ;  /* 0x000000ffff1a7224 */ /* 0x000fe200018e061f */
        /* <DEDUP_REMOVED lines=13> */
[----:B------:R-:W-:Y:S01]  /*1880*/  IMAD.MOV.U32 R27, RZ, RZ, 0x0 ;  /* 0x00000000ff1b7424 */ /* 0x000fe200078e00ff */
[----:B------:R-:W-:Y:S01]  /*1890*/  SEL R29, R26, R29, !P1 ;  /* 0x0000001d1a1d7207 */ /* 0x000fe20004800000 */
[----:B------:R-:W-:Y:S01]  /*18a0*/  IMAD.MOV.U32 R26, RZ, RZ, R30 ;  /* 0x000000ffff1a7224 */ /* 0x000fe200078e001e */
[----:B------:R-:W-:-:S04]  /*18b0*/  ISETP.NE.AND.EX P0, PT, RZ, RZ, PT, P0 ;  /* 0x000000ffff00720c */ /* 0x000fc80003f05300 */
[----:B------:R-:W-:Y:S02]  /*18c0*/  SEL R28, R28, 0xffffffff, P0 ;  /* 0xffffffff1c1c7807 */ /* 0x000fe40000000000 */
[----:B------:R-:W-:Y:S01]  /*18d0*/  SEL R29, R29, 0xffffffff, P0 ;  /* 0xffffffff1d1d7807 */ /* 0x000fe20000000000 */
[----:B------:R-:W-:Y:S06]  /*18e0*/  RET.REL.NODEC R26 `(_ZN2at6native60_GLOBAL__N__fdc43544_27_DistributionRandomKernel_cu_f88cee4443distribution_elementwise_grid_stride_kernelImLi2EZZZNS0_9templates4cuda21random_from_to_kernelIPNS_17CUDAGeneratorImplEEEvRNS_18TensorIteratorBaseEmlT_ENKUlvE_clEvENKUlvE6_clEvEUlP24curandStatePhilox4_32_10E_ZNS1_27distribution_nullary_kernelIbm10ulonglong2S7_SF_ZZZS5_IS7_EvS9_mlSA_ENKSB_clEvENKSC_clEvEUlmE_EEvS9_T2_RKT3_T4_EUlimE_EEvlNS_15PhiloxCudaStateET1_SJ_) ;  /* 0xffffffe41ac47950 */ /* 0x000fec0003c3ffff */
        .weak           $__internal_103_$__cuda_sm20_rem_u64
        .type           $__internal_103_$__cuda_sm20_rem_u64,@function
        .size           $__internal_103_$__cuda_sm20_rem_u64,(.L_x_1992 - $__internal_103_$__cuda_sm20_rem_u64)
$__internal_103_$__cuda_sm20_rem_u64:
[----:B------:R-:W-:Y:S01]  /*18f0*/  MOV R48, R41 ;  /* 0x0000002900307202 */ /* 0x000fe20000000f00 */
[----:B------:R-:W-:-:S05]  /*1900*/  IMAD.MOV.U32 R49, RZ, RZ, R43 ;  /* 0x000000ffff317224 */ /* 0x000fca00078e002b */
        /* <DEDUP_REMOVED lines=15> */
[----:B------:R-:W-:-:S03]  /*1a00*/  IADD3 R31, P2, R49, R30, RZ ;  /* 0x0000001e311f7210 */ /* 0x000fc60007f5e0ff */
[----:B------:R-:W-:Y:S02]  /*1a10*/  IMAD.X R48, R53, 0x1, R29, P0 ;  /* 0x0000000135307824 */ /* 0x000fe400000e061d */
[----:B------:R-:W-:-:S03]  /*1a20*/  IMAD.WIDE.U32 R28, R31, R41, RZ ;  /* 0x000000291f1c7225 */ /* 0x000fc600078e00ff */
[----:B------:R-:W-:Y:S01]  /*1a30*/  IADD3.X R48, RZ, RZ, R48, P2, P1 ;  /* 0x000000ffff307210 */ /* 0x000fe200017e2430 */
[----:B------:R-:W-:Y:S01]  /*1a40*/  IMAD R29, R31, R43, R29 ;  /* 0x0000002b1f1d7224 */ /* 0x000fe200078e021d */
[----:B------:R-:W-:-:S03]  /*1a50*/  IADD3 R49, P0, RZ, -R28, RZ ;  /* 0x8000001cff317210 */ /* 0x000fc60007f1e0ff */
[----:B------:R-:W-:Y:S02]  /*1a60*/  IMAD R29, R48, R41, R29 ;  /* 0x00000029301d7224 */ /* 0x000fe400078e021d */
[----:B------:R-:W-:-:S03]  /*1a70*/  IMAD.HI.U32 R30, R31, R49, RZ ;  /* 0x000000311f1e7227 */ /* 0x000fc600078e00ff */
[----:B------:R-:W-:-:S05]  /*1a80*/  IADD3.X R29, RZ, ~R29, RZ, P0, !PT ;  /* 0x8000001dff1d7210 */ /* 0x000fca00007fe4ff */
[----:B------:R-:W-:-:S04]  /*1a90*/  IMAD.WIDE.U32 R30, P0, R31, R29, R30 ;  /* 0x0000001d1f1e7225 */ /* 0x000fc8000780001e */
[C---:B------:R-:W-:Y:S02]  /*1aa0*/  IMAD R28, R48.reuse, R29, RZ ;  /* 0x0000001d301c7224 */ /* 0x040fe400078e02ff */
[----:B------:R-:W-:-:S04]  /*1ab0*/  IMAD.HI.U32 R31, P1, R48, R49, R30 ;  /* 0x00000031301f7227 */ /* 0x000fc8000782001e */
[----:B------:R-:W-:Y:S01]  /*1ac0*/  IMAD.HI.U32 R29, R48, R29, RZ ;  /* 0x0000001d301d7227 */ /* 0x000fe200078e00ff */
[----:B------:R-:W-:-:S03]  /*1ad0*/  IADD3 R31, P2, R28, R31, RZ ;  /* 0x0000001f1c1f7210 */ /* 0x000fc60007f5e0ff */
[----:B------:R-:W-:Y:S02]  /*1ae0*/  IMAD.X R48, R29, 0x1, R48, P0 ;  /* 0x000000011d307824 */ /* 0x000fe400000e0630 */
        /* <DEDUP_REMOVED lines=33> */
[----:B------:R-:W-:Y:S06]  /*1d00*/  RET.REL.NODEC R28 `(_ZN2at6native60_GLOBAL__N__fdc43544_27_DistributionRandomKernel_cu_f88cee4443distribution_elementwise_grid_stride_kernelImLi2EZZZNS0_9templates4cuda21random_from_to_kernelIPNS_17CUDAGeneratorImplEEEvRNS_18TensorIteratorBaseEmlT_ENKUlvE_clEvENKUlvE6_clEvEUlP24curandStatePhilox4_32_10E_ZNS1_27distribution_nullary_kernelIbm10ulonglong2S7_SF_ZZZS5_IS7_EvS9_mlSA_ENKSB_clEvENKSC_clEvEUlmE_EEvS9_T2_RKT3_T4_EUlimE_EEvlNS_15PhiloxCudaStateET1_SJ_) ;  /* 0xffffffe01cbc7950 */ /* 0x000fec0003c3ffff */
.L_x_1208:
        /* <DEDUP_REMOVED lines=15> */
.L_x_1992:


//--------------------- .text._ZN2at6native60_GLOBAL__N__fdc43544_27_DistributionRandomKernel_cu_f88cee4443distribution_elementwise_grid_stride_kernelIjLi4EZZZNS0_9templates4cuda21random_from_to_kernelIPNS_17CUDAGeneratorImplEEEvRNS_18TensorIteratorBaseEmlT_ENKUlvE_clEvENKUlvE5_clEvEUlP24curandStatePhilox4_32_10E0_ZNS1_27distribution_nullary_kernelIfj5uint4S7_SF_ZZZS5_IS7_EvS9_mlSA_ENKSB_clEvENKSC_clEvEUljE_EEvS9_T2_RKT3_T4_EUlijE0_EEvlNS_15PhiloxCudaStateET1_SJ_ --------------------------
	.section	.text._ZN2at6native60_GLOBAL__N__fdc43544_27_DistributionRandomKernel_cu_f88cee4443distribution_elementwise_grid_stride_kernelIjLi4EZZZNS0_9templates4cuda21random_from_to_kernelIPNS_17CUDAGeneratorImplEEEvRNS_18TensorIteratorBaseEmlT_ENKUlvE_clEvENKUlvE5_clEvEUlP24curandStatePhilox4_32_10E0_ZNS1_27distribution_nullary_kernelIfj5uint4S7_SF_ZZZS5_IS7_EvS9_mlSA_ENKSB_clEvENKSC_clEvEUljE_EEvS9_T2_RKT3_T4_EUlijE0_EEvlNS_15PhiloxCudaStateET1_SJ_,"ax",@progbits
	.align	128
.text._ZN2at6native60_GLOBAL__N__fdc43544_27_DistributionRandomKernel_cu_f88cee4443distribution_elementwise_grid_stride_kernelIjLi4EZZZNS0_9templates4cuda21random_from_to_kernelIPNS_17CUDAGeneratorImplEEEvRNS_18TensorIteratorBaseEmlT_ENKUlvE_clEvENKUlvE5_clEvEUlP24curandStatePhilox4_32_10E0_ZNS1_27distribution_nullary_kernelIfj5uint4S7_SF_ZZZS5_IS7_EvS9_mlSA_ENKSB_clEvENKSC_clEvEUljE_EEvS9_T2_RKT3_T4_EUlijE0_EEvlNS_15PhiloxCudaStateET1_SJ_:
        .type           _ZN2at6native60_GLOBAL__N__fdc43544_27_DistributionRandomKernel_cu_f88cee4443distribution_elementwise_grid_stride_kernelIjLi4EZZZNS0_9templates4cuda21random_from_to_kernelIPNS_17CUDAGeneratorImplEEEvRNS_18TensorIteratorBaseEmlT_ENKUlvE_clEvENKUlvE5_clEvEUlP24curandStatePhilox4_32_10E0_ZNS1_27distribution_nullary_kernelIfj5uint4S7_SF_ZZZS5_IS7_EvS9_mlSA_ENKSB_clEvENKSC_clEvEUljE_EEvS9_T2_RKT3_T4_EUlijE0_EEvlNS_15PhiloxCudaStateET1_SJ_,@function
        .size           _ZN2at6native60_GLOBAL__N__fdc43544_27_DistributionRandomKernel_cu_f88cee4443distribution_elementwise_grid_stride_kernelIjLi4EZZZNS0_9templates4cuda21random_from_to_kernelIPNS_17CUDAGeneratorImplEEEvRNS_18TensorIteratorBaseEmlT_ENKUlvE_clEvENKUlvE5_clEvEUlP24curandStatePhilox4_32_10E0_ZNS1_27distribution_nullary_kernelIfj5uint4S7_SF_ZZZS5_IS7_EvS9_mlSA_ENKSB_clEvENKSC_clEvEUljE_EEvS9_T2_RKT3_T4_EUlijE0_EEvlNS_15PhiloxCudaStateET1_SJ_,(.L_x_1995 - _ZN2at6native60_GLOBAL__N__fdc43544_27_DistributionRandomKernel_cu_f88cee4443distribution_elementwise_grid_stride_kernelIjLi4EZZZNS0_9templates4cuda21random_from_to_kernelIPNS_17CUDAGeneratorImplEEEvRNS_18TensorIteratorBaseEmlT_ENKUlvE_clEvENKUlvE5_clEvEUlP24curandStatePhilox4_32_10E0_ZNS1_27distribution_nullary_kernelIfj5uint4S7_SF_ZZZS5_IS7_EvS9_mlSA_ENKSB_clEvENKSC_clEvEUljE_EEvS9_T2_RKT3_T4_EUlijE0_EEvlNS_15PhiloxCudaStateET1_SJ_)
        .other          _ZN2at6native60_GLOBAL__N__fdc43544_27_DistributionRandomKernel_cu_f88cee4443distribution_elementwise_grid_stride_kernelIjLi4EZZZNS0_9templates4cuda21random_from_to_kernelIPNS_17CUDAGeneratorImplEEEvRNS_18TensorIteratorBaseEmlT_ENKUlvE_clEvENKUlvE5_clEvEUlP24curandStatePhilox4_32_10E0_ZNS1_27distribution_nullary_kernelIfj5uint4S7_SF_ZZZS5_IS7_EvS9_mlSA_ENKSB_clEvENKSC_clEvEUljE_EEvS9_T2_RKT3_T4_EUlijE0_EEvlNS_15PhiloxCudaStateET1_SJ_,@"STO_CUDA_ENTRY STV_DEFAULT"
_ZN2at6native60_GLOBAL__N__fdc43544_27_DistributionRandomKernel_cu_f88cee4443distribution_elementwise_grid_stride_kernelIjLi4EZZZNS0_9templates4cuda21random_from_to_kernelIPNS_17CUDAGeneratorImplEEEvRNS_18TensorIteratorBaseEmlT_ENKUlvE_clEvENKUlvE5_clEvEUlP24curandStatePhilox4_32_10E0_ZNS1_27distribution_nullary_kernelIfj5uint4S7_SF_ZZZS5_IS7_EvS9_mlSA_ENKSB_clEvENKSC_clEvEUljE_EEvS9_T2_RKT3_T4_EUlijE0_EEvlNS_15PhiloxCudaStateET1_SJ_:
        /* <DEDUP_REMOVED lines=92> */
[----:B------:R-:W-:Y:S05]  /*05c0*/  CALL.REL.NOINC `($__internal_104_$__cuda_sm20_div_s64) ;  /* 0x0000005000c87944 */ /* 0x000fea0003c00000 */
[----:B------:R-:W-:Y:S05]  /*05d0*/  BRA `(.L_x_1210) ;  /* 0x00000000005c7947 */ /* 0x000fea0003800000 */
.L_x_1209:
        /* <DEDUP_REMOVED lines=23> */
.L_x_1210:
        /* <DEDUP_REMOVED lines=68> */
.L_x_1234:
        /* <DEDUP_REMOVED lines=13> */
.L_x_1212:
[----:B------:R-:W-:Y:S05]  /*0c60*/  BSYNC B0 ;  /* 0x0000000000007941 */ /* 0x000fea0003800000 */
.L_x_1211:
        /* <DEDUP_REMOVED lines=69> */
.L_x_1214:
[----:B------:R-:W-:Y:S01]  /*10c0*/  MOV R35, R32 ;  /* 0x0000002000237202 */ /* 0x000fe20000000f00 */
[----:B------:R-:W-:Y:S01]  /*10d0*/  IMAD.MOV.U32 R41, RZ, RZ, R27 ;  /* 0x000000ffff297224 */ /* 0x000fe200078e001b */
[----:B------:R-:W-:Y:S01]  /*10e0*/  MOV R30, R28 ;  /* 0x0000001c001e7202 */ /* 0x000fe20000000f00 */
[----:B------:R-:W-:-:S07]  /*10f0*/  IMAD.MOV.U32 R31, RZ, RZ, R22 ;  /* 0x000000ffff1f7224 */ /* 0x000fce00078e0016 */
.L_x_1213:
        /* <DEDUP_REMOVED lines=258> */
.L_x_1217:
[----:B------:R-:W-:Y:S01]  /*2120*/  ISETP.NE.U32.AND P0, PT, RZ, UR30, PT ;  /* 0x0000001eff007c0c */ /* 0x000fe2000bf05070 */
[----:B------:R-:W-:Y:S02]  /*2130*/  ULDC.64 UR34, c[0x0][0x3d0] ;  /* 0x0000f40000227ab9 */ /* 0x000fe40000000a00 */
[----:B------:R-:W-:-:S05]  /*2140*/  IADD3 R26, P1, R36, UR34, RZ ;  /* 0x00000022241a7c10 */ /* 0x000fca000ff3e0ff */
[----:B------:R-:W-:-:S05]  /*2150*/  IMAD.X R27, RZ, RZ, UR35, P1 ;  /* 0x00000023ff1b7e24 */ /* 0x000fca00088e06ff */
[----:B------:R-:W-:Y:S05]  /*2160*/  @!P0 BRA `(.L_x_1218) ;  /* 0x00000000000c8947 */ /* 0x000fea0003800000 */
[----:B------:R-:W-:-:S07]  /*2170*/  MOV R36, 0x2190 ;  /* 0x0000219000247802 */ /* 0x000fce0000000f00 */
[----:B01----:R-:W-:Y:S05]  /*2180*/  CALL.REL.NOINC `($__internal_105_$__cuda_sm20_rem_u64) ;  /* 0x0000003c00047944 */ /* 0x003fea0003c00000 */
[----:B------:R-:W-:Y:S05]  /*2190*/  BRA `(.L_x_1219) ;  /* 0x00000000004c7947 */ /* 0x000fea0003800000 */
.L_x_1218:
        /* <DEDUP_REMOVED lines=19> */
.L_x_1219:
[----:B------:R-:W-:Y:S02]  /*22d0*/  ULDC.64 UR34, c[0x0][0x3e0] ;  /* 0x0000f80000227ab9 */ /* 0x000fe40000000a00 */
[----:B------:R-:W-:-:S04]  /*22e0*/  IADD3 R36, P0, R42, UR34, RZ ;  /* 0x000000222a247c10 */ /* 0x000fc8000ff1e0ff */
[----:B------:R-:W-:-:S06]  /*22f0*/  IADD3.X R37, R43, UR35, RZ, P0, !PT ;  /* 0x000000232b257c10 */ /* 0x000fcc00087fe4ff */
[----:B------:R-:W2:Y:S02]  /*2300*/  I2F.S64 R37, R36 ;  /* 0x0000002400257312 */ /* 0x000ea40000301400 */
[----:B--2---:R2:W-:Y:S02]  /*2310*/  STG.E desc[UR60][R26.64], R37 ;  /* 0x000000251a007986 */ /* 0x0045e4000c10193c */
.L_x_1216:
[----:B------:R-:W-:Y:S05]  /*2320*/  BSYNC B0 ;  /* 0x0000000000007941 */ /* 0x000fea0003800000 */
.L_x_1215:
        /* <DEDUP_REMOVED lines=248> */
.L_x_1222:
[----:B------:R-:W-:Y:S01]  /*32b0*/  ISETP.NE.U32.AND P1, PT, RZ, UR30, PT ;  /* 0x0000001eff007c0c */ /* 0x000fe2000bf25070 */
[----:B------:R-:W-:Y:S02]  /*32c0*/  ULDC.64 UR34, c[0x0][0x3d0] ;  /* 0x0000f40000227ab9 */ /* 0x000fe40000000a00 */
[----:B------:R-:W-:-:S05]  /*32d0*/  IADD3 R26, P0, R35, UR34, RZ ;  /* 0x00000022231a7c10 */ /* 0x000fca000ff1e0ff */
[----:B------:R-:W-:-:S05]  /*32e0*/  IMAD.X R27, RZ, RZ, UR35, P0 ;  /* 0x00000023ff1b7e24 */ /* 0x000fca00080e06ff */
[----:B------:R-:W-:Y:S05]  /*32f0*/  @!P1 BRA `(.L_x_1223) ;  /* 0x0000000000109947 */ /* 0x000fea0003800000 */
[----:B------:R-:W-:Y:S02]  /*3300*/  MOV R35, R41 ;  /* 0x0000002900237202 */ /* 0x000fe40000000f00 */
[----:B------:R-:W-:-:S07]  /*3310*/  MOV R36, 0x3330 ;  /* 0x0000333000247802 */ /* 0x000fce0000000f00 */
[----:B01----:R-:W-:Y:S05]  /*3320*/  CALL.REL.NOINC `($__internal_105_$__cuda_sm20_rem_u64) ;  /* 0x00000028009c7944 */ /* 0x003fea0003c00000 */
[----:B------:R-:W-:Y:S05]  /*3330*/  BRA `(.L_x_1224) ;  /* 0x00000000004c7947 */ /* 0x000fea0003800000 */
.L_x_1223:
        /* <DEDUP_REMOVED lines=19> */
.L_x_1224:
[----:B------:R-:W-:Y:S02]  /*3470*/  ULDC.64 UR34, c[0x0][0x3e0] ;  /* 0x0000f80000227ab9 */ /* 0x000fe40000000a00 */
[----:B------:R-:W-:-:S04]  /*3480*/  IADD3 R36, P0, R42, UR34, RZ ;  /* 0x000000222a247c10 */ /* 0x000fc8000ff1e0ff */
[----:B------:R-:W-:-:S06]  /*3490*/  IADD3.X R37, R43, UR35, RZ, P0, !PT ;  /* 0x000000232b257c10 */ /* 0x000fcc00087fe4ff */
[----:B------:R-:W2:Y:S02]  /*34a0*/  I2F.S64 R37, R36 ;  /* 0x0000002400257312 */ /* 0x000ea40000301400 */
[----:B--2---:R2:W-:Y:S02]  /*34b0*/  STG.E desc[UR60][R26.64], R37 ;  /* 0x000000251a007986 */ /* 0x0045e4000c10193c */
.L_x_1221:
[----:B------:R-:W-:Y:S05]  /*34c0*/  BSYNC B0 ;  /* 0x0000000000007941 */ /* 0x000fea0003800000 */
.L_x_1220:
        /* <DEDUP_REMOVED lines=244> */
.L_x_1227:
[----:B------:R-:W-:Y:S01]  /*4410*/  ISETP.NE.U32.AND P1, PT, RZ, UR30, PT ;  /* 0x0000001eff007c0c */ /* 0x000fe2000bf25070 */
[----:B------:R-:W-:Y:S02]  /*4420*/  ULDC.64 UR34, c[0x0][0x3d0] ;  /* 0x0000f40000227ab9 */ /* 0x000fe40000000a00 */
[----:B------:R-:W-:-:S04]  /*4430*/  IADD3 R26, P0, R35, UR34, RZ ;  /* 0x00000022231a7c10 */ /* 0x000fc8000ff1e0ff */
[----:B------:R-:W-:-:S06]  /*4440*/  IADD3.X R27, RZ, UR35, RZ, P0, !PT ;  /* 0x00000023ff1b7c10 */ /* 0x000fcc00087fe4ff */
[----:B------:R-:W-:Y:S05]  /*4450*/  @!P1 BRA `(.L_x_1228) ;  /* 0x0000000000109947 */ /* 0x000fea0003800000 */
[----:B------:R-:W-:Y:S02]  /*4460*/  MOV R35, R30 ;  /* 0x0000001e00237202 */ /* 0x000fe40000000f00 */
[----:B------:R-:W-:-:S07]  /*4470*/  MOV R36, 0x4490 ;  /* 0x0000449000247802 */ /* 0x000fce0000000f00 */
[----:B01----:R-:W-:Y:S05]  /*4480*/  CALL.REL.NOINC `($__internal_105_$__cuda_sm20_rem_u64) ;  /* 0x0000001800447944 */ /* 0x003fea0003c00000 */
[----:B------:R-:W-:Y:S05]  /*4490*/  BRA `(.L_x_1229) ;  /* 0x00000000004c7947 */ /* 0x000fea0003800000 */
.L_x_1228:
        /* <DEDUP_REMOVED lines=19> */
.L_x_1229:
[----:B------:R-:W-:Y:S02]  /*45d0*/  ULDC.64 UR34, c[0x0][0x3e0] ;  /* 0x0000f80000227ab9 */ /* 0x000fe40000000a00 */
[----:B------:R-:W-:-:S04]  /*45e0*/  IADD3 R36, P0, R42, UR34, RZ ;  /* 0x000000222a247c10 */ /* 0x000fc8000ff1e0ff */
[----:B------:R-:W-:-:S06]  /*45f0*/  IADD3.X R37, R43, UR35, RZ, P0, !PT ;  /* 0x000000232b257c10 */ /* 0x000fcc00087fe4ff */
[----:B------:R-:W2:Y:S02]  /*4600*/  I2F.S64 R37, R36 ;  /* 0x0000002400257312 */ /* 0x000ea40000301400 */
[----:B--2---:R2:W-:Y:S02]  /*4610*/  STG.E desc[UR60][R26.64], R37 ;  /* 0x000000251a007986 */ /* 0x0045e4000c10193c */
.L_x_1226:
[----:B------:R-:W-:Y:S05]  /*4620*/  BSYNC B0 ;  /* 0x0000000000007941 */ /* 0x000fea0003800000 */
.L_x_1225:
        /* <DEDUP_REMOVED lines=256> */
.L_x_1231:
[----:B------:R-:W-:Y:S01]  /*5630*/  ISETP.NE.U32.AND P1, PT, RZ, UR30, PT ;  /* 0x0000001eff007c0c */ /* 0x000fe2000bf25070 */
[----:B------:R-:W-:Y:S02]  /*5640*/  ULDC.64 UR34, c[0x0][0x3d0] ;  /* 0x0000f40000227ab9 */ /* 0x000fe40000000a00 */
[----:B------:R-:W-:-:S04]  /*5650*/  IADD3 R26, P0, R30, UR34, RZ ;  /* 0x000000221e1a7c10 */ /* 0x000fc8000ff1e0ff */
[----:B------:R-:W-:-:S06]  /*5660*/  IADD3.X R27, RZ, UR35, RZ, P0, !PT ;  /* 0x00000023ff1b7c10 */ /* 0x000fcc00087fe4ff */
[----:B------:R-:W-:Y:S05]  /*5670*/  @!P1 BRA `(.L_x_1232) ;  /* 0x0000000000109947 */ /* 0x000fea0003800000 */
[----:B------:R-:W-:Y:S01]  /*5680*/  IMAD.MOV.U32 R35, RZ, RZ, R31 ;  /* 0x000000ffff237224 */ /* 0x000fe200078e001f */
[----:B------:R-:W-:-:S07]  /*5690*/  MOV R36, 0x56b0 ;  /* 0x000056b000247802 */ /* 0x000fce0000000f00 */
[----:B01----:R-:W-:Y:S05]  /*56a0*/  CALL.REL.NOINC `($__internal_105_$__cuda_sm20_rem_u64) ;  /* 0x0000000400bc7944 */ /* 0x003fea0003c00000 */
[----:B------:R-:W-:Y:S05]  /*56b0*/  BRA `(.L_x_1233) ;  /* 0x00000000004c7947 */ /* 0x000fea0003800000 */
.L_x_1232:
        /* <DEDUP_REMOVED lines=19> */
.L_x_1233:
[----:B------:R-:W-:Y:S02]  /*57f0*/  ULDC.64 UR34, c[0x0][0x3e0] ;  /* 0x0000f80000227ab9 */ /* 0x000fe40000000a00 */
[----:B------:R-:W-:-:S04]  /*5800*/  IADD3 R30, P0, R42, UR34, RZ ;  /* 0x000000222a1e7c10 */ /* 0x000fc8000ff1e0ff */
[----:B------:R-:W-:-:S06]  /*5810*/  IADD3.X R31, R43, UR35, RZ, P0, !PT ;  /* 0x000000232b1f7c10 */ /* 0x000fcc00087fe4ff */
[----:B------:R-:W0:Y:S02]  /*5820*/  I2F.S64 R31, R30 ;  /* 0x0000001e001f7312 */ /* 0x000e240000301400 */
[----:B0-----:R2:W-:Y:S02]  /*5830*/  STG.E desc[UR60][R26.64], R31 ;  /* 0x0000001f1a007986 */ /* 0x0015e4000c10193c */
.L_x_1230:
        /* <DEDUP_REMOVED lines=11> */
        .weak           $__internal_104_$__cuda_sm20_div_s64
        .type           $__internal_104_$__cuda_sm20_div_s64,@function
        .size           $__internal_104_$__cuda_sm20_div_s64,($__internal_105_$__cuda_sm20_rem_u64 - $__internal_104_$__cuda_sm20_div_s64)
$__internal_104_$__cuda_sm20_div_s64:
        /* <DEDUP_REMOVED lines=74> */
[----:B------:R-:W-:Y:S06]  /*5d90*/  RET.REL.NODEC R28 `(_ZN2at6native60_GLOBAL__N__fdc43544_27_DistributionRandomKernel_cu_f88cee4443distribution_elementwise_grid_stride_kernelIjLi4EZZZNS0_9templates4cuda21random_from_to_kernelIPNS_17CUDAGeneratorImplEEEvRNS_18TensorIteratorBaseEmlT_ENKUlvE_clEvENKUlvE5_clEvEUlP24curandStatePhilox4_32_10E0_ZNS1_27distribution_nullary_kernelIfj5uint4S7_SF_ZZZS5_IS7_EvS9_mlSA_ENKSB_clEvENKSC_clEvEUljE_EEvS9_T2_RKT3_T4_EUlijE0_EEvlNS_15PhiloxCudaStateET1_SJ_) ;  /* 0xffffffa01c987950 */ /* 0x000fec0003c3ffff */
        .weak           $__internal_105_$__cuda_sm20_rem_u64
        .type           $__internal_105_$__cuda_sm20_rem_u64,@function
        .size           $__internal_105_$__cuda_sm20_rem_u64,(.L_x_1995 - $__internal_105_$__cuda_sm20_rem_u64)
$__internal_105_$__cuda_sm20_rem_u64:
        /* <DEDUP_REMOVED lines=62> */
[----:B------:R-:W-:Y:S05]  /*6180*/  RET.REL.NODEC R36 `(_ZN2at6native60_GLOBAL__N__fdc43544_27_DistributionRandomKernel_cu_f88cee4443distribution_elementwise_grid_stride_kernelIjLi4EZZZNS0_9templates4cuda21random_from_to_kernelIPNS_17CUDAGeneratorImplEEEvRNS_18TensorIteratorBaseEmlT_ENKUlvE_clEvENKUlvE5_clEvEUlP24curandStatePhilox4_32_10E0_ZNS1_27distribution_nullary_kernelIfj5uint4S7_SF_ZZZS5_IS7_EvS9_mlSA_ENKSB_clEvENKSC_clEvEUljE_EEvS9_T2_RKT3_T4_EUlijE0_EEvlNS_15PhiloxCudaStateET1_SJ_) ;  /* 0xffffff9c249c7950 */ /* 0x000fea0003c3ffff */
.L_x_1235:
        /* <DEDUP_REMOVED lines=15> */
.L_x_1995:


//--------------------- .text._ZN2at6native60_GLOBAL__N__fdc43544_27_DistributionRandomKernel_cu_f88cee4443distribution_elementwise_grid_stride_kernelIjLi4EZZZNS0_9templates4cuda21random_from_to_kernelIPNS_17CUDAGeneratorImplEEEvRNS_18TensorIteratorBaseEmlT_ENKUlvE_clEvENKUlvE5_clEvEUlP24curandStatePhilox4_32_10E0_ZNS1_27distribution_nullary_kernelIfj5uint4S7_SF_ZZZS5_IS7_EvS9_mlSA_ENKSB_clEvENKSC_clEvEUljE_EEvS9_T2_RKT3_T4_EUlijE_EEvlNS_15PhiloxCudaStateET1_SJ_ --------------------------
	.section	.text._ZN2at6native60_GLOBAL__N__fdc43544_27_DistributionRandomKernel_cu_f88cee4443distribution_elementwise_grid_stride_kernelIjLi4EZZZNS0_9templates4cuda21random_from_to_kernelIPNS_17CUDAGeneratorImplEEEvRNS_18TensorIteratorBaseEmlT_ENKUlvE_clEvENKUlvE5_clEvEUlP24curandStatePhilox4_32_10E0_ZNS1_27distribution_nullary_kernelIfj5uint4S7_SF_ZZZS5_IS7_EvS9_mlSA_ENKSB_clEvENKSC_clEvEUljE_EEvS9_T2_RKT3_T4_EUlijE_EEvlNS_15PhiloxCudaStateET1_SJ_,"ax",@progbits
	.align	128
.text._ZN2at6native60_GLOBAL__N__fdc43544_27_DistributionRandomKernel_cu_f88cee4443distribution_elementwise_grid_stride_kernelIjLi4EZZZNS0_9templates4cuda21random_from_to_kernelIPNS_17CUDAGeneratorImplEEEvRNS_18TensorIteratorBaseEmlT_ENKUlvE_clEvENKUlvE5_clEvEUlP24curandStatePhilox4_32_10E0_ZNS1_27distribution_nullary_kernelIfj5uint4S7_SF_ZZZS5_IS7_EvS9_mlSA_ENKSB_clEvENKSC_clEvEUljE_EEvS9_T2_RKT3_T4_EUlijE_EEvlNS_15PhiloxCudaStateET1_SJ_:
        .type           _ZN2at6native60_GLOBAL__N__fdc43544_27_DistributionRandomKernel_cu_f88cee4443distribution_elementwise_grid_stride_kernelIjLi4EZZZNS0_9templates4cuda21random_from_to_kernelIPNS_17CUDAGeneratorImplEEEvRNS_18TensorIteratorBaseEmlT_ENKUlvE_clEvENKUlvE5_clEvEUlP24curandStatePhilox4_32_10E0_ZNS1_27distribution_nullary_kernelIfj5uint4S7_SF_ZZZS5_IS7_EvS9_mlSA_ENKSB_clEvENKSC_clEvEUljE_EEvS9_T2_RKT3_T4_EUlijE_EEvlNS_15PhiloxCudaStateET1_SJ_,@function
        .size           _ZN2at6native60_GLOBAL__N__fdc43544_27_DistributionRandomKernel_cu_f88cee4443distribution_elementwise_grid_stride_kernelIjLi4EZZZNS0_9templates4cuda21random_from_to_kernelIPNS_17CUDAGeneratorImplEEEvRNS_18TensorIteratorBaseEmlT_ENKUlvE_clEvENKUlvE5_clEvEUlP24curandStatePhilox4_32_10E0_ZNS1_27distribution_nullary_kernelIfj5uint4S7_SF_ZZZS5_IS7_EvS9_mlSA_ENKSB_clEvENKSC_clEvEUljE_EEvS9_T2_RKT3_T4_EUlijE_EEvlNS_15PhiloxCudaStateET1_SJ_,(.L_x_1998 - _ZN2at6native60_GLOBAL__N__fdc43544_27_DistributionRandomKernel_cu_f88cee4443distribution_elementwise_grid_stride_kernelIjLi4EZZZNS0_9templates4cuda21random_from_to_kernelIPNS_17CUDAGeneratorImplEEEvRNS_18TensorIteratorBaseEmlT_ENKUlvE_clEvENKUlvE5_clEvEUlP24curandStatePhilox4_32_10E0_ZNS1_27distribution_nullary_kernelIfj5uint4S7_SF_ZZZS5_IS7_EvS9_mlSA_ENKSB_clEvENKSC_clEvEUljE_EEvS9_T2_RKT3_T4_EUlijE_EEvlNS_15PhiloxCudaStateET1_SJ_)
        .other          _ZN2at6native60_GLOBAL__N__fdc43544_27_DistributionRandomKernel_cu_f88cee4443distribution_elementwise_grid_stride_kernelIjLi4EZZZNS0_9templates4cuda21random_from_to_kernelIPNS_17CUDAGeneratorImplEEEvRNS_18TensorIteratorBaseEmlT_ENKUlvE_clEvENKUlvE5_clEvEUlP24curandStatePhilox4_32_10E0_ZNS1_27distribution_nullary_kernelIfj5uint4S7_SF_ZZZS5_IS7_EvS9_mlSA_ENKSB_clEvENKSC_clEvEUljE_EEvS9_T2_RKT3_T4_EUlijE_EEvlNS_15PhiloxCudaStateET1_SJ_,@"STO_CUDA_ENTRY STV_DEFAULT"
_ZN2at6native60_GLOBAL__N__fdc43544_27_DistributionRandomKernel_cu_f88cee4443distribution_elementwise_grid_stride_kernelIjLi4EZZZNS0_9templates4cuda21random_from_to_kernelIPNS_17CUDAGeneratorImplEEEvRNS_18TensorIteratorBaseEmlT_ENKUlvE_clEvENKUlvE5_clEvEUlP24curandStatePhilox4_32_10E0_ZNS1_27distribution_nullary_kernelIfj5uint4S7_SF_ZZZS5_IS7_EvS9_mlSA_ENKSB_clEvENKSC_clEvEUljE_EEvS9_T2_RKT3_T4_EUlijE_EEvlNS_15PhiloxCudaStateET1_SJ_:
        /* <DEDUP_REMOVED lines=86> */
[----:B------:R-:W-:Y:S05]  /*0560*/  CALL.REL.NOINC `($__internal_106_$__cuda_sm20_div_s64) ;  /* 0x0000001000e07944 */ /* 0x000fea0003c00000 */
[----:B------:R-:W-:Y:S01]  /*0570*/  IMAD.MOV.U32 R22, RZ, RZ, R26 ;  /* 0x000000ffff167224 */ /* 0x000fe200078e001a */
[----:B------:R-:W-:Y:S01]  /*0580*/  MOV R23, R27 ;  /* 0x0000001b00177202 */ /* 0x000fe20000000f00 */
[----:B------:R-:W-:Y:S06]  /*0590*/  BRA `(.L_x_1237) ;  /* 0x00000000005c7947 */ /* 0x000fec0003800000 */
.L_x_1236:
        /* <DEDUP_REMOVED lines=23> */
.L_x_1237:
        /* <DEDUP_REMOVED lines=33> */
.L_x_1257:
        /* <DEDUP_REMOVED lines=13> */
.L_x_1239:
[----:B------:R-:W-:Y:S05]  /*09f0*/  BSYNC B0 ;  /* 0x0000000000007941 */ /* 0x000fea0003800000 */
.L_x_1238:
        /* <DEDUP_REMOVED lines=60> */
.L_x_1241:
[----:B------:R-:W-:Y:S01]  /*0dc0*/  IMAD.MOV.U32 R30, RZ, RZ, R44 ;  /* 0x000000ffff1e7224 */ /* 0x000fe200078e002c */
[----:B------:R-:W-:Y:S01]  /*0dd0*/  MOV R40, R37 ;  /* 0x0000002500287202 */ /* 0x000fe20000000f00 */
[----:B------:R-:W-:Y:S02]  /*0de0*/  IMAD.MOV.U32 R39, RZ, RZ, R31 ;  /* 0x000000ffff277224 */ /* 0x000fe400078e001f */
[----:B------:R-:W-:-:S07]  /*0df0*/  IMAD.MOV.U32 R41, RZ, RZ, R26 ;  /* 0x000000ffff297224 */ /* 0x000fce00078e001a */
.L_x_1240:
        /* <DEDUP_REMOVED lines=11> */
[----:B01----:R-:W-:Y:S05]  /*0eb0*/  CALL.REL.NOINC `($__internal_107_$__cuda_sm20_rem_u64) ;  /* 0x0000000c00b87944 */ /* 0x003fea0003c00000 */
[----:B------:R-:W-:Y:S02]  /*0ec0*/  IMAD.MOV.U32 R28, RZ, RZ, R30 ;  /* 0x000000ffff1c7224 */ /* 0x000fe400078e001e */
[----:B------:R-:W-:Y:S01]  /*0ed0*/  IMAD.MOV.U32 R29, RZ, RZ, R31 ;  /* 0x000000ffff1d7224 */ /* 0x000fe200078e001f */
[----:B------:R-:W-:Y:S06]  /*0ee0*/  BRA `(.L_x_1245) ;  /* 0x00000000004c7947 */ /* 0x000fec0003800000 */
.L_x_1244:
        /* <DEDUP_REMOVED lines=19> */
.L_x_1245:
[----:B------:R-:W-:-:S04]  /*1020*/  IADD3 R30, P0, R28, UR12, RZ ;  /* 0x0000000c1c1e7c10 */ /* 0x000fc8000ff1e0ff */
[----:B------:R-:W-:Y:S01]  /*1030*/  IADD3.X R31, R29, UR13, RZ, P0, !PT ;  /* 0x0000000d1d1f7c10 */ /* 0x000fe200087fe4ff */
[----:B------:R-:W-:-:S05]  /*1040*/  IMAD R29, R16, UR7, RZ ;  /* 0x00000007101d7c24 */ /* 0x000fca000f8e02ff */
[----:B------:R-:W2:Y:S01]  /*1050*/  I2F.S64 R31, R30 ;  /* 0x0000001e001f7312 */ /* 0x000ea20000301400 */
[----:B------:R-:W-:-:S04]  /*1060*/  IADD3 R28, P0, R29, UR10, RZ ;  /* 0x0000000a1d1c7c10 */ /* 0x000fc8000ff1e0ff */
[----:B------:R-:W-:-:S05]  /*1070*/  LEA.HI.X.SX32 R29, R29, UR11, 0x1, P0 ;  /* 0x0000000b1d1d7c11 */ /* 0x000fca00080f0eff */
[----:B--2---:R2:W-:Y:S04]  /*1080*/  STG.E desc[UR8][R28.64], R31 ;  /* 0x0000001f1c007986 */ /* 0x0045e8000c101908 */
.L_x_1243:
[----:B------:R-:W-:Y:S05]  /*1090*/  BSYNC B0 ;  /* 0x0000000000007941 */ /* 0x000fea0003800000 */
.L_x_1242:
        /* <DEDUP_REMOVED lines=17> */
.L_x_1248:
        /* <DEDUP_REMOVED lines=18> */
.L_x_1249:
[----:B------:R-:W-:Y:S01]  /*12d0*/  IADD3 R28, P0, R28, UR12, RZ ;  /* 0x0000000c1c1c7c10 */ /* 0x000fe2000ff1e0ff */
[----:B------:R-:W-:-:S03]  /*12e0*/  IMAD R48, R48, UR7, RZ ;  /* 0x0000000730307c24 */ /* 0x000fc6000f8e02ff */
[----:B------:R-:W-:Y:S02]  /*12f0*/  IADD3.X R29, R29, UR13, RZ, P0, !PT ;  /* 0x0000000d1d1d7c10 */ /* 0x000fe400087fe4ff */
[----:B------:R-:W-:-:S04]  /*1300*/  IADD3 R30, P0, R48, UR10, RZ ;  /* 0x0000000a301e7c10 */ /* 0x000fc8000ff1e0ff */
[----:B------:R-:W2:Y:S01]  /*1310*/  I2F.S64 R29, R28 ;  /* 0x0000001c001d7312 */ /* 0x000ea20000301400 */
[----:B------:R-:W-:-:S05]  /*1320*/  LEA.HI.X.SX32 R31, R48, UR11, 0x1, P0 ;  /* 0x0000000b301f7c11 */ /* 0x000fca00080f0eff */
[----:B--2---:R2:W-:Y:S03]  /*1330*/  STG.E desc[UR8][R30.64], R29 ;  /* 0x0000001d1e007986 */ /* 0x0045e6000c101908 */
.L_x_1247:
[----:B------:R-:W-:Y:S05]  /*1340*/  BSYNC B0 ;  /* 0x0000000000007941 */ /* 0x000fea0003800000 */
.L_x_1246:
        /* <DEDUP_REMOVED lines=10> */
[----:B012---:R-:W-:Y:S05]  /*13f0*/  CALL.REL.NOINC `($__internal_107_$__cuda_sm20_rem_u64) ;  /* 0x0000000800687944 */ /* 0x007fea0003c00000 */
[----:B------:R-:W-:Y:S01]  /*1400*/  MOV R28, R30 ;  /* 0x0000001e001c7202 */ /* 0x000fe20000000f00 */
[----:B------:R-:W-:Y:S01]  /*1410*/  IMAD.MOV.U32 R29, RZ, RZ, R31 ;  /* 0x000000ffff1d7224 */ /* 0x000fe200078e001f */
[----:B------:R-:W-:Y:S06]  /*1420*/  BRA `(.L_x_1253) ;  /* 0x0000000000487947 */ /* 0x000fec0003800000 */
.L_x_1252:
        /* <DEDUP_REMOVED lines=18> */
.L_x_1253:
[----:B------:R-:W-:Y:S01]  /*1550*/  IADD3 R28, P0, R28, UR12, RZ ;  /* 0x0000000c1c1c7c10 */ /* 0x000fe2000ff1e0ff */
[----:B------:R-:W-:-:S03]  /*1560*/  IMAD R39, R39, UR7, RZ ;  /* 0x0000000727277c24 */ /* 0x000fc6000f8e02ff */
[----:B------:R-:W-:Y:S02]  /*1570*/  IADD3.X R29, R29, UR13, RZ, P0, !PT ;  /* 0x0000000d1d1d7c10 */ /* 0x000fe400087fe4ff */
[----:B------:R-:W-:-:S04]  /*1580*/  IADD3 R30, P0, R39, UR10, RZ ;  /* 0x0000000a271e7c10 */ /* 0x000fc8000ff1e0ff */
[----:B------:R-:W2:Y:S01]  /*1590*/  I2F.S64 R29, R28 ;  /* 0x0000001c001d7312 */ /* 0x000ea20000301400 */
[----:B------:R-:W-:-:S05]  /*15a0*/  LEA.HI.X.SX32 R31, R39, UR11, 0x1, P0 ;  /* 0x0000000b271f7c11 */ /* 0x000fca00080f0eff */
[----:B--2---:R3:W-:Y:S03]  /*15b0*/  STG.E desc[UR8][R30.64], R29 ;  /* 0x0000001d1e007986 */ /* 0x0047e6000c101908 */
.L_x_1251:
[----:B------:R-:W-:Y:S05]  /*15c0*/  BSYNC B0 ;  /* 0x0000000000007941 */ /* 0x000fea0003800000 */
.L_x_1250:
        /* <DEDUP_REMOVED lines=10> */
[----:B0123--:R-:W-:Y:S05]  /*1670*/  CALL.REL.NOINC `($__internal_107_$__cuda_sm20_rem_u64) ;  /* 0x0000000400c87944 */ /* 0x00ffea0003c00000 */
[----:B------:R-:W-:Y:S01]  /*1680*/  IMAD.MOV.U32 R28, RZ, RZ, R30 ;  /* 0x000000ffff1c7224 */ /* 0x000fe200078e001e */
[----:B------:R-:W-:Y:S01]  /*1690*/  MOV R29, R31 ;  /* 0x0000001f001d7202 */ /* 0x000fe20000000f00 */
[----:B------:R-:W-:Y:S06]  /*16a0*/  BRA `(.L_x_1256) ;  /* 0x0000000000487947 */ /* 0x000fec0003800000 */
.L_x_1255:
        /* <DEDUP_REMOVED lines=18> */
.L_x_1256:
[----:B------:R-:W-:Y:S01]  /*17d0*/  IADD3 R28, P0, R28, UR12, RZ ;  /* 0x0000000c1c1c7c10 */ /* 0x000fe2000ff1e0ff */
[----:B------:R-:W-:-:S03]  /*17e0*/  IMAD R39, R39, UR7, RZ ;  /* 0x0000000727277c24 */ /* 0x000fc6000f8e02ff */
[----:B------:R-:W-:Y:S02]  /*17f0*/  IADD3.X R29, R29, UR13, RZ, P0, !PT ;  /* 0x0000000d1d1d7c10 */ /* 0x000fe400087fe4ff */
[----:B------:R-:W-:-:S04]  /*1800*/  IADD3 R30, P0, R39, UR10, RZ ;  /* 0x0000000a271e7c10 */ /* 0x000fc8000ff1e0ff */
[----:B------:R-:W2:Y:S01]  /*1810*/  I2F.S64 R29, R28 ;  /* 0x0000001c001d7312 */ /* 0x000ea20000301400 */
[----:B------:R-:W-:-:S05]  /*1820*/  LEA.HI.X.SX32 R31, R39, UR11, 0x1, P0 ;  /* 0x0000000b271f7c11 */ /* 0x000fca00080f0eff */
[----:B--2---:R4:W-:Y:S03]  /*1830*/  STG.E desc[UR8][R30.64], R29 ;  /* 0x0000001d1e007986 */ /* 0x0049e6000c101908 */
.L_x_1254:
        /* <DEDUP_REMOVED lines=11> */
        .weak           $__internal_106_$__cuda_sm20_div_s64
        .type           $__internal_106_$__cuda_sm20_div_s64,@function
        .size           $__internal_106_$__cuda_sm20_div_s64,($__internal_107_$__cuda_sm20_rem_u64 - $__internal_106_$__cuda_sm20_div_s64)
$__internal_106_$__cuda_sm20_div_s64:
        /* <DEDUP_REMOVED lines=74> */
[----:B------:R-:W-:Y:S06]  /*1d90*/  RET.REL.NODEC R22 `(_ZN2at6native60_GLOBAL__N__fdc43544_27_DistributionRandomKernel_cu_f88cee4443distribution_elementwise_grid_stride_kernelIjLi4EZZZNS0_9templates4cuda21random_from_to_kernelIPNS_17CUDAGeneratorImplEEEvRNS_18TensorIteratorBaseEmlT_ENKUlvE_clEvENKUlvE5_clEvEUlP24curandStatePhilox4_32_10E0_ZNS1_27distribution_nullary_kernelIfj5uint4S7_SF_ZZZS5_IS7_EvS9_mlSA_ENKSB_clEvENKSC_clEvEUljE_EEvS9_T2_RKT3_T4_EUlijE_EEvlNS_15PhiloxCudaStateET1_SJ_) ;  /* 0xffffffe016987950 */ /* 0x000fec0003c3ffff */
        .weak           $__internal_107_$__cuda_sm20_rem_u64
        .type           $__internal_107_$__cuda_sm20_rem_u64,@function
        .size           $__internal_107_$__cuda_sm20_rem_u64,(.L_x_1998 - $__internal_107_$__cuda_sm20_rem_u64)
$__internal_107_$__cuda_sm20_rem_u64:
        /* <DEDUP_REMOVED lines=65> */
[----:B------:R-:W-:Y:S06]  /*21b0*/  RET.REL.NODEC R28 `(_ZN2at6native60_GLOBAL__N__fdc43544_27_DistributionRandomKernel_cu_f88cee4443distribution_elementwise_grid_stride_kernelIjLi4EZZZNS0_9templates4cuda21random_from_to_kernelIPNS_17CUDAGeneratorImplEEEvRNS_18TensorIteratorBaseEmlT_ENKUlvE_clEvENKUlvE5_clEvEUlP24curandStatePhilox4_32_10E0_ZNS1_27distribution_nullary_kernelIfj5uint4S7_SF_ZZZS5_IS7_EvS9_mlSA_ENKSB_clEvENKSC_clEvEUljE_EEvS9_T2_RKT3_T4_EUlijE_EEvlNS_15PhiloxCudaStateET1_SJ_) ;  /* 0xffffffdc1c907950 */ /* 0x000fec0003c3ffff */
.L_x_1258:
        /* <DEDUP_REMOVED lines=12> */
.L_x_1998:


//--------------------- .text._ZN2at6native60_GLOBAL__N__fdc43544_27_DistributionRandomKernel_cu_f88cee4443distribution_elementwise_grid_stride_kernelImLi2EZZZNS0_9templates4cuda21random_from_to_kernelIPNS_17CUDAGeneratorImplEEEvRNS_18TensorIteratorBaseEmlT_ENKUlvE_clEvENKUlvE5_clEvEUlP24curandStatePhilox4_32_10E_ZNS1_27distribution_nullary_kernelIfm10ulonglong2S7_SF_ZZZS5_IS7_EvS9_mlSA_ENKSB_clEvENKSC_clEvEUlmE_EEvS9_T2_RKT3_T4_EUlimE0_EEvlNS_15PhiloxCudaStateET1_SJ_ --------------------------
	.section	.text._ZN2at6native60_GLOBAL__N__fdc43544_27_DistributionRandomKernel_cu_f88cee4443distribution_elementwise_grid_stride_kernelImLi2EZZZNS0_9templates4cuda21random_from_to_kernelIPNS_17CUDAGeneratorImplEEEvRNS_18TensorIteratorBaseEmlT_ENKUlvE_clEvENKUlvE5_clEvEUlP24curandStatePhilox4_32_10E_ZNS1_27distribution_nullary_kernelIfm10ulonglong2S7_SF_ZZZS5_IS7_EvS9_mlSA_ENKSB_clEvENKSC_clEvEUlmE_EEvS9_T2_RKT3_T4_EUlimE0_EEvlNS_15PhiloxCudaStateET1_SJ_,"ax",@progbits
	.align	128
.text._ZN2at6native60_GLOBAL__N__fdc43544_27_DistributionRandomKernel_cu_f88cee4443distribution_elementwise_grid_stride_kernelImLi2EZZZNS0_9templates4cuda21random_from_to_kernelIPNS_17CUDAGeneratorImplEEEvRNS_18TensorIteratorBaseEmlT_ENKUlvE_clEvENKUlvE5_clEvEUlP24curandStatePhilox4_32_10E_ZNS1_27distribution_nullary_kernelIfm10ulonglong2S7_SF_ZZZS5_IS7_EvS9_mlSA_ENKSB_clEvENKSC_clEvEUlmE_EEvS9_T2_RKT3_T4_EUlimE0_EEvlNS_15PhiloxCudaStateET1_SJ_:
        .type           _ZN2at6native60_GLOBAL__N__fdc43544_27_DistributionRandomKernel_cu_f88cee4443distribution_elementwise_grid_stride_kernelImLi2EZZZNS0_9templates4cuda21random_from_to_kernelIPNS_17CUDAGeneratorImplEEEvRNS_18TensorIteratorBaseEmlT_ENKUlvE_clEvENKUlvE5_clEvEUlP24curandStatePhilox4_32_10E_ZNS1_27distribution_nullary_kernelIfm10ulonglong2S7_SF_ZZZS5_IS7_EvS9_mlSA_ENKSB_clEvENKSC_clEvEUlmE_EEvS9_T2_RKT3_T4_EUlimE0_EEvlNS_15PhiloxCudaStateET1_SJ_,@function
        .size           _ZN2at6native60_GLOBAL__N__fdc43544_27_DistributionRandomKernel_cu_f88cee4443distribution_elementwise_grid_stride_kernelImLi2EZZZNS0_9templates4cuda21random_from_to_kernelIPNS_17CUDAGeneratorImplEEEvRNS_18TensorIteratorBaseEmlT_ENKUlvE_clEvENKUlvE5_clEvEUlP24curandStatePhilox4_32_10E_ZNS1_27distribution_nullary_kernelIfm10ulonglong2S7_SF_ZZZS5_IS7_EvS9_mlSA_ENKSB_clEvENKSC_clEvEUlmE_EEvS9_T2_RKT3_T4_EUlimE0_EEvlNS_15PhiloxCudaStateET1_SJ_,(.L_x_2001 - _ZN2at6native60_GLOBAL__N__fdc43544_27_DistributionRandomKernel_cu_f88cee4443distribution_elementwise_grid_stride_kernelImLi2EZZZNS0_9templates4cuda21random_from_to_kernelIPNS_17CUDAGeneratorImplEEEvRNS_18TensorIteratorBaseEmlT_ENKUlvE_clEvENKUlvE5_clEvEUlP24curandStatePhilox4_32_10E_ZNS1_27distribution_nullary_kernelIfm10ulonglong2S7_SF_ZZZS5_IS7_EvS9_mlSA_ENKSB_clEvENKSC_clEvEUlmE_EEvS9_T2_RKT3_T4_EUlimE0_EEvlNS_15PhiloxCudaStateET1_SJ_)
        .other          _ZN2at6native60_GLOBAL__N__fdc43544_27_DistributionRandomKernel_cu_f88cee4443distribution_elementwise_grid_stride_kernelImLi2EZZZNS0_9templates4cuda21random_from_to_kernelIPNS_17CUDAGeneratorImplEEEvRNS_18TensorIteratorBaseEmlT_ENKUlvE_clEvENKUlvE5_clEvEUlP24curandStatePhilox4_32_10E_ZNS1_27distribution_nullary_kernelIfm10ulonglong2S7_SF_ZZZS5_IS7_EvS9_mlSA_ENKSB_clEvENKSC_clEvEUlmE_EEvS9_T2_RKT3_T4_EUlimE0_EEvlNS_15PhiloxCudaStateET1_SJ_,@"STO_CUDA_ENTRY STV_DEFAULT"
_ZN2at6native60_GLOBAL__N__fdc43544_27_DistributionRandomKernel_cu_f88cee4443distribution_elementwise_grid_stride_kernelImLi2EZZZNS0_9templates4cuda21random_from_to_kernelIPNS_17CUDAGeneratorImplEEEvRNS_18TensorIteratorBaseEmlT_ENKUlvE_clEvENKUlvE5_clEvEUlP24curandStatePhilox4_32_10E_ZNS1_27distribution_nullary_kernelIfm10ulonglong2S7_SF_ZZZS5_IS7_EvS9_mlSA_ENKSB_clEvENKSC_clEvEUlmE_EEvS9_T2_RKT3_T4_EUlimE0_EEvlNS_15PhiloxCudaStateET1_SJ_:
        /* <DEDUP_REMOVED lines=93> */
[----:B------:R-:W-:Y:S05]  /*05d0*/  CALL.REL.NOINC `($__internal_108_$__cuda_sm20_div_s64) ;  /* 0x0000003000387944 */ /* 0x000fea0003c00000 */
[----:B------:R-:W-:Y:S05]  /*05e0*/  BRA `(.L_x_1260) ;  /* 0x0000000000587947 */ /* 0x000fea0003800000 */
.L_x_1259:
        /* <DEDUP_REMOVED lines=22> */
.L_x_1260:
        /* <DEDUP_REMOVED lines=68> */
.L_x_1276:
        /* <DEDUP_REMOVED lines=13> */
.L_x_1262:
[----:B------:R-:W-:Y:S05]  /*0c60*/  BSYNC B0 ;  /* 0x0000000000007941 */ /* 0x000fea0003800000 */
.L_x_1261:
        /* <DEDUP_REMOVED lines=69> */
.L_x_1264:
[----:B------:R-:W-:Y:S01]  /*10c0*/  MOV R0, R22 ;  /* 0x0000001600007202 */ /* 0x000fe20000000f00 */
[----:B------:R-:W-:Y:S01]  /*10d0*/  IMAD.MOV.U32 R2, RZ, RZ, R3 ;  /* 0x000000ffff027224 */ /* 0x000fe200078e0003 */
[----:B------:R-:W-:Y:S01]  /*10e0*/  MOV R6, R8 ;  /* 0x0000000800067202 */ /* 0x000fe20000000f00 */
[----:B------:R-:W-:-:S07]  /*10f0*/  IMAD.MOV.U32 R5, RZ, RZ, R18 ;  /* 0x000000ffff057224 */ /* 0x000fce00078e0012 */
.L_x_1263:
        /* <DEDUP_REMOVED lines=257> */
.L_x_1267:
        /* <DEDUP_REMOVED lines=8> */
[----:B01----:R-:W-:Y:S05]  /*2190*/  CALL.REL.NOINC `($__internal_109_$__cuda_sm20_rem_u64) ;  /* 0x0000001800747944 */ /* 0x003fea0003c00000 */
[----:B------:R-:W-:Y:S01]  /*21a0*/  IMAD.MOV.U32 R22, RZ, RZ, R2 ;  /* 0x000000ffff167224 */ /* 0x000fe200078e0002 */
[----:B------:R-:W-:Y:S01]  /*21b0*/  MOV R23, R25 ;  /* 0x0000001900177202 */ /* 0x000fe20000000f00 */
[----:B------:R-:W-:Y:S06]  /*21c0*/  BRA `(.L_x_1270) ;  /* 0x0000000000507947 */ /* 0x000fec0003800000 */
.L_x_1269:
        /* <DEDUP_REMOVED lines=20> */
.L_x_1270:
[----:B------:R-:W-:Y:S05]  /*2310*/  BSYNC B1 ;  /* 0x0000000000017941 */ /* 0x000fea0003800000 */
.L_x_1268:
[----:B------:R-:W-:Y:S02]  /*2320*/  ULDC.64 UR34, c[0x0][0x3e0] ;  /* 0x0000f80000227ab9 */ /* 0x000fe40000000a00 */
[----:B------:R-:W-:-:S04]  /*2330*/  IADD3 R22, P0, R22, UR34, RZ ;  /* 0x0000002216167c10 */ /* 0x000fc8000ff1e0ff */
[----:B------:R-:W-:-:S06]  /*2340*/  IADD3.X R23, R23, UR35, RZ, P0, !PT ;  /* 0x0000002317177c10 */ /* 0x000fcc00087fe4ff */
[----:B------:R-:W2:Y:S02]  /*2350*/  I2F.S64 R23, R22 ;  /* 0x0000001600177312 */ /* 0x000ea40000301400 */
[----:B--2---:R2:W-:Y:S02]  /*2360*/  STG.E desc[UR60][R26.64], R23 ;  /* 0x000000171a007986 */ /* 0x0045e4000c10193c */
.L_x_1266:
[----:B------:R-:W-:Y:S05]  /*2370*/  BSYNC B0 ;  /* 0x0000000000007941 */ /* 0x000fea0003800000 */
.L_x_1265:
        /* <DEDUP_REMOVED lines=259> */
.L_x_1272:
        /* <DEDUP_REMOVED lines=10> */
[----:B01----:R-:W-:Y:S05]  /*3450*/  CALL.REL.NOINC `($__internal_109_$__cuda_sm20_rem_u64) ;  /* 0x0000000400c47944 */ /* 0x003fea0003c00000 */
[----:B------:R-:W-:Y:S01]  /*3460*/  MOV R3, R25 ;  /* 0x0000001900037202 */ /* 0x000fe20000000f00 */
[----:B------:R-:W-:Y:S06]  /*3470*/  BRA `(.L_x_1275) ;  /* 0x00000000004c7947 */ /* 0x000fec0003800000 */
.L_x_1274:
        /* <DEDUP_REMOVED lines=19> */
.L_x_1275:
[----:B------:R-:W-:Y:S05]  /*35b0*/  BSYNC B0 ;  /* 0x0000000000007941 */ /* 0x000fea0003800000 */
.L_x_1273:
[----:B------:R-:W-:Y:S02]  /*35c0*/  ULDC.64 UR34, c[0x0][0x3e0] ;  /* 0x0000f80000227ab9 */ /* 0x000fe40000000a00 */
[----:B------:R-:W-:-:S04]  /*35d0*/  IADD3 R2, P0, R2, UR34, RZ ;  /* 0x0000002202027c10 */ /* 0x000fc8000ff1e0ff */
[----:B------:R-:W-:-:S06]  /*35e0*/  IADD3.X R3, R3, UR35, RZ, P0, !PT ;  /* 0x0000002303037c10 */ /* 0x000fcc00087fe4ff */
[----:B------:R-:W0:Y:S02]  /*35f0*/  I2F.S64 R3, R2 ;  /* 0x0000000200037312 */ /* 0x000e240000301400 */
[----:B0-----:R3:W-:Y:S02]  /*3600*/  STG.E desc[UR60][R26.64], R3 ;  /* 0x000000031a007986 */ /* 0x0017e4000c10193c */
.L_x_1271:
        /* <DEDUP_REMOVED lines=11> */
        .weak           $__internal_108_$__cuda_sm20_div_s64
        .type           $__internal_108_$__cuda_sm20_div_s64,@function
        .size           $__internal_108_$__cuda_sm20_div_s64,($__internal_109_$__cuda_sm20_rem_u64 - $__internal_108_$__cuda_sm20_div_s64)
$__internal_108_$__cuda_sm20_div_s64:
        /* <DEDUP_REMOVED lines=74> */
[----:B------:R-:W-:Y:S06]  /*3b60*/  RET.REL.NODEC R6 `(_ZN2at6native60_GLOBAL__N__fdc43544_27_DistributionRandomKernel_cu_f88cee4443distribution_elementwise_grid_stride_kernelImLi2EZZZNS0_9templates4cuda21random_from_to_kernelIPNS_17CUDAGeneratorImplEEEvRNS_18TensorIteratorBaseEmlT_ENKUlvE_clEvENKUlvE5_clEvEUlP24curandStatePhilox4_32_10E_ZNS1_27distribution_nullary_kernelIfm10ulonglong2S7_SF_ZZZS5_IS7_EvS9_mlSA_ENKSB_clEvENKSC_clEvEUlmE_EEvS9_T2_RKT3_T4_EUlimE0_EEvlNS_15PhiloxCudaStateET1_SJ_) ;  /* 0xffffffc406247950 */ /* 0x000fec0003c3ffff */
        .weak           $__internal_109_$__cuda_sm20_rem_u64
        .type           $__internal_109_$__cuda_sm20_rem_u64,@function
        .size           $__internal_109_$__cuda_sm20_rem_u64,(.L_x_2001 - $__internal_109_$__cuda_sm20_rem_u64)
$__internal_109_$__cuda_sm20_rem_u64:
        /* <DEDUP_REMOVED lines=64> */
[----:B------:R-:W-:Y:S06]  /*3f70*/  RET.REL.NODEC R40 `(_ZN2at6native60_GLOBAL__N__fdc43544_27_DistributionRandomKernel_cu_f88cee4443distribution_elementwise_grid_stride_kernelImLi2EZZZNS0_9templates4cuda21random_from_to_kernelIPNS_17CUDAGeneratorImplEEEvRNS_18TensorIteratorBaseEmlT_ENKUlvE_clEvENKUlvE5_clEvEUlP24curandStatePhilox4_32_10E_ZNS1_27distribution_nullary_kernelIfm10ulonglong2S7_SF_ZZZS5_IS7_EvS9_mlSA_ENKSB_clEvENKSC_clEvEUlmE_EEvS9_T2_RKT3_T4_EUlimE0_EEvlNS_15PhiloxCudaStateET1_SJ_) ;  /* 0xffffffc028207950 */ /* 0x000fec0003c3ffff */
.L_x_1277:
        /* <DEDUP_REMOVED lines=16> */
.L_x_2001:


//--------------------- .text._ZN2at6native60_GLOBAL__N__fdc43544_27_DistributionRandomKernel_cu_f88cee4443distribution_elementwise_grid_stride_kernelImLi2EZZZNS0_9templates4cuda21random_from_to_kernelIPNS_17CUDAGeneratorImplEEEvRNS_18TensorIteratorBaseEmlT_ENKUlvE_clEvENKUlvE5_clEvEUlP24curandStatePhilox4_32_10E_ZNS1_27distribution_nullary_kernelIfm10ulonglong2S7_SF_ZZZS5_IS7_EvS9_mlSA_ENKSB_clEvENKSC_clEvEUlmE_EEvS9_T2_RKT3_T4_EUlimE_EEvlNS_15PhiloxCudaStateET1_SJ_ --------------------------
	.section	.text._ZN2at6native60_GLOBAL__N__fdc43544_27_DistributionRandomKernel_cu_f88cee4443distribution_elementwise_grid_stride_kernelImLi2EZZZNS0_9templates4cuda21random_from_to_kernelIPNS_17CUDAGeneratorImplEEEvRNS_18TensorIteratorBaseEmlT_ENKUlvE_clEvENKUlvE5_clEvEUlP24curandStatePhilox4_32_10E_ZNS1_27distribution_nullary_kernelIfm10ulonglong2S7_SF_ZZZS5_IS7_EvS9_mlSA_ENKSB_clEvENKSC_clEvEUlmE_EEvS9_T2_RKT3_T4_EUlimE_EEvlNS_15PhiloxCudaStateET1_SJ_,"ax",@progbits
	.align	128
.text._ZN2at6native60_GLOBAL__N__fdc43544_27_DistributionRandomKernel_cu_f88cee4443distribution_elementwise_grid_stride_kernelImLi2EZZZNS0_9templates4cuda21random_from_to_kernelIPNS_17CUDAGeneratorImplEEEvRNS_18TensorIteratorBaseEmlT_ENKUlvE_clEvENKUlvE5_clEvEUlP24curandStatePhilox4_32_10E_ZNS1_27distribution_nullary_kernelIfm10ulonglong2S7_SF_ZZZS5_IS7_EvS9_mlSA_ENKSB_clEvENKSC_clEvEUlmE_EEvS9_T2_RKT3_T4_EUlimE_EEvlNS_15PhiloxCudaStateET1_SJ_:
        .type           _ZN2at6native60_GLOBAL__N__fdc43544_27_DistributionRandomKernel_cu_f88cee4443distribution_elementwise_grid_stride_kernelImLi2EZZZNS0_9templates4cuda21random_from_to_kernelIPNS_17CUDAGeneratorImplEEEvRNS_18TensorIteratorBaseEmlT_ENKUlvE_clEvENKUlvE5_clEvEUlP24curandStatePhilox4_32_10E_ZNS1_27distribution_nullary_kernelIfm10ulonglong2S7_SF_ZZZS5_IS7_EvS9_mlSA_ENKSB_clEvENKSC_clEvEUlmE_EEvS9_T2_RKT3_T4_EUlimE_EEvlNS_15PhiloxCudaStateET1_SJ_,@function
        .size           _ZN2at6native60_GLOBAL__N__fdc43544_27_DistributionRandomKernel_cu_f88cee4443distribution_elementwise_grid_stride_kernelImLi2EZZZNS0_9templates4cuda21random_from_to_kernelIPNS_17CUDAGeneratorImplEEEvRNS_18TensorIteratorBaseEmlT_ENKUlvE_clEvENKUlvE5_clEvEUlP24curandStatePhilox4_32_10E_ZNS1_27distribution_nullary_kernelIfm10ulonglong2S7_SF_ZZZS5_IS7_EvS9_mlSA_ENKSB_clEvENKSC_clEvEUlmE_EEvS9_T2_RKT3_T4_EUlimE_EEvlNS_15PhiloxCudaStateET1_SJ_,(.L_x_2004 - _ZN2at6native60_GLOBAL__N__fdc43544_27_DistributionRandomKernel_cu_f88cee4443distribution_elementwise_grid_stride_kernelImLi2EZZZNS0_9templates4cuda21random_from_to_kernelIPNS_17CUDAGeneratorImplEEEvRNS_18TensorIteratorBaseEmlT_ENKUlvE_clEvENKUlvE5_clEvEUlP24curandStatePhilox4_32_10E_ZNS1_27distribution_nullary_kernelIfm10ulonglong2S7_SF_ZZZS5_IS7_EvS9_mlSA_ENKSB_clEvENKSC_clEvEUlmE_EEvS9_T2_RKT3_T4_EUlimE_EEvlNS_15PhiloxCudaStateET1_SJ_)
        .other          _ZN2at6native60_GLOBAL__N__fdc43544_27_DistributionRandomKernel_cu_f88cee4443distribution_elementwise_grid_stride_kernelImLi2EZZZNS0_9templates4cuda21random_from_to_kernelIPNS_17CUDAGeneratorImplEEEvRNS_18TensorIteratorBaseEmlT_ENKUlvE_clEvENKUlvE5_clEvEUlP24curandStatePhilox4_32_10E_ZNS1_27distribution_nullary_kernelIfm10ulonglong2S7_SF_ZZZS5_IS7_EvS9_mlSA_ENKSB_clEvENKSC_clEvEUlmE_EEvS9_T2_RKT3_T4_EUlimE_EEvlNS_15PhiloxCudaStateET1_SJ_,@"STO_CUDA_ENTRY STV_DEFAULT"
_ZN2at6native60_GLOBAL__N__fdc43544_27_DistributionRandomKernel_cu_f88cee4443distribution_elementwise_grid_stride_kernelImLi2EZZZNS0_9templates4cuda21random_from_to_kernelIPNS_17CUDAGeneratorImplEEEvRNS_18TensorIteratorBaseEmlT_ENKUlvE_clEvENKUlvE5_clEvEUlP24curandStatePhilox4_32_10E_ZNS1_27distribution_nullary_kernelIfm10ulonglong2S7_SF_ZZZS5_IS7_EvS9_mlSA_ENKSB_clEvENKSC_clEvEUlmE_EEvS9_T2_RKT3_T4_EUlimE_EEvlNS_15PhiloxCudaStateET1_SJ_:
        /* <DEDUP_REMOVED lines=86> */
[----:B------:R-:W-:Y:S05]  /*0560*/  CALL.REL.NOINC `($__internal_110_$__cuda_sm20_div_s64) ;  /* 0x0000000c00b47944 */ /* 0x000fea0003c00000 */
[----:B------:R-:W-:Y:S01]  /*0570*/  MOV R22, R26 ;  /* 0x0000001a00167202 */ /* 0x000fe20000000f00 */
[----:B------:R-:W-:Y:S01]  /*0580*/  IMAD.MOV.U32 R23, RZ, RZ, R27 ;  /* 0x000000ffff177224 */ /* 0x000fe200078e001b */
[----:B------:R-:W-:Y:S06]  /*0590*/  BRA `(.L_x_1279) ;  /* 0x00000000005c7947 */ /* 0x000fec0003800000 */
.L_x_1278:
        /* <DEDUP_REMOVED lines=23> */
.L_x_1279:
        /* <DEDUP_REMOVED lines=33> */
.L_x_1293:
        /* <DEDUP_REMOVED lines=13> */
.L_x_1281:
[----:B------:R-:W-:Y:S05]  /*09f0*/  BSYNC B0 ;  /* 0x0000000000007941 */ /* 0x000fea0003800000 */
.L_x_1280:
        /* <DEDUP_REMOVED lines=60> */
.L_x_1283:
[----:B------:R-:W-:Y:S01]  /*0dc0*/  IMAD.MOV.U32 R47, RZ, RZ, R43 ;  /* 0x000000ffff2f7224 */ /* 0x000fe200078e002b */
[----:B------:R-:W-:Y:S01]  /*0dd0*/  MOV R30, R31 ;  /* 0x0000001f001e7202 */ /* 0x000fe20000000f00 */
[----:B------:R-:W-:Y:S02]  /*0de0*/  IMAD.MOV.U32 R39, RZ, RZ, R37 ;  /* 0x000000ffff277224 */ /* 0x000fe400078e0025 */
[----:B------:R-:W-:-:S07]  /*0df0*/  IMAD.MOV.U32 R40, RZ, RZ, R26 ;  /* 0x000000ffff287224 */ /* 0x000fce00078e001a */
.L_x_1282:
        /* <DEDUP_REMOVED lines=12> */
[----:B01----:R-:W-:Y:S05]  /*0ec0*/  CALL.REL.NOINC `($__internal_111_$__cuda_sm20_rem_u64) ;  /* 0x0000000800887944 */ /* 0x003fea0003c00000 */
[----:B------:R-:W-:Y:S02]  /*0ed0*/  IMAD.MOV.U32 R28, RZ, RZ, R30 ;  /* 0x000000ffff1c7224 */ /* 0x000fe400078e001e */
[----:B------:R-:W-:Y:S01]  /*0ee0*/  IMAD.MOV.U32 R29, RZ, RZ, R31 ;  /* 0x000000ffff1d7224 */ /* 0x000fe200078e001f */
[----:B------:R-:W-:Y:S06]  /*0ef0*/  BRA `(.L_x_1288) ;  /* 0x00000000004c7947 */ /* 0x000fec0003800000 */
.L_x_1287:
        /* <DEDUP_REMOVED lines=19> */
.L_x_1288:
[----:B------:R-:W-:Y:S05]  /*1030*/  BSYNC B1 ;  /* 0x0000000000017941 */ /* 0x000fea0003800000 */
.L_x_1286:
[----:B------:R-:W-:-:S04]  /*1040*/  IADD3 R30, P0, R28, UR10, RZ ;  /* 0x0000000a1c1e7c10 */ /* 0x000fc8000ff1e0ff */
[----:B------:R-:W-:Y:S01]  /*1050*/  IADD3.X R31, R29, UR11, RZ, P0, !PT ;  /* 0x0000000b1d1f7c10 */ /* 0x000fe200087fe4ff */
[----:B------:R-:W-:-:S05]  /*1060*/  IMAD R29, R16, UR7, RZ ;  /* 0x00000007101d7c24 */ /* 0x000fca000f8e02ff */
[----:B------:R-:W2:Y:S01]  /*1070*/  I2F.S64 R31, R30 ;  /* 0x0000001e001f7312 */ /* 0x000ea20000301400 */
[----:B------:R-:W-:-:S04]  /*1080*/  IADD3 R28, P0, R29, UR12, RZ ;  /* 0x0000000c1d1c7c10 */ /* 0x000fc8000ff1e0ff */
[----:B------:R-:W-:-:S05]  /*1090*/  LEA.HI.X.SX32 R29, R29, UR13, 0x1, P0 ;  /* 0x0000000d1d1d7c11 */ /* 0x000fca00080f0eff */
[----:B--2---:R2:W-:Y:S04]  /*10a0*/  STG.E desc[UR8][R28.64], R31 ;  /* 0x0000001f1c007986 */ /* 0x0045e8000c101908 */
.L_x_1285:
[----:B------:R-:W-:Y:S05]  /*10b0*/  BSYNC B0 ;  /* 0x0000000000007941 */ /* 0x000fea0003800000 */
.L_x_1284:
        /* <DEDUP_REMOVED lines=15> */
[----:B01----:R-:W-:Y:S05]  /*11b0*/  CALL.REL.NOINC `($__internal_111_$__cuda_sm20_rem_u64) ;  /* 0x0000000400cc7944 */ /* 0x003fea0003c00000 */
[----:B------:R-:W-:Y:S01]  /*11c0*/  IMAD.MOV.U32 R28, RZ, RZ, R30 ;  /* 0x000000ffff1c7224 */ /* 0x000fe200078e001e */
[----:B------:R-:W-:Y:S01]  /*11d0*/  MOV R29, R31 ;  /* 0x0000001f001d7202 */ /* 0x000fe20000000f00 */
[----:B------:R-:W-:Y:S06]  /*11e0*/  BRA `(.L_x_1292) ;  /* 0x0000000000487947 */ /* 0x000fec0003800000 */
.L_x_1291:
        /* <DEDUP_REMOVED lines=18> */
.L_x_1292:
[----:B------:R-:W-:Y:S05]  /*1310*/  BSYNC B0 ;  /* 0x0000000000007941 */ /* 0x000fea0003800000 */
.L_x_1290:
[----:B------:R-:W-:Y:S01]  /*1320*/  IADD3 R28, P0, R28, UR10, RZ ;  /* 0x0000000a1c1c7c10 */ /* 0x000fe2000ff1e0ff */
[----:B------:R-:W-:-:S03]  /*1330*/  IMAD R46, R46, UR7, RZ ;  /* 0x000000072e2e7c24 */ /* 0x000fc6000f8e02ff */
[----:B------:R-:W-:Y:S02]  /*1340*/  IADD3.X R29, R29, UR11, RZ, P0, !PT ;  /* 0x0000000b1d1d7c10 */ /* 0x000fe400087fe4ff */
[----:B------:R-:W-:-:S04]  /*1350*/  IADD3 R30, P0, R46, UR12, RZ ;  /* 0x0000000c2e1e7c10 */ /* 0x000fc8000ff1e0ff */
[----:B------:R-:W2:Y:S01]  /*1360*/  I2F.S64 R29, R28 ;  /* 0x0000001c001d7312 */ /* 0x000ea20000301400 */
[----:B------:R-:W-:-:S05]  /*1370*/  LEA.HI.X.SX32 R31, R46, UR13, 0x1, P0 ;  /* 0x0000000d2e1f7c11 */ /* 0x000fca00080f0eff */
[----:B--2---:R2:W-:Y:S03]  /*1380*/  STG.E desc[UR8][R30.64], R29 ;  /* 0x0000001d1e007986 */ /* 0x0045e6000c101908 */
.L_x_1289:
        /* <DEDUP_REMOVED lines=11> */
        .weak           $__internal_110_$__cuda_sm20_div_s64
        .type           $__internal_110_$__cuda_sm20_div_s64,@function
        .size           $__internal_110_$__cuda_sm20_div_s64,($__internal_111_$__cuda_sm20_rem_u64 - $__internal_110_$__cuda_sm20_div_s64)
$__internal_110_$__cuda_sm20_div_s64:
        /* <DEDUP_REMOVED lines=74> */
[----:B------:R-:W-:Y:S06]  /*18e0*/  RET.REL.NODEC R22 `(_ZN2at6native60_GLOBAL__N__fdc43544_27_DistributionRandomKernel_cu_f88cee4443distribution_elementwise_grid_stride_kernelImLi2EZZZNS0_9templates4cuda21random_from_to_kernelIPNS_17CUDAGeneratorImplEEEvRNS_18TensorIteratorBaseEmlT_ENKUlvE_clEvENKUlvE5_clEvEUlP24curandStatePhilox4_32_10E_ZNS1_27distribution_nullary_kernelIfm10ulonglong2S7_SF_ZZZS5_IS7_EvS9_mlSA_ENKSB_clEvENKSC_clEvEUlmE_EEvS9_T2_RKT3_T4_EUlimE_EEvlNS_15PhiloxCudaStateET1_SJ_) ;  /* 0xffffffe416c47950 */ /* 0x000fec0003c3ffff */
        .weak           $__internal_111_$__cuda_sm20_rem_u64
        .type           $__internal_111_$__cuda_sm20_rem_u64,@function
        .size           $__internal_111_$__cuda_sm20_rem_u64,(.L_x_2004 - $__internal_111_$__cuda_sm20_rem_u64)
$__internal_111_$__cuda_sm20_rem_u64:
        /* <DEDUP_REMOVED lines=65> */
[----:B------:R-:W-:Y:S06]  /*1d00*/  RET.REL.NODEC R28 `(_ZN2at6native60_GLOBAL__N__fdc43544_27_DistributionRandomKernel_cu_f88cee4443distribution_elementwise_grid_stride_kernelImLi2EZZZNS0_9templates4cuda21random_from_to_kernelIPNS_17CUDAGeneratorImplEEEvRNS_18TensorIteratorBaseEmlT_ENKUlvE_clEvENKUlvE5_clEvEUlP24curandStatePhilox4_32_10E_ZNS1_27distribution_nullary_kernelIfm10ulonglong2S7_SF_ZZZS5_IS7_EvS9_mlSA_ENKSB_clEvENKSC_clEvEUlmE_EEvS9_T2_RKT3_T4_EUlimE_EEvlNS_15PhiloxCudaStateET1_SJ_) ;  /* 0xffffffe01cbc7950 */ /* 0x000fec0003c3ffff */
.L_x_1294:
        /* <DEDUP_REMOVED lines=15> */
.L_x_2004:


//--------------------- .text._ZN2at6native60_GLOBAL__N__fdc43544_27_DistributionRandomKernel_cu_f88cee4443distribution_elementwise_grid_stride_kernelIjLi4EZZZNS0_9templates4cuda21random_from_to_kernelIPNS_17CUDAGeneratorImplEEEvRNS_18TensorIteratorBaseEmlT_ENKUlvE_clEvENKUlvE4_clEvEUlP24curandStatePhilox4_32_10E0_ZNS1_27distribution_nullary_kernelIdj5uint4S7_SF_ZZZS5_IS7_EvS9_mlSA_ENKSB_clEvENKSC_clEvEUljE_EEvS9_T2_RKT3_T4_EUlijE0_EEvlNS_15PhiloxCudaStateET1_SJ_ --------------------------
	.section	.text._ZN2at6native60_GLOBAL__N__fdc43544_27_DistributionRandomKernel_cu_f88cee4443distribution_elementwise_grid_stride_kernelIjLi4EZZZNS0_9templates4cuda21random_from_to_kernelIPNS_17CUDAGeneratorImplEEEvRNS_18TensorIteratorBaseEmlT_ENKUlvE_clEvENKUlvE4_clEvEUlP24curandStatePhilox4_32_10E0_ZNS1_27distribution_nullary_kernelIdj5uint4S7_SF_ZZZS5_IS7_EvS9_mlSA_ENKSB_clEvENKSC_clEvEUljE_EEvS9_T2_RKT3_T4_EUlijE0_EEvlNS_15PhiloxCudaStateET1_SJ_,"ax",@progbits
	.align	128
.text._ZN2at6native60_GLOBAL__N__fdc43544_27_DistributionRandomKernel_cu_f88cee4443distribution_elementwise_grid_stride_kernelIjLi4EZZZNS0_9templates4cuda21random_from_to_kernelIPNS_17CUDAGeneratorImplEEEvRNS_18TensorIteratorBaseEmlT_ENKUlvE_clEvENKUlvE4_clEvEUlP24curandStatePhilox4_32_10E0_ZNS1_27distribution_nullary_kernelIdj5uint4S7_SF_ZZZS5_IS7_EvS9_mlSA_ENKSB_clEvENKSC_clEvEUljE_EEvS9_T2_RKT3_T4_EUlijE0_EEvlNS_15PhiloxCudaStateET1_SJ_:
        .type           _ZN2at6native60_GLOBAL__N__fdc43544_27_DistributionRandomKernel_cu_f88cee4443distribution_elementwise_grid_stride_kernelIjLi4EZZZNS0_9templates4cuda21random_from_to_kernelIPNS_17CUDAGeneratorImplEEEvRNS_18TensorIteratorBaseEmlT_ENKUlvE_clEvENKUlvE4_clEvEUlP24curandStatePhilox4_32_10E0_ZNS1_27distribution_nullary_kernelIdj5uint4S7_SF_ZZZS5_IS7_EvS9_mlSA_ENKSB_clEvENKSC_clEvEUljE_EEvS9_T2_RKT3_T4_EUlijE0_EEvlNS_15PhiloxCudaStateET1_SJ_,@function
        .size           _ZN2at6native60_GLOBAL__N__fdc43544_27_DistributionRandomKernel_cu_f88cee4443distribution_elementwise_grid_stride_kernelIjLi4EZZZNS0_9templates4cuda21random_from_to_kernelIPNS_17CUDAGeneratorImplEEEvRNS_18TensorIteratorBaseEmlT_ENKUlvE_clEvENKUlvE4_clEvEUlP24curandStatePhilox4_32_10E0_ZNS1_27distribution_nullary_kernelIdj5uint4S7_SF_ZZZS5_IS7_EvS9_mlSA_ENKSB_clEvENKSC_clEvEUljE_EEvS9_T2_RKT3_T4_EUlijE0_EEvlNS_15PhiloxCudaStateET1_SJ_,(.L_x_2007 - _ZN2at6native60_GLOBAL__N__fdc43544_27_DistributionRandomKernel_cu_f88cee4443distribution_elementwise_grid_stride_kernelIjLi4EZZZNS0_9templates4cuda21random_from_to_kernelIPNS_17CUDAGeneratorImplEEEvRNS_18TensorIteratorBaseEmlT_ENKUlvE_clEvENKUlvE4_clEvEUlP24curandStatePhilox4_32_10E0_ZNS1_27distribution_nullary_kernelIdj5uint4S7_SF_ZZZS5_IS7_EvS9_mlSA_ENKSB_clEvENKSC_clEvEUljE_EEvS9_T2_RKT3_T4_EUlijE0_EEvlNS_15PhiloxCudaStateET1_SJ_)
        .other          _ZN2at6native60_GLOBAL__N__fdc43544_27_DistributionRandomKernel_cu_f88cee4443distribution_elementwise_grid_stride_kernelIjLi4EZZZNS0_9templates4cuda21random_from_to_kernelIPNS_17CUDAGeneratorImplEEEvRNS_18TensorIteratorBaseEmlT_ENKUlvE_clEvENKUlvE4_clEvEUlP24curandStatePhilox4_32_10E0_ZNS1_27distribution_nullary_kernelIdj5uint4S7_SF_ZZZS5_IS7_EvS9_mlSA_ENKSB_clEvENKSC_clEvEUljE_EEvS9_T2_RKT3_T4_EUlijE0_EEvlNS_15PhiloxCudaStateET1_SJ_,@"STO_CUDA_ENTRY STV_DEFAULT"
_ZN2at6native60_GLOBAL__N__fdc43544_27_DistributionRandomKernel_cu_f88cee4443distribution_elementwise_grid_stride_kernelIjLi4EZZZNS0_9templates4cuda21random_from_to_kernelIPNS_17CUDAGeneratorImplEEEvRNS_18TensorIteratorBaseEmlT_ENKUlvE_clEvENKUlvE4_clEvEUlP24curandStatePhilox4_32_10E0_ZNS1_27distribution_nullary_kernelIdj5uint4S7_SF_ZZZS5_IS7_EvS9_mlSA_ENKSB_clEvENKSC_clEvEUljE_EEvS9_T2_RKT3_T4_EUlijE0_EEvlNS_15PhiloxCudaStateET1_SJ_:
        /* <DEDUP_REMOVED lines=92> */
[----:B------:R-:W-:Y:S05]  /*05c0*/  CALL.REL.NOINC `($__internal_112_$__cuda_sm20_div_s64) ;  /* 0x0000005000c87944 */ /* 0x000fea0003c00000 */
[----:B------:R-:W-:Y:S05]  /*05d0*/  BRA `(.L_x_1296) ;  /* 0x00000000005c7947 */ /* 0x000fea0003800000 */
.L_x_1295:
        /* <DEDUP_REMOVED lines=23> */
.L_x_1296:
        /* <DEDUP_REMOVED lines=68> */
.L_x_1320:
        /* <DEDUP_REMOVED lines=13> */
.L_x_1298:
[----:B------:R-:W-:Y:S05]  /*0c60*/  BSYNC B0 ;  /* 0x0000000000007941 */ /* 0x000fea0003800000 */
.L_x_1297:
        /* <DEDUP_REMOVED lines=69> */
.L_x_1300:
[----:B------:R-:W-:Y:S01]  /*10c0*/  MOV R35, R32 ;  /* 0x0000002000237202 */ /* 0x000fe20000000f00 */
[----:B------:R-:W-:Y:S01]  /*10d0*/  IMAD.MOV.U32 R41, RZ, RZ, R27 ;  /* 0x000000ffff297224 */ /* 0x000fe200078e001b */
[----:B------:R-:W-:Y:S01]  /*10e0*/  MOV R30, R28 ;  /* 0x0000001c001e7202 */ /* 0x000fe20000000f00 */
[----:B------:R-:W-:-:S07]  /*10f0*/  IMAD.MOV.U32 R31, RZ, RZ, R22 ;  /* 0x000000ffff1f7224 */ /* 0x000fce00078e0016 */
.L_x_1299:
        /* <DEDUP_REMOVED lines=258> */
.L_x_1303:
[----:B------:R-:W-:Y:S01]  /*2120*/  ISETP.NE.U32.AND P0, PT, RZ, UR30, PT ;  /* 0x0000001eff007c0c */ /* 0x000fe2000bf05070 */
[----:B------:R-:W-:Y:S02]  /*2130*/  ULDC.64 UR34, c[0x0][0x3d0] ;  /* 0x0000f40000227ab9 */ /* 0x000fe40000000a00 */
[----:B------:R-:W-:-:S05]  /*2140*/  IADD3 R26, P1, R36, UR34, RZ ;  /* 0x00000022241a7c10 */ /* 0x000fca000ff3e0ff */
[----:B------:R-:W-:-:S05]  /*2150*/  IMAD.X R27, RZ, RZ, UR35, P1 ;  /* 0x00000023ff1b7e24 */ /* 0x000fca00088e06ff */
[----:B------:R-:W-:Y:S05]  /*2160*/  @!P0 BRA `(.L_x_1304) ;  /* 0x00000000000c8947 */ /* 0x000fea0003800000 */
[----:B------:R-:W-:-:S07]  /*2170*/  MOV R36, 0x2190 ;  /* 0x0000219000247802 */ /* 0x000fce0000000f00 */
[----:B01----:R-:W-:Y:S05]  /*2180*/  CALL.REL.NOINC `($__internal_113_$__cuda_sm20_rem_u64) ;  /* 0x0000003c00047944 */ /* 0x003fea0003c00000 */
[----:B------:R-:W-:Y:S05]  /*2190*/  BRA `(.L_x_1305) ;  /* 0x00000000004c7947 */ /* 0x000fea0003800000 */
.L_x_1304:
        /* <DEDUP_REMOVED lines=19> */
.L_x_1305:
[----:B------:R-:W-:Y:S02]  /*22d0*/  ULDC.64 UR34, c[0x0][0x3e0] ;  /* 0x0000f80000227ab9 */ /* 0x000fe40000000a00 */
[----:B------:R-:W-:-:S04]  /*22e0*/  IADD3 R36, P0, R42, UR34, RZ ;  /* 0x000000222a247c10 */ /* 0x000fc8000ff1e0ff */
[----:B------:R-:W-:-:S06]  /*22f0*/  IADD3.X R37, R43, UR35, RZ, P0, !PT ;  /* 0x000000232b257c10 */ /* 0x000fcc00087fe4ff */
[----:B------:R-:W2:Y:S02]  /*2300*/  I2F.F64.S64 R36, R36 ;  /* 0x0000002400247312 */ /* 0x000ea40000301c00 */
[----:B--2---:R2:W-:Y:S02]  /*2310*/  STG.E.64 desc[UR60][R26.64], R36 ;  /* 0x000000241a007986 */ /* 0x0045e4000c101b3c */
.L_x_1302:
[----:B------:R-:W-:Y:S05]  /*2320*/  BSYNC B0 ;  /* 0x0000000000007941 */ /* 0x000fea0003800000 */
.L_x_1301:
        /* <DEDUP_REMOVED lines=248> */
.L_x_1308:
[----:B------:R-:W-:Y:S01]  /*32b0*/  ISETP.NE.U32.AND P1, PT, RZ, UR30, PT ;  /* 0x0000001eff007c0c */ /* 0x000fe2000bf25070 */
[----:B------:R-:W-:Y:S02]  /*32c0*/  ULDC.64 UR34, c[0x0][0x3d0] ;  /* 0x0000f40000227ab9 */ /* 0x000fe40000000a00 */
[----:B------:R-:W-:-:S05]  /*32d0*/  IADD3 R26, P0, R35, UR34, RZ ;  /* 0x00000022231a7c10 */ /* 0x000fca000ff1e0ff */
[----:B------:R-:W-:-:S05]  /*32e0*/  IMAD.X R27, RZ, RZ, UR35, P0 ;  /* 0x00000023ff1b7e24 */ /* 0x000fca00080e06ff */
[----:B------:R-:W-:Y:S05]  /*32f0*/  @!P1 BRA `(.L_x_1309) ;  /* 0x0000000000109947 */ /* 0x000fea0003800000 */
[----:B------:R-:W-:Y:S02]  /*3300*/  MOV R35, R41 ;  /* 0x0000002900237202 */ /* 0x000fe40000000f00 */
[----:B------:R-:W-:-:S07]  /*3310*/  MOV R36, 0x3330 ;  /* 0x0000333000247802 */ /* 0x000fce0000000f00 */
[----:B01----:R-:W-:Y:S05]  /*3320*/  CALL.REL.NOINC `($__internal_113_$__cuda_sm20_rem_u64) ;  /* 0x00000028009c7944 */ /* 0x003fea0003c00000 */
[----:B------:R-:W-:Y:S05]  /*3330*/  BRA `(.L_x_1310) ;  /* 0x00000000004c7947 */ /* 0x000fea0003800000 */
.L_x_1309:
        /* <DEDUP_REMOVED lines=19> */
.L_x_1310:
[----:B------:R-:W-:Y:S02]  /*3470*/  ULDC.64 UR34, c[0x0][0x3e0] ;  /* 0x0000f80000227ab9 */ /* 0x000fe40000000a00 */
[----:B------:R-:W-:-:S04]  /*3480*/  IADD3 R36, P0, R42, UR34, RZ ;  /* 0x000000222a247c10 */ /* 0x000fc8000ff1e0ff */
[----:B------:R-:W-:-:S06]  /*3490*/  IADD3.X R37, R43, UR35, RZ, P0, !PT ;  /* 0x000000232b257c10 */ /* 0x000fcc00087fe4ff */
[----:B------:R-:W2:Y:S02]  /*34a0*/  I2F.F64.S64 R36, R36 ;  /* 0x0000002400247312 */ /* 0x000ea40000301c00 */
[----:B--2---:R2:W-:Y:S02]  /*34b0*/  STG.E.64 desc[UR60][R26.64], R36 ;  /* 0x000000241a007986 */ /* 0x0045e4000c101b3c */
.L_x_1307:
[----:B------:R-:W-:Y:S05]  /*34c0*/  BSYNC B0 ;  /* 0x0000000000007941 */ /* 0x000fea0003800000 */
.L_x_1306:
        /* <DEDUP_REMOVED lines=244> */
.L_x_1313:
[----:B------:R-:W-:Y:S01]  /*4410*/  ISETP.NE.U32.AND P1, PT, RZ, UR30, PT ;  /* 0x0000001eff007c0c */ /* 0x000fe2000bf25070 */
[----:B------:R-:W-:Y:S02]  /*4420*/  ULDC.64 UR34, c[0x0][0x3d0] ;  /* 0x0000f40000227ab9 */ /* 0x000fe40000000a00 */
[----:B------:R-:W-:-:S04]  /*4430*/  IADD3 R26, P0, R35, UR34, RZ ;  /* 0x00000022231a7c10 */ /* 0x000fc8000ff1e0ff */
[----:B------:R-:W-:-:S06]  /*4440*/  IADD3.X R27, RZ, UR35, RZ, P0, !PT ;  /* 0x00000023ff1b7c10 */ /* 0x000fcc00087fe4ff */
[----:B------:R-:W-:Y:S05]  /*4450*/  @!P1 BRA `(.L_x_1314) ;  /* 0x0000000000109947 */ /* 0x000fea0003800000 */
[----:B------:R-:W-:Y:S02]  /*4460*/  MOV R35, R30 ;  /* 0x0000001e00237202 */ /* 0x000fe40000000f00 */
[----:B------:R-:W-:-:S07]  /*4470*/  MOV R36, 0x4490 ;  /* 0x0000449000247802 */ /* 0x000fce0000000f00 */
[----:B01----:R-:W-:Y:S05]  /*4480*/  CALL.REL.NOINC `($__internal_113_$__cuda_sm20_rem_u64) ;  /* 0x0000001800447944 */ /* 0x003fea0003c00000 */
[----:B------:R-:W-:Y:S05]  /*4490*/  BRA `(.L_x_1315) ;  /* 0x00000000004c7947 */ /* 0x000fea0003800000 */
.L_x_1314:
        /* <DEDUP_REMOVED lines=19> */
.L_x_1315:
[----:B------:R-:W-:Y:S02]  /*45d0*/  ULDC.64 UR34, c[0x0][0x3e0] ;  /* 0x0000f80000227ab9 */ /* 0x000fe40000000a00 */
[----:B------:R-:W-:-:S04]  /*45e0*/  IADD3 R36, P0, R42, UR34, RZ ;  /* 0x000000222a247c10 */ /* 0x000fc8000ff1e0ff */
[----:B------:R-:W-:-:S06]  /*45f0*/  IADD3.X R37, R43, UR35, RZ, P0, !PT ;  /* 0x000000232b257c10 */ /* 0x000fcc00087fe4ff */
[----:B------:R-:W2:Y:S02]  /*4600*/  I2F.F64.S64 R36, R36 ;  /* 0x0000002400247312 */ /* 0x000ea40000301c00 */
[----:B--2---:R2:W-:Y:S02]  /*4610*/  STG.E.64 desc[UR60][R26.64], R36 ;  /* 0x000000241a007986 */ /* 0x0045e4000c101b3c */
.L_x_1312:
[----:B------:R-:W-:Y:S05]  /*4620*/  BSYNC B0 ;  /* 0x0000000000007941 */ /* 0x000fea0003800000 */
.L_x_1311:
        /* <DEDUP_REMOVED lines=256> */
.L_x_1317:
[----:B------:R-:W-:Y:S01]  /*5630*/  ISETP.NE.U32.AND P1, PT, RZ, UR30, PT ;  /* 0x0000001eff007c0c */ /* 0x000fe2000bf25070 */
[----:B------:R-:W-:Y:S02]  /*5640*/  ULDC.64 UR34, c[0x0][0x3d0] ;  /* 0x0000f40000227ab9 */ /* 0x000fe40000000a00 */
[----:B------:R-:W-:-:S04]  /*5650*/  IADD3 R26, P0, R30, UR34, RZ ;  /* 0x000000221e1a7c10 */ /* 0x000fc8000ff1e0ff */
[----:B------:R-:W-:-:S06]  /*5660*/  IADD3.X R27, RZ, UR35, RZ, P0, !PT ;  /* 0x00000023ff1b7c10 */ /* 0x000fcc00087fe4ff */
[----:B------:R-:W-:Y:S05]  /*5670*/  @!P1 BRA `(.L_x_1318) ;  /* 0x0000000000109947 */ /* 0x000fea0003800000 */
[----:B------:R-:W-:Y:S01]  /*5680*/  IMAD.MOV.U32 R35, RZ, RZ, R31 ;  /* 0x000000ffff237224 */ /* 0x000fe200078e001f */
[----:B------:R-:W-:-:S07]  /*5690*/  MOV R36, 0x56b0 ;  /* 0x000056b000247802 */ /* 0x000fce0000000f00 */
[----:B01----:R-:W-:Y:S05]  /*56a0*/  CALL.REL.NOINC `($__internal_113_$__cuda_sm20_rem_u64) ;  /* 0x0000000400bc7944 */ /* 0x003fea0003c00000 */
[----:B------:R-:W-:Y:S05]  /*56b0*/  BRA `(.L_x_1319) ;  /* 0x00000000004c7947 */ /* 0x000fea0003800000 */
.L_x_1318:
        /* <DEDUP_REMOVED lines=19> */
.L_x_1319:
[----:B------:R-:W-:Y:S02]  /*57f0*/  ULDC.64 UR34, c[0x0][0x3e0] ;  /* 0x0000f80000227ab9 */ /* 0x000fe40000000a00 */
[----:B------:R-:W-:-:S04]  /*5800*/  IADD3 R30, P0, R42, UR34, RZ ;  /* 0x000000222a1e7c10 */ /* 0x000fc8000ff1e0ff */
[----:B------:R-:W-:-:S06]  /*5810*/  IADD3.X R31, R43, UR35, RZ, P0, !PT ;  /* 0x000000232b1f7c10 */ /* 0x000fcc00087fe4ff */
[----:B------:R-:W0:Y:S02]  /*5820*/  I2F.F64.S64 R30, R30 ;  /* 0x0000001e001e7312 */ /* 0x000e240000301c00 */
[----:B0-----:R2:W-:Y:S02]  /*5830*/  STG.E.64 desc[UR60][R26.64], R30 ;  /* 0x0000001e1a007986 */ /* 0x0015e4000c101b3c */
.L_x_1316:
        /* <DEDUP_REMOVED lines=11> */
        .weak           $__internal_112_$__cuda_sm20_div_s64
        .type           $__internal_112_$__cuda_sm20_div_s64,@function
        .size           $__internal_112_$__cuda_sm20_div_s64,($__internal_113_$__cuda_sm20_rem_u64 - $__internal_112_$__cuda_sm20_div_s64)
$__internal_112_$__cuda_sm20_div_s64:
        /* <DEDUP_REMOVED lines=74> */
[----:B------:R-:W-:Y:S06]  /*5d90*/  RET.REL.NODEC R28 `(_ZN2at6native60_GLOBAL__N__fdc43544_27_DistributionRandomKernel_cu_f88cee4443distribution_elementwise_grid_stride_kernelIjLi4EZZZNS0_9templates4cuda21random_from_to_kernelIPNS_17CUDAGeneratorImplEEEvRNS_18TensorIteratorBaseEmlT_ENKUlvE_clEvENKUlvE4_clEvEUlP24curandStatePhilox4_32_10E0_ZNS1_27distribution_nullary_kernelIdj5uint4S7_SF_ZZZS5_IS7_EvS9_mlSA_ENKSB_clEvENKSC_clEvEUljE_EEvS9_T2_RKT3_T4_EUlijE0_EEvlNS_15PhiloxCudaStateET1_SJ_) ;  /* 0xffffffa01c987950 */ /* 0x000fec0003c3ffff */
        .weak           $__internal_113_$__cuda_sm20_rem_u64
        .type           $__internal_113_$__cuda_sm20_rem_u64,@function
        .size           $__internal_113_$__cuda_sm20_rem_u64,(.L_x_2007 - $__internal_113_$__cuda_sm20_rem_u64)
$__internal_113_$__cuda_sm20_rem_u64:
        /* <DEDUP_REMOVED lines=62> */
[----:B------:R-:W-:Y:S05]  /*6180*/  RET.REL.NODEC R36 `(_ZN2at6native60_GLOBAL__N__fdc43544_27_DistributionRandomKernel_cu_f88cee4443distribution_elementwise_grid_stride_kernelIjLi4EZZZNS0_9templates4cuda21random_from_to_kernelIPNS_17CUDAGeneratorImplEEEvRNS_18TensorIteratorBaseEmlT_ENKUlvE_clEvENKUlvE4_clEvEUlP24curandStatePhilox4_32_10E0_ZNS1_27distribution_nullary_kernelIdj5uint4S7_SF_ZZZS5_IS7_EvS9_mlSA_ENKSB_clEvENKSC_clEvEUljE_EEvS9_T2_RKT3_T4_EUlijE0_EEvlNS_15PhiloxCudaStateET1_SJ_) ;  /* 0xffffff9c249c7950 */ /* 0x000fea0003c3ffff */
.L_x_1321:
        /* <DEDUP_REMOVED lines=15> */
.L_x_2007:


//--------------------- .text._ZN2at6native60_GLOBAL__N__fdc43544_27_DistributionRandomKernel_cu_f88cee4443distribution_elementwise_grid_stride_kernelIjLi4EZZZNS0_9templates4cuda21random_from_to_kernelIPNS_17CUDAGeneratorImplEEEvRNS_18TensorIteratorBaseEmlT_ENKUlvE_clEvENKUlvE4_clEvEUlP24curandStatePhilox4_32_10E0_ZNS1_27distribution_nullary_kernelIdj5uint4S7_SF_ZZZS5_IS7_EvS9_mlSA_ENKSB_clEvENKSC_clEvEUljE_EEvS9_T2_RKT3_T4_EUlijE_EEvlNS_15PhiloxCudaStateET1_SJ_ --------------------------
	.section	.text._ZN2at6native60_GLOBAL__N__fdc43544_27_DistributionRandomKernel_cu_f88cee4443distribution_elementwise_grid_stride_kernelIjLi4EZZZNS0_9templates4cuda21random_from_to_kernelIPNS_17CUDAGeneratorImplEEEvRNS_18TensorIteratorBaseEmlT_ENKUlvE_clEvENKUlvE4_clEvEUlP24curandStatePhilox4_32_10E0_ZNS1_27distribution_nullary_kernelIdj5uint4S7_SF_ZZZS5_IS7_EvS9_mlSA_ENKSB_clEvENKSC_clEvEUljE_EEvS9_T2_RKT3_T4_EUlijE_EEvlNS_15PhiloxCudaStateET1_SJ_,"ax",@progbits
	.align	128
.text._ZN2at6native60_GLOBAL__N__fdc43544_27_DistributionRandomKernel_cu_f88cee4443distribution_elementwise_grid_stride_kernelIjLi4EZZZNS0_9templates4cuda21random_from_to_kernelIPNS_17CUDAGeneratorImplEEEvRNS_18TensorIteratorBaseEmlT_ENKUlvE_clEvENKUlvE4_clEvEUlP24curandStatePhilox4_32_10E0_ZNS1_27distribution_nullary_kernelIdj5uint4S7_SF_ZZZS5_IS7_EvS9_mlSA_ENKSB_clEvENKSC_clEvEUljE_EEvS9_T2_RKT3_T4_EUlijE_EEvlNS_15PhiloxCudaStateET1_SJ_:
        .type           _ZN2at6native60_GLOBAL__N__fdc43544_27_DistributionRandomKernel_cu_f88cee4443distribution_elementwise_grid_stride_kernelIjLi4EZZZNS0_9templates4cuda21random_from_to_kernelIPNS_17CUDAGeneratorImplEEEvRNS_18TensorIteratorBaseEmlT_ENKUlvE_clEvENKUlvE4_clEvEUlP24curandStatePhilox4_32_10E0_ZNS1_27distribution_nullary_kernelIdj5uint4S7_SF_ZZZS5_IS7_EvS9_mlSA_ENKSB_clEvENKSC_clEvEUljE_EEvS9_T2_RKT3_T4_EUlijE_EEvlNS_15PhiloxCudaStateET1_SJ_,@function
        .size           _ZN2at6native60_GLOBAL__N__fdc43544_27_DistributionRandomKernel_cu_f88cee4443distribution_elementwise_grid_stride_kernelIjLi4EZZZNS0_9templates4cuda21random_from_to_kernelIPNS_17CUDAGeneratorImplEEEvRNS_18TensorIteratorBaseEmlT_ENKUlvE_clEvENKUlvE4_clEvEUlP24curandStatePhilox4_32_10E0_ZNS1_27distribution_nullary_kernelIdj5uint4S7_SF_ZZZS5_IS7_EvS9_mlSA_ENKSB_clEvENKSC_clEvEUljE_EEvS9_T2_RKT3_T4_EUlijE_EEvlNS_15PhiloxCudaStateET1_SJ_,(.L_x_2010 - _ZN2at6native60_GLOBAL__N__fdc43544_27_DistributionRandomKernel_cu_f88cee4443distribution_elementwise_grid_stride_kernelIjLi4EZZZNS0_9templates4cuda21random_from_to_kernelIPNS_17CUDAGeneratorImplEEEvRNS_18TensorIteratorBaseEmlT_ENKUlvE_clEvENKUlvE4_clEvEUlP24curandStatePhilox4_32_10E0_ZNS1_27distribution_nullary_kernelIdj5uint4S7_SF_ZZZS5_IS7_EvS9_mlSA_ENKSB_clEvENKSC_clEvEUljE_EEvS9_T2_RKT3_T4_EUlijE_EEvlNS_15PhiloxCudaStateET1_SJ_)
        .other          _ZN2at6native60_GLOBAL__N__fdc43544_27_DistributionRandomKernel_cu_f88cee4443distribution_elementwise_grid_stride_kernelIjLi4EZZZNS0_9templates4cuda21random_from_to_kernelIPNS_17CUDAGeneratorImplEEEvRNS_18TensorIteratorBaseEmlT_ENKUlvE_clEvENKUlvE4_clEvEUlP24curandStatePhilox4_32_10E0_ZNS1_27distribution_nullary_kernelIdj5uint4S7_SF_ZZZS5_IS7_EvS9_mlSA_ENKSB_clEvENKSC_clEvEUljE_EEvS9_T2_RKT3_T4_EUlijE_EEvlNS_15PhiloxCudaStateET1_SJ_,@"STO_CUDA_ENTRY STV_DEFAULT"
_ZN2at6native60_GLOBAL__N__fdc43544_27_DistributionRandomKernel_cu_f88cee4443distribution_elementwise_grid_stride_kernelIjLi4EZZZNS0_9templates4cuda21random_from_to_kernelIPNS_17CUDAGeneratorImplEEEvRNS_18TensorIteratorBaseEmlT_ENKUlvE_clEvENKUlvE4_clEvEUlP24curandStatePhilox4_32_10E0_ZNS1_27distribution_nullary_kernelIdj5uint4S7_SF_ZZZS5_IS7_EvS9_mlSA_ENKSB_clEvENKSC_clEvEUljE_EEvS9_T2_RKT3_T4_EUlijE_EEvlNS_15PhiloxCudaStateET1_SJ_:
        /* <DEDUP_REMOVED lines=86> */
[----:B------:R-:W-:Y:S05]  /*0560*/  CALL.REL.NOINC `($__internal_114_$__cuda_sm20_div_s64) ;  /* 0x0000001000e07944 */ /* 0x000fea0003c00000 */
[----:B------:R-:W-:Y:S01]  /*0570*/  IMAD.MOV.U32 R22, RZ, RZ, R26 ;  /* 0x000000ffff167224 */ /* 0x000fe200078e001a */
[----:B------:R-:W-:Y:S01]  /*0580*/  MOV R23, R27 ;  /* 0x0000001b00177202 */ /* 0x000fe20000000f00 */
[----:B------:R-:W-:Y:S06]  /*0590*/  BRA `(.L_x_1323) ;  /* 0x00000000005c7947 */ /* 0x000fec0003800000 */
.L_x_1322:
        /* <DEDUP_REMOVED lines=23> */
.L_x_1323:
        /* <DEDUP_REMOVED lines=33> */
.L_x_1343:
        /* <DEDUP_REMOVED lines=13> */
.L_x_1325:
[----:B------:R-:W-:Y:S05]  /*09f0*/  BSYNC B0 ;  /* 0x0000000000007941 */ /* 0x000fea0003800000 */
.L_x_1324:
        /* <DEDUP_REMOVED lines=60> */
.L_x_1327:
[----:B------:R-:W-:Y:S01]  /*0dc0*/  IMAD.MOV.U32 R30, RZ, RZ, R44 ;  /* 0x000000ffff1e7224 */ /* 0x000fe200078e002c */
[----:B------:R-:W-:Y:S01]  /*0dd0*/  MOV R40, R37 ;  /* 0x0000002500287202 */ /* 0x000fe20000000f00 */
[----:B------:R-:W-:Y:S02]  /*0de0*/  IMAD.MOV.U32 R39, RZ, RZ, R31 ;  /* 0x000000ffff277224 */ /* 0x000fe400078e001f */
[----:B------:R-:W-:-:S07]  /*0df0*/  IMAD.MOV.U32 R41, RZ, RZ, R26 ;  /* 0x000000ffff297224 */ /* 0x000fce00078e001a */
.L_x_1326:
        /* <DEDUP_REMOVED lines=11> */
[----:B01----:R-:W-:Y:S05]  /*0eb0*/  CALL.REL.NOINC `($__internal_115_$__cuda_sm20_rem_u64) ;  /* 0x0000000c00b87944 */ /* 0x003fea0003c00000 */
[----:B------:R-:W-:Y:S02]  /*0ec0*/  IMAD.MOV.U32 R28, RZ, RZ, R30 ;  /* 0x000000ffff1c7224 */ /* 0x000fe400078e001e */
[----:B------:R-:W-:Y:S01]  /*0ed0*/  IMAD.MOV.U32 R29, RZ, RZ, R31 ;  /* 0x000000ffff1d7224 */ /* 0x000fe200078e001f */
[----:B------:R-:W-:Y:S06]  /*0ee0*/  BRA `(.L_x_1331) ;  /* 0x00000000004c7947 */ /* 0x000fec0003800000 */
.L_x_1330:
        /* <DEDUP_REMOVED lines=19> */
.L_x_1331:
[----:B------:R-:W-:-:S04]  /*1020*/  IADD3 R30, P0, R28, UR12, RZ ;  /* 0x0000000c1c1e7c10 */ /* 0x000fc8000ff1e0ff */
[----:B------:R-:W-:Y:S01]  /*1030*/  IADD3.X R31, R29, UR13, RZ, P0, !PT ;  /* 0x0000000d1d1f7c10 */ /* 0x000fe200087fe4ff */
[----:B------:R-:W-:-:S05]  /*1040*/  IMAD R29, R16, UR7, RZ ;  /* 0x00000007101d7c24 */ /* 0x000fca000f8e02ff */
[----:B------:R-:W2:Y:S01]  /*1050*/  I2F.F64.S64 R30, R30 ;  /* 0x0000001e001e7312 */ /* 0x000ea20000301c00 */
[----:B------:R-:W-:-:S04]  /*1060*/  IADD3 R28, P0, R29, UR10, RZ ;  /* 0x0000000a1d1c7c10 */ /* 0x000fc8000ff1e0ff */
[----:B------:R-:W-:-:S05]  /*1070*/  LEA.HI.X.SX32 R29, R29, UR11, 0x1, P0 ;  /* 0x0000000b1d1d7c11 */ /* 0x000fca00080f0eff */
[----:B--2---:R2:W-:Y:S04]  /*1080*/  STG.E.64 desc[UR8][R28.64], R30 ;  /* 0x0000001e1c007986 */ /* 0x0045e8000c101b08 */
.L_x_1329:
[----:B------:R-:W-:Y:S05]  /*1090*/  BSYNC B0 ;  /* 0x0000000000007941 */ /* 0x000fea0003800000 */
.L_x_1328:
        /* <DEDUP_REMOVED lines=17> */
.L_x_1334:
        /* <DEDUP_REMOVED lines=18> */
.L_x_1335:
[----:B------:R-:W-:Y:S01]  /*12d0*/  IADD3 R28, P0, R28, UR12, RZ ;  /* 0x0000000c1c1c7c10 */ /* 0x000fe2000ff1e0ff */
[----:B------:R-:W-:-:S03]  /*12e0*/  IMAD R48, R48, UR7, RZ ;  /* 0x0000000730307c24 */ /* 0x000fc6000f8e02ff */
[----:B------:R-:W-:Y:S02]  /*12f0*/  IADD3.X R29, R29, UR13, RZ, P0, !PT ;  /* 0x0000000d1d1d7c10 */ /* 0x000fe400087fe4ff */
[----:B------:R-:W-:-:S04]  /*1300*/  IADD3 R30, P0, R48, UR10, RZ ;  /* 0x0000000a301e7c10 */ /* 0x000fc8000ff1e0ff */
[----:B------:R-:W2:Y:S01]  /*1310*/  I2F.F64.S64 R28, R28 ;  /* 0x0000001c001c7312 */ /* 0x000ea20000301c00 */
[----:B------:R-:W-:-:S05]  /*1320*/  LEA.HI.X.SX32 R31, R48, UR11, 0x1, P0 ;  /* 0x0000000b301f7c11 */ /* 0x000fca00080f0eff */
[----:B--2---:R2:W-:Y:S03]  /*1330*/  STG.E.64 desc[UR8][R30.64], R28 ;  /* 0x0000001c1e007986 */ /* 0x0045e6000c101b08 */
.L_x_1333:
[----:B------:R-:W-:Y:S05]  /*1340*/  BSYNC B0 ;  /* 0x0000000000007941 */ /* 0x000fea0003800000 */
.L_x_1332:
        /* <DEDUP_REMOVED lines=10> */
[----:B01----:R-:W-:Y:S05]  /*13f0*/  CALL.REL.NOINC `($__internal_115_$__cuda_sm20_rem_u64) ;  /* 0x0000000800687944 */ /* 0x003fea0003c00000 */
[----:B------:R-:W-:Y:S01]  /*1400*/  MOV R28, R30 ;  /* 0x0000001e001c7202 */ /* 0x000fe20000000f00 */
[----:B------:R-:W-:Y:S01]  /*1410*/  IMAD.MOV.U32 R29, RZ, RZ, R31 ;  /* 0x000000ffff1d7224 */ /* 0x000fe200078e001f */
[----:B------:R-:W-:Y:S06]  /*1420*/  BRA `(.L_x_1339) ;  /* 0x0000000000487947 */ /* 0x000fec0003800000 */
.L_x_1338:
        /* <DEDUP_REMOVED lines=18> */
.L_x_1339:
[----:B------:R-:W-:Y:S01]  /*1550*/  IADD3 R28, P0, R28, UR12, RZ ;  /* 0x0000000c1c1c7c10 */ /* 0x000fe2000ff1e0ff */
[----:B------:R-:W-:-:S03]  /*1560*/  IMAD R39, R39, UR7, RZ ;  /* 0x0000000727277c24 */ /* 0x000fc6000f8e02ff */
[----:B------:R-:W-:Y:S02]  /*1570*/  IADD3.X R29, R29, UR13, RZ, P0, !PT ;  /* 0x0000000d1d1d7c10 */ /* 0x000fe400087fe4ff */
[----:B------:R-:W-:-:S04]  /*1580*/  IADD3 R30, P0, R39, UR10, RZ ;  /* 0x0000000a271e7c10 */ /* 0x000fc8000ff1e0ff */
[----:B------:R-:W2:Y:S01]  /*1590*/  I2F.F64.S64 R28, R28 ;  /* 0x0000001c001c7312 */ /* 0x000ea20000301c00 */
[----:B------:R-:W-:-:S05]  /*15a0*/  LEA.HI.X.SX32 R31, R39, UR11, 0x1, P0 ;  /* 0x0000000b271f7c11 */ /* 0x000fca00080f0eff */
[----:B--2---:R2:W-:Y:S03]  /*15b0*/  STG.E.64 desc[UR8][R30.64], R28 ;  /* 0x0000001c1e007986 */ /* 0x0045e6000c101b08 */
.L_x_1337:
[----:B------:R-:W-:Y:S05]  /*15c0*/  BSYNC B0 ;  /* 0x0000000000007941 */ /* 0x000fea0003800000 */
.L_x_1336:
        /* <DEDUP_REMOVED lines=10> */
[----:B01----:R-:W-:Y:S05]  /*1670*/  CALL.REL.NOINC `($__internal_115_$__cuda_sm20_rem_u64) ;  /* 0x0000000400c87944 */ /* 0x003fea0003c00000 */
[----:B------:R-:W-:Y:S01]  /*1680*/  IMAD.MOV.U32 R28, RZ, RZ, R30 ;  /* 0x000000ffff1c7224 */ /* 0x000fe200078e001e */
[----:B------:R-:W-:Y:S01]  /*1690*/  MOV R29, R31 ;  /* 0x0000001f001d7202 */ /* 0x000fe20000000f00 */
[----:B------:R-:W-:Y:S06]  /*16a0*/  BRA `(.L_x_1342) ;  /* 0x0000000000487947 */ /* 0x000fec0003800000 */
.L_x_1341:
        /* <DEDUP_REMOVED lines=18> */
.L_x_1342:
[----:B------:R-:W-:Y:S01]  /*17d0*/  IADD3 R28, P0, R28, UR12, RZ ;  /* 0x0000000c1c1c7c10 */ /* 0x000fe2000ff1e0ff */
[----:B------:R-:W-:-:S03]  /*17e0*/  IMAD R39, R39, UR7, RZ ;  /* 0x0000000727277c24 */ /* 0x000fc6000f8e02ff */
[----:B------:R-:W-:Y:S02]  /*17f0*/  IADD3.X R29, R29, UR13, RZ, P0, !PT ;  /* 0x0000000d1d1d7c10 */ /* 0x000fe400087fe4ff */
[----:B------:R-:W-:-:S04]  /*1800*/  IADD3 R30, P0, R39, UR10, RZ ;  /* 0x0000000a271e7c10 */ /* 0x000fc8000ff1e0ff */
[----:B------:R-:W2:Y:S01]  /*1810*/  I2F.F64.S64 R28, R28 ;  /* 0x0000001c001c7312 */ /* 0x000ea20000301c00 */
[----:B------:R-:W-:-:S05]  /*1820*/  LEA.HI.X.SX32 R31, R39, UR11, 0x1, P0 ;  /* 0x0000000b271f7c11 */ /* 0x000fca00080f0eff */
[----:B--2---:R2:W-:Y:S03]  /*1830*/  STG.E.64 desc[UR8][R30.64], R28 ;  /* 0x0000001c1e007986 */ /* 0x0045e6000c101b08 */
.L_x_1340:
        /* <DEDUP_REMOVED lines=11> */
        .weak           $__internal_114_$__cuda_sm20_div_s64
        .type           $__internal_114_$__cuda_sm20_div_s64,@function
        .size           $__internal_114_$__cuda_sm20_div_s64,($__internal_115_$__cuda_sm20_rem_u64 - $__internal_114_$__cuda_sm20_div_s64)
$__internal_114_$__cuda_sm20_div_s64:
        /* <DEDUP_REMOVED lines=74> */
[----:B------:R-:W-:Y:S06]  /*1d90*/  RET.REL.NODEC R22 `(_ZN2at6native60_GLOBAL__N__fdc43544_27_DistributionRandomKernel_cu_f88cee4443distribution_elementwise_grid_stride_kernelIjLi4EZZZNS0_9templates4cuda21random_from_to_kernelIPNS_17CUDAGeneratorImplEEEvRNS_18TensorIteratorBaseEmlT_ENKUlvE_clEvENKUlvE4_clEvEUlP24curandStatePhilox4_32_10E0_ZNS1_27distribution_nullary_kernelIdj5uint4S7_SF_ZZZS5_IS7_EvS9_mlSA_ENKSB_clEvENKSC_clEvEUljE_EEvS9_T2_RKT3_T4_EUlijE_EEvlNS_15PhiloxCudaStateET1_SJ_) ;  /* 0xffffffe016987950 */ /* 0x000fec0003c3ffff */
        .weak           $__internal_115_$__cuda_sm20_rem_u64
        .type           $__internal_115_$__cuda_sm20_rem_u64,@function
        .size           $__internal_115_$__cuda_sm20_rem_u64,(.L_x_2010 - $__internal_115_$__cuda_sm20_rem_u64)
$__internal_115_$__cuda_sm20_rem_u64:
        /* <DEDUP_REMOVED lines=65> */
[----:B------:R-:W-:Y:S06]  /*21b0*/  RET.REL.NODEC R28 `(_ZN2at6native60_GLOBAL__N__fdc43544_27_DistributionRandomKernel_cu_f88cee4443distribution_elementwise_grid_stride_kernelIjLi4EZZZNS0_9templates4cuda21random_from_to_kernelIPNS_17CUDAGeneratorImplEEEvRNS_18TensorIteratorBaseEmlT_ENKUlvE_clEvENKUlvE4_clEvEUlP24curandStatePhilox4_32_10E0_ZNS1_27distribution_nullary_kernelIdj5uint4S7_SF_ZZZS5_IS7_EvS9_mlSA_ENKSB_clEvENKSC_clEvEUljE_EEvS9_T2_RKT3_T4_EUlijE_EEvlNS_15PhiloxCudaStateET1_SJ_) ;  /* 0xffffffdc1c907950 */ /* 0x000fec0003c3ffff */
.L_x_1344:
        /* <DEDUP_REMOVED lines=12> */
.L_x_2010:


//--------------------- .text._ZN2at6native60_GLOBAL__N__fdc43544_27_DistributionRandomKernel_cu_f88cee4443distribution_elementwise_grid_stride_kernelImLi2EZZZNS0_9templates4cuda21random_from_to_kernelIPNS_17CUDAGeneratorImplEEEvRNS_18TensorIteratorBaseEmlT_ENKUlvE_clEvENKUlvE4_clEvEUlP24curandStatePhilox4_32_10E_ZNS1_27distribution_nullary_kernelIdm10ulonglong2S7_SF_ZZZS5_IS7_EvS9_mlSA_ENKSB_clEvENKSC_clEvEUlmE_EEvS9_T2_RKT3_T4_EUlimE0_EEvlNS_15PhiloxCudaStateET1_SJ_ --------------------------
	.section	.text._ZN2at6native60_GLOBAL__N__fdc43544_27_DistributionRandomKernel_cu_f88cee4443distribution_elementwise_grid_stride_kernelImLi2EZZZNS0_9templates4cuda21random_from_to_kernelIPNS_17CUDAGeneratorImplEEEvRNS_18TensorIteratorBaseEmlT_ENKUlvE_clEvENKUlvE4_clEvEUlP24curandStatePhilox4_32_10E_ZNS1_27distribution_nullary_kernelIdm10ulonglong2S7_SF_ZZZS5_IS7_EvS9_mlSA_ENKSB_clEvENKSC_clEvEUlmE_EEvS9_T2_RKT3_T4_EUlimE0_EEvlNS_15PhiloxCudaStateET1_SJ_,"ax",@progbits
	.align	128
.text._ZN2at6native60_GLOBAL__N__fdc43544_27_DistributionRandomKernel_cu_f88cee4443distribution_elementwise_grid_stride_kernelImLi2EZZZNS0_9templates4cuda21random_from_to_kernelIPNS_17CUDAGeneratorImplEEEvRNS_18TensorIteratorBaseEmlT_ENKUlvE_clEvENKUlvE4_clEvEUlP24curandStatePhilox4_32_10E_ZNS1_27distribution_nullary_kernelIdm10ulonglong2S7_SF_ZZZS5_IS7_EvS9_mlSA_ENKSB_clEvENKSC_clEvEUlmE_EEvS9_T2_RKT3_T4_EUlimE0_EEvlNS_15PhiloxCudaStateET1_SJ_:
        .type           _ZN2at6native60_GLOBAL__N__fdc43544_27_DistributionRandomKernel_cu_f88cee4443distribution_elementwise_grid_stride_kernelImLi2EZZZNS0_9templates4cuda21random_from_to_kernelIPNS_17CUDAGeneratorImplEEEvRNS_18TensorIteratorBaseEmlT_ENKUlvE_clEvENKUlvE4_clEvEUlP24curandStatePhilox4_32_10E_ZNS1_27distribution_nullary_kernelIdm10ulonglong2S7_SF_ZZZS5_IS7_EvS9_mlSA_ENKSB_clEvENKSC_clEvEUlmE_EEvS9_T2_RKT3_T4_EUlimE0_EEvlNS_15PhiloxCudaStateET1_SJ_,@function
        .size           _ZN2at6native60_GLOBAL__N__fdc43544_27_DistributionRandomKernel_cu_f88cee4443distribution_elementwise_grid_stride_kernelImLi2EZZZNS0_9templates4cuda21random_from_to_kernelIPNS_17CUDAGeneratorImplEEEvRNS_18TensorIteratorBaseEmlT_ENKUlvE_clEvENKUlvE4_clEvEUlP24curandStatePhilox4_32_10E_ZNS1_27distribution_nullary_kernelIdm10ulonglong2S7_SF_ZZZS5_IS7_EvS9_mlSA_ENKSB_clEvENKSC_clEvEUlmE_EEvS9_T2_RKT3_T4_EUlimE0_EEvlNS_15PhiloxCudaStateET1_SJ_,(.L_x_2013 - _ZN2at6native60_GLOBAL__N__fdc43544_27_DistributionRandomKernel_cu_f88cee4443distribution_elementwise_grid_stride_kernelImLi2EZZZNS0_9templates4cuda21random_from_to_kernelIPNS_17CUDAGeneratorImplEEEvRNS_18TensorIteratorBaseEmlT_ENKUlvE_clEvENKUlvE4_clEvEUlP24curandStatePhilox4_32_10E_ZNS1_27distribution_nullary_kernelIdm10ulonglong2S7_SF_ZZZS5_IS7_EvS9_mlSA_ENKSB_clEvENKSC_clEvEUlmE_EEvS9_T2_RKT3_T4_EUlimE0_EEvlNS_15PhiloxCudaStateET1_SJ_)
        .other          _ZN2at6native60_GLOBAL__N__fdc43544_27_DistributionRandomKernel_cu_f88cee4443distribution_elementwise_grid_stride_kernelImLi2EZZZNS0_9templates4cuda21random_from_to_kernelIPNS_17CUDAGeneratorImplEEEvRNS_18TensorIteratorBaseEmlT_ENKUlvE_clEvENKUlvE4_clEvEUlP24curandStatePhilox4_32_10E_ZNS1_27distribution_nullary_kernelIdm10ulonglong2S7_SF_ZZZS5_IS7_EvS9_mlSA_ENKSB_clEvENKSC_clEvEUlmE_EEvS9_T2_RKT3_T4_EUlimE0_EEvlNS_15PhiloxCudaStateET1_SJ_,@"STO_CUDA_ENTRY STV_DEFAULT"
_ZN2at6native60_GLOBAL__N__fdc43544_27_DistributionRandomKernel_cu_f88cee4443distribution_elementwise_grid_stride_kernelImLi2EZZZNS0_9templates4cuda21random_from_to_kernelIPNS_17CUDAGeneratorImplEEEvRNS_18TensorIteratorBaseEmlT_ENKUlvE_clEvENKUlvE4_clEvEUlP24curandStatePhilox4_32_10E_ZNS1_27distribution_nullary_kernelIdm10ulonglong2S7_SF_ZZZS5_IS7_EvS9_mlSA_ENKSB_clEvENKSC_clEvEUlmE_EEvS9_T2_RKT3_T4_EUlimE0_EEvlNS_15PhiloxCudaStateET1_SJ_:
        /* <DEDUP_REMOVED lines=93> */
[----:B------:R-:W-:Y:S05]  /*05d0*/  CALL.REL.NOINC `($__internal_116_$__cuda_sm20_div_s64) ;  /* 0x0000003000387944 */ /* 0x000fea0003c00000 */
[----:B------:R-:W-:Y:S05]  /*05e0*/  BRA `(.L_x_1346) ;  /* 0x0000000000587947 */ /* 0x000fea0003800000 */
.L_x_1345:
        /* <DEDUP_REMOVED lines=22> */
.L_x_1346:
        /* <DEDUP_REMOVED lines=68> */
.L_x_1362:
        /* <DEDUP_REMOVED lines=13> */
.L_x_1348:
[----:B------:R-:W-:Y:S05]  /*0c60*/  BSYNC B0 ;  /* 0x0000000000007941 */ /* 0x000fea0003800000 */
.L_x_1347:
        /* <DEDUP_REMOVED lines=69> */
.L_x_1350:
[----:B------:R-:W-:Y:S01]  /*10c0*/  MOV R0, R22 ;  /* 0x0000001600007202 */ /* 0x000fe20000000f00 */
[----:B------:R-:W-:Y:S01]  /*10d0*/  IMAD.MOV.U32 R2, RZ, RZ, R3 ;  /* 0x000000ffff027224 */ /* 0x000fe200078e0003 */
[----:B------:R-:W-:Y:S01]  /*10e0*/  MOV R6, R8 ;  /* 0x0000000800067202 */ /* 0x000fe20000000f00 */
[----:B------:R-:W-:-:S07]  /*10f0*/  IMAD.MOV.U32 R5, RZ, RZ, R18 ;  /* 0x000000ffff057224 */ /* 0x000fce00078e0012 */
.L_x_1349:
        /* <DEDUP_REMOVED lines=257> */
.L_x_1353:
        /* <DEDUP_REMOVED lines=8> */
[----:B01----:R-:W-:Y:S05]  /*2190*/  CALL.REL.NOINC `($__internal_117_$__cuda_sm20_rem_u64) ;  /* 0x0000001800747944 */ /* 0x003fea0003c00000 */
[----:B------:R-:W-:Y:S01]  /*21a0*/  IMAD.MOV.U32 R22, RZ, RZ, R2 ;  /* 0x000000ffff167224 */ /* 0x000fe200078e0002 */
[----:B------:R-:W-:Y:S01]  /*21b0*/  MOV R23, R25 ;  /* 0x0000001900177202 */ /* 0x000fe20000000f00 */
[----:B------:R-:W-:Y:S06]  /*21c0*/  BRA `(.L_x_1356) ;  /* 0x0000000000507947 */ /* 0x000fec0003800000 */
.L_x_1355:
        /* <DEDUP_REMOVED lines=20> */
.L_x_1356:
[----:B------:R-:W-:Y:S05]  /*2310*/  BSYNC B1 ;  /* 0x0000000000017941 */ /* 0x000fea0003800000 */
.L_x_1354:
[----:B------:R-:W-:Y:S02]  /*2320*/  ULDC.64 UR34, c[0x0][0x3e0] ;  /* 0x0000f80000227ab9 */ /* 0x000fe40000000a00 */
[----:B------:R-:W-:-:S04]  /*2330*/  IADD3 R22, P0, R22, UR34, RZ ;  /* 0x0000002216167c10 */ /* 0x000fc8000ff1e0ff */
[----:B------:R-:W-:-:S06]  /*2340*/  IADD3.X R23, R23, UR35, RZ, P0, !PT ;  /* 0x0000002317177c10 */ /* 0x000fcc00087fe4ff */
[----:B------:R-:W2:Y:S02]  /*2350*/  I2F.F64.S64 R22, R22 ;  /* 0x0000001600167312 */ /* 0x000ea40000301c00 */
[----:B--2---:R2:W-:Y:S02]  /*2360*/  STG.E.64 desc[UR60][R26.64], R22 ;  /* 0x000000161a007986 */ /* 0x0045e4000c101b3c */
.L_x_1352:
[----:B------:R-:W-:Y:S05]  /*2370*/  BSYNC B0 ;  /* 0x0000000000007941 */ /* 0x000fea0003800000 */
.L_x_1351:
        /* <DEDUP_REMOVED lines=259> */
.L_x_1358:
        /* <DEDUP_REMOVED lines=10> */
[----:B01----:R-:W-:Y:S05]  /*3450*/  CALL.REL.NOINC `($__internal_117_$__cuda_sm20_rem_u64) ;  /* 0x0000000400c47944 */ /* 0x003fea0003c00000 */
[----:B------:R-:W-:Y:S01]  /*3460*/  MOV R3, R25 ;  /* 0x0000001900037202 */ /* 0x000fe20000000f00 */
[----:B------:R-:W-:Y:S06]  /*3470*/  BRA `(.L_x_1361) ;  /* 0x00000000004c7947 */ /* 0x000fec0003800000 */
.L_x_1360:
        /* <DEDUP_REMOVED lines=19> */
.L_x_1361:
[----:B------:R-:W-:Y:S05]  /*35b0*/  BSYNC B0 ;  /* 0x0000000000007941 */ /* 0x000fea0003800000 */
.L_x_1359:
[----:B------:R-:W-:Y:S02]  /*35c0*/  ULDC.64 UR34, c[0x0][0x3e0] ;  /* 0x0000f80000227ab9 */ /* 0x000fe40000000a00 */
[----:B------:R-:W-:-:S04]  /*35d0*/  IADD3 R2, P0, R2, UR34, RZ ;  /* 0x0000002202027c10 */ /* 0x000fc8000ff1e0ff */
[----:B------:R-:W-:-:S06]  /*35e0*/  IADD3.X R3, R3, UR35, RZ, P0, !PT ;  /* 0x0000002303037c10 */ /* 0x000fcc00087fe4ff */
[----:B------:R-:W0:Y:S02]  /*35f0*/  I2F.F64.S64 R2, R2 ;  /* 0x0000000200027312 */ /* 0x000e240000301c00 */
[----:B0-----:R3:W-:Y:S02]  /*3600*/  STG.E.64 desc[UR60][R26.64], R2 ;  /* 0x000000021a007986 */ /* 0x0017e4000c101b3c */
.L_x_1357:
        /* <DEDUP_REMOVED lines=11> */
        .weak           $__internal_116_$__cuda_sm20_div_s64
        .type           $__internal_116_$__cuda_sm20_div_s64,@function
        .size           $__internal_116_$__cuda_sm20_div_s64,($__internal_117_$__cuda_sm20_rem_u64 - $__internal_116_$__cuda_sm20_div_s64)
$__internal_116_$__cuda_sm20_div_s64:
        /* <DEDUP_REMOVED lines=74> */
[----:B------:R-:W-:Y:S06]  /*3b60*/  RET.REL.NODEC R6 `(_ZN2at6native60_GLOBAL__N__fdc43544_27_DistributionRandomKernel_cu_f88cee4443distribution_elementwise_grid_stride_kernelImLi2EZZZNS0_9templates4cuda21random_from_to_kernelIPNS_17CUDAGeneratorImplEEEvRNS_18TensorIteratorBaseEmlT_ENKUlvE_clEvENKUlvE4_clEvEUlP24curandStatePhilox4_32_10E_ZNS1_27distribution_nullary_kernelIdm10ulonglong2S7_SF_ZZZS5_IS7_EvS9_mlSA_ENKSB_clEvENKSC_clEvEUlmE_EEvS9_T2_RKT3_T4_EUlimE0_EEvlNS_15PhiloxCudaStateET1_SJ_) ;  /* 0xffffffc406247950 */ /* 0x000fec0003c3ffff */
        .weak           $__internal_117_$__cuda_sm20_rem_u64
        .type           $__internal_117_$__cuda_sm20_rem_u64,@function
        .size           $__internal_117_$__cuda_sm20_rem_u64,(.L_x_2013 - $__internal_117_$__cuda_sm20_rem_u64)
$__internal_117_$__cuda_sm20_rem_u64:
        /* <DEDUP_REMOVED lines=64> */
[----:B------:R-:W-:Y:S06]  /*3f70*/  RET.REL.NODEC R40 `(_ZN2at6native60_GLOBAL__N__fdc43544_27_DistributionRandomKernel_cu_f88cee4443distribution_elementwise_grid_stride_kernelImLi2EZZZNS0_9templates4cuda21random_from_to_kernelIPNS_17CUDAGeneratorImplEEEvRNS_18TensorIteratorBaseEmlT_ENKUlvE_clEvENKUlvE4_clEvEUlP24curandStatePhilox4_32_10E_ZNS1_27distribution_nullary_kernelIdm10ulonglong2S7_SF_ZZZS5_IS7_EvS9_mlSA_ENKSB_clEvENKSC_clEvEUlmE_EEvS9_T2_RKT3_T4_EUlimE0_EEvlNS_15PhiloxCudaStateET1_SJ_) ;  /* 0xffffffc028207950 */ /* 0x000fec0003c3ffff */
.L_x_1363:
        /* <DEDUP_REMOVED lines=16> */
.L_x_2013:


//--------------------- .text._ZN2at6native60_GLOBAL__N__fdc43544_27_DistributionRandomKernel_cu_f88cee4443distribution_elementwise_grid_stride_kernelImLi2EZZZNS0_9templates4cuda21random_from_to_kernelIPNS_17CUDAGeneratorImplEEEvRNS_18TensorIteratorBaseEmlT_ENKUlvE_clEvENKUlvE4_clEvEUlP24curandStatePhilox4_32_10E_ZNS1_27distribution_nullary_kernelIdm10ulonglong2S7_SF_ZZZS5_IS7_EvS9_mlSA_ENKSB_clEvENKSC_clEvEUlmE_EEvS9_T2_RKT3_T4_EUlimE_EEvlNS_15PhiloxCudaStateET1_SJ_ --------------------------
	.section	.text._ZN2at6native60_GLOBAL__N__fdc43544_27_DistributionRandomKernel_cu_f88cee4443distribution_elementwise_grid_stride_kernelImLi2EZZZNS0_9templates4cuda21random_from_to_kernelIPNS_17CUDAGeneratorImplEEEvRNS_18TensorIteratorBaseEmlT_ENKUlvE_clEvENKUlvE4_clEvEUlP24curandStatePhilox4_32_10E_ZNS1_27distribution_nullary_kernelIdm10ulonglong2S7_SF_ZZZS5_IS7_EvS9_mlSA_ENKSB_clEvENKSC_clEvEUlmE_EEvS9_T2_RKT3_T4_EUlimE_EEvlNS_15PhiloxCudaStateET1_SJ_,"ax",@progbits
	.align	128
.text._ZN2at6native60_GLOBAL__N__fdc43544_27_DistributionRandomKernel_cu_f88cee4443distribution_elementwise_grid_stride_kernelImLi2EZZZNS0_9templates4cuda21random_from_to_kernelIPNS_17CUDAGeneratorImplEEEvRNS_18TensorIteratorBaseEmlT_ENKUlvE_clEvENKUlvE4_clEvEUlP24curandStatePhilox4_32_10E_ZNS1_27distribution_nullary_kernelIdm10ulonglong2S7_SF_ZZZS5_IS7_EvS9_mlSA_ENKSB_clEvENKSC_clEvEUlmE_EEvS9_T2_RKT3_T4_EUlimE_EEvlNS_15PhiloxCudaStateET1_SJ_:
        .type           _ZN2at6native60_GLOBAL__N__fdc43544_27_DistributionRandomKernel_cu_f88cee4443distribution_elementwise_grid_stride_kernelImLi2EZZZNS0_9templates4cuda21random_from_to_kernelIPNS_17CUDAGeneratorImplEEEvRNS_18TensorIteratorBaseEmlT_ENKUlvE_clEvENKUlvE4_clEvEUlP24curandStatePhilox4_32_10E_ZNS1_27distribution_nullary_kernelIdm10ulonglong2S7_SF_ZZZS5_IS7_EvS9_mlSA_ENKSB_clEvENKSC_clEvEUlmE_EEvS9_T2_RKT3_T4_EUlimE_EEvlNS_15PhiloxCudaStateET1_SJ_,@function
        .size           _ZN2at6native60_GLOBAL__N__fdc43544_27_DistributionRandomKernel_cu_f88cee4443distribution_elementwise_grid_stride_kernelImLi2EZZZNS0_9templates4cuda21random_from_to_kernelIPNS_17CUDAGeneratorImplEEEvRNS_18TensorIteratorBaseEmlT_ENKUlvE_clEvENKUlvE4_clEvEUlP24curandStatePhilox4_32_10E_ZNS1_27distribution_nullary_kernelIdm10ulonglong2S7_SF_ZZZS5_IS7_EvS9_mlSA_ENKSB_clEvENKSC_clEvEUlmE_EEvS9_T2_RKT3_T4_EUlimE_EEvlNS_15PhiloxCudaStateET1_SJ_,(.L_x_2016 - _ZN2at6native60_GLOBAL__N__fdc43544_27_DistributionRandomKernel_cu_f88cee4443distribution_elementwise_grid_stride_kernelImLi2EZZZNS0_9templates4cuda21random_from_to_kernelIPNS_17CUDAGeneratorImplEEEvRNS_18TensorIteratorBaseEmlT_ENKUlvE_clEvENKUlvE4_clEvEUlP24curandStatePhilox4_32_10E_ZNS1_27distribution_nullary_kernelIdm10ulonglong2S7_SF_ZZZS5_IS7_EvS9_mlSA_ENKSB_clEvENKSC_clEvEUlmE_EEvS9_T2_RKT3_T4_EUlimE_EEvlNS_15PhiloxCudaStateET1_SJ_)
        .other          _ZN2at6native60_GLOBAL__N__fdc43544_27_DistributionRandomKernel_cu_f88cee4443distribution_elementwise_grid_stride_kernelImLi2EZZZNS0_9templates4cuda21random_from_to_kernelIPNS_17CUDAGeneratorImplEEEvRNS_18TensorIteratorBaseEmlT_ENKUlvE_clEvENKUlvE4_clEvEUlP24curandStatePhilox4_32_10E_ZNS1_27distribution_nullary_kernelIdm10ulonglong2S7_SF_ZZZS5_IS7_EvS9_mlSA_ENKSB_clEvENKSC_clEvEUlmE_EEvS9_T2_RKT3_T4_EUlimE_EEvlNS_15PhiloxCudaStateET1_SJ_,@"STO_CUDA_ENTRY STV_DEFAULT"
_ZN2at6native60_GLOBAL__N__fdc43544_27_DistributionRandomKernel_cu_f88cee4443distribution_elementwise_grid_stride_kernelImLi2EZZZNS0_9templates4cuda21random_from_to_kernelIPNS_17CUDAGeneratorImplEEEvRNS_18TensorIteratorBaseEmlT_ENKUlvE_clEvENKUlvE4_clEvEUlP24curandStatePhilox4_32_10E_ZNS1_27distribution_nullary_kernelIdm10ulonglong2S7_SF_ZZZS5_IS7_EvS9_mlSA_ENKSB_clEvENKSC_clEvEUlmE_EEvS9_T2_RKT3_T4_EUlimE_EEvlNS_15PhiloxCudaStateET1_SJ_:
        /* <DEDUP_REMOVED lines=86> */
[----:B------:R-:W-:Y:S05]  /*0560*/  CALL.REL.NOINC `($__internal_118_$__cuda_sm20_div_s64) ;  /* 0x0000000c00b47944 */ /* 0x000fea0003c00000 */
[----:B------:R-:W-:Y:S01]  /*0570*/  MOV R22, R26 ;  /* 0x0000001a00167202 */ /* 0x000fe20000000f00 */
[----:B------:R-:W-:Y:S01]  /*0580*/  IMAD.MOV.U32 R23, RZ, RZ, R27 ;  /* 0x000000ffff177224 */ /* 0x000fe200078e001b */
[----:B------:R-:W-:Y:S06]  /*0590*/  BRA `(.L_x_1365) ;  /* 0x00000000005c7947 */ /* 0x000fec0003800000 */
.L_x_1364:
        /* <DEDUP_REMOVED lines=23> */
.L_x_1365:
        /* <DEDUP_REMOVED lines=33> */
.L_x_1379:
        /* <DEDUP_REMOVED lines=13> */
.L_x_1367:
[----:B------:R-:W-:Y:S05]  /*09f0*/  BSYNC B0 ;  /* 0x0000000000007941 */ /* 0x000fea0003800000 */
.L_x_1366:
        /* <DEDUP_REMOVED lines=60> */
.L_x_1369:
[----:B------:R-:W-:Y:S01]  /*0dc0*/  IMAD.MOV.U32 R47, RZ, RZ, R43 ;  /* 0x000000ffff2f7224 */ /* 0x000fe200078e002b */
[----:B------:R-:W-:Y:S01]  /*0dd0*/  MOV R30, R31 ;  /* 0x0000001f001e7202 */ /* 0x000fe20000000f00 */
[----:B------:R-:W-:Y:S02]  /*0de0*/  IMAD.MOV.U32 R39, RZ, RZ, R37 ;  /* 0x000000ffff277224 */ /* 0x000fe400078e0025 */
[----:B------:R-:W-:-:S07]  /*0df0*/  IMAD.MOV.U32 R40, RZ, RZ, R26 ;  /* 0x000000ffff287224 */ /* 0x000fce00078e001a */
.L_x_1368:
        /* <DEDUP_REMOVED lines=12> */
[----:B01----:R-:W-:Y:S05]  /*0ec0*/  CALL.REL.NOINC `($__internal_119_$__cuda_sm20_rem_u64) ;  /* 0x0000000800887944 */ /* 0x003fea0003c00000 */
[----:B------:R-:W-:Y:S02]  /*0ed0*/  IMAD.MOV.U32 R28, RZ, RZ, R30 ;  /* 0x000000ffff1c7224 */ /* 0x000fe400078e001e */
[----:B------:R-:W-:Y:S01]  /*0ee0*/  IMAD.MOV.U32 R29, RZ, RZ, R31 ;  /* 0x000000ffff1d7224 */ /* 0x000fe200078e001f */
[----:B------:R-:W-:Y:S06]  /*0ef0*/  BRA `(.L_x_1374) ;  /* 0x00000000004c7947 */ /* 0x000fec0003800000 */
.L_x_1373:
        /* <DEDUP_REMOVED lines=19> */
.L_x_1374:
[----:B------:R-:W-:Y:S05]  /*1030*/  BSYNC B1 ;  /* 0x0000000000017941 */ /* 0x000fea0003800000 */
.L_x_1372:
[----:B------:R-:W-:-:S04]  /*1040*/  IADD3 R30, P0, R28, UR10, RZ ;  /* 0x0000000a1c1e7c10 */ /* 0x000fc8000ff1e0ff */
[----:B------:R-:W-:Y:S01]  /*1050*/  IADD3.X R31, R29, UR11, RZ, P0, !PT ;  /* 0x0000000b1d1f7c10 */ /* 0x000fe200087fe4ff */
[----:B------:R-:W-:-:S05]  /*1060*/  IMAD R29, R16, UR7, RZ ;  /* 0x00000007101d7c24 */ /* 0x000fca000f8e02ff */
[----:B------:R-:W2:Y:S01]  /*1070*/  I2F.F64.S64 R30, R30 ;  /* 0x0000001e001e7312 */ /* 0x000ea20000301c00 */
[----:B------:R-:W-:-:S04]  /*1080*/  IADD3 R28, P0, R29, UR12, RZ ;  /* 0x0000000c1d1c7c10 */ /* 0x000fc8000ff1e0ff */
[----:B------:R-:W-:-:S05]  /*1090*/  LEA.HI.X.SX32 R29, R29, UR13, 0x1, P0 ;  /* 0x0000000d1d1d7c11 */ /* 0x000fca00080f0eff */
[----:B--2---:R2:W-:Y:S04]  /*10a0*/  STG.E.64 desc[UR8][R28.64], R30 ;  /* 0x0000001e1c007986 */ /* 0x0045e8000c101b08 */
.L_x_1371:
[----:B------:R-:W-:Y:S05]  /*10b0*/  BSYNC B0 ;  /* 0x0000000000007941 */ /* 0x000fea0003800000 */
.L_x_1370:
        /* <DEDUP_REMOVED lines=15> */
[----:B01----:R-:W-:Y:S05]  /*11b0*/  CALL.REL.NOINC `($__internal_119_$__cuda_sm20_rem_u64) ;  /* 0x0000000400cc7944 */ /* 0x003fea0003c00000 */
[----:B------:R-:W-:Y:S01]  /*11c0*/  IMAD.MOV.U32 R28, RZ, RZ, R30 ;  /* 0x000000ffff1c7224 */ /* 0x000fe200078e001e */
[----:B------:R-:W-:Y:S01]  /*11d0*/  MOV R29, R31 ;  /* 0x0000001f001d7202 */ /* 0x000fe20000000f00 */
[----:B------:R-:W-:Y:S06]  /*11e0*/  BRA `(.L_x_1378) ;  /* 0x0000000000487947 */ /* 0x000fec0003800000 */
.L_x_1377:
        /* <DEDUP_REMOVED lines=18> */
.L_x_1378:
[----:B------:R-:W-:Y:S05]  /*1310*/  BSYNC B0 ;  /* 0x0000000000007941 */ /* 0x000fea0003800000 */
.L_x_1376:
[----:B------:R-:W-:Y:S01]  /*1320*/  IADD3 R28, P0, R28, UR10, RZ ;  /* 0x0000000a1c1c7c10 */ /* 0x000fe2000ff1e0ff */
[----:B------:R-:W-:-:S03]  /*1330*/  IMAD R46, R46, UR7, RZ ;  /* 0x000000072e2e7c24 */ /* 0x000fc6000f8e02ff */
[----:B------:R-:W-:Y:S02]  /*1340*/  IADD3.X R29, R29, UR11, RZ, P0, !PT ;  /* 0x0000000b1d1d7c10 */ /* 0x000fe400087fe4ff */
[----:B------:R-:W-:-:S04]  /*1350*/  IADD3 R30, P0, R46, UR12, RZ ;  /* 0x0000000c2e1e7c10 */ /* 0x000fc8000ff1e0ff */
[----:B------:R-:W2:Y:S01]  /*1360*/  I2F.F64.S64 R28, R28 ;  /* 0x0000001c001c7312 */ /* 0x000ea20000301c00 */
[----:B------:R-:W-:-:S05]  /*1370*/  LEA.HI.X.SX32 R31, R46, UR13, 0x1, P0 ;  /* 0x0000000d2e1f7c11 */ /* 0x000fca00080f0eff */
[----:B--2---:R2:W-:Y:S03]  /*1380*/  STG.E.64 desc[UR8][R30.64], R28 ;  /* 0x0000001c1e007986 */ /* 0x0045e6000c101b08 */
.L_x_1375:
        /* <DEDUP_REMOVED lines=11> */
        .weak           $__internal_118_$__cuda_sm20_div_s64
        .type           $__internal_118_$__cuda_sm20_div_s64,@function
        .size           $__internal_118_$__cuda_sm20_div_s64,($__internal_119_$__cuda_sm20_rem_u64 - $__internal_118_$__cuda_sm20_div_s64)
$__internal_118_$__cuda_sm20_div_s64:
        /* <DEDUP_REMOVED lines=74> */
[----:B------:R-:W-:Y:S06]  /*18e0*/  RET.REL.NODEC R22 `(_ZN2at6native60_GLOBAL__N__fdc43544_27_DistributionRandomKernel_cu_f88cee4443distribution_elementwise_grid_stride_kernelImLi2EZZZNS0_9templates4cuda21random_from_to_kernelIPNS_17CUDAGeneratorImplEEEvRNS_18TensorIteratorBaseEmlT_ENKUlvE_clEvENKUlvE4_clEvEUlP24curandStatePhilox4_32_10E_ZNS1_27distribution_nullary_kernelIdm10ulonglong2S7_SF_ZZZS5_IS7_EvS9_mlSA_ENKSB_clEvENKSC_clEvEUlmE_EEvS9_T2_RKT3_T4_EUlimE_EEvlNS_15PhiloxCudaStateET1_SJ_) ;  /* 0xffffffe416c47950 */ /* 0x000fec0003c3ffff */
        .weak           $__internal_119_$__cuda_sm20_rem_u64
        .type           $__internal_119_$__cuda_sm20_rem_u64,@function
        .size           $__internal_119_$__cuda_sm20_rem_u64,(.L_x_2016 - $__internal_119_$__cuda_sm20_rem_u64)
$__internal_119_$__cuda_sm20_rem_u64:
        /* <DEDUP_REMOVED lines=65> */
[----:B------:R-:W-:Y:S06]  /*1d00*/  RET.REL.NODEC R28 `(_ZN2at6native60_GLOBAL__N__fdc43544_27_DistributionRandomKernel_cu_f88cee4443distribution_elementwise_grid_stride_kernelImLi2EZZZNS0_9templates4cuda21random_from_to_kernelIPNS_17CUDAGeneratorImplEEEvRNS_18TensorIteratorBaseEmlT_ENKUlvE_clEvENKUlvE4_clEvEUlP24curandStatePhilox4_32_10E_ZNS1_27distribution_nullary_kernelIdm10ulonglong2S7_SF_ZZZS5_IS7_EvS9_mlSA_ENKSB_clEvENKSC_clEvEUlmE_EEvS9_T2_RKT3_T4_EUlimE_EEvlNS_15PhiloxCudaStateET1_SJ_) ;  /* 0xffffffe01cbc7950 */ /* 0x000fec0003c3ffff */
.L_x_1380:
        /* <DEDUP_REMOVED lines=15> */
.L_x_2016:


//--------------------- .text._ZN2at6native60_GLOBAL__N__fdc43544_27_DistributionRandomKernel_cu_f88cee4443distribution_elementwise_grid_stride_kernelIjLi4EZZZNS0_9templates4cuda21random_from_to_kernelIPNS_17CUDAGeneratorImplEEEvRNS_18TensorIteratorBaseEmlT_ENKUlvE_clEvENKUlvE3_clEvEUlP24curandStatePhilox4_32_10E0_ZNS1_27distribution_nullary_kernelIsj5uint4S7_SF_ZZZS5_IS7_EvS9_mlSA_ENKSB_clEvENKSC_clEvEUljE_EEvS9_T2_RKT3_T4_EUlijE0_EEvlNS_15PhiloxCudaStateET1_SJ_ --------------------------
	.section	.text._ZN2at6native60_GLOBAL__N__fdc43544_27_DistributionRandomKernel_cu_f88cee4443distribution_elementwise_grid_stride_kernelIjLi4EZZZNS0_9templates4cuda21random_from_to_kernelIPNS_17CUDAGeneratorImplEEEvRNS_18TensorIteratorBaseEmlT_ENKUlvE_clEvENKUlvE3_clEvEUlP24curandStatePhilox4_32_10E0_ZNS1_27distribution_nullary_kernelIsj5uint4S7_SF_ZZZS5_IS7_EvS9_mlSA_ENKSB_clEvENKSC_clEvEUljE_EEvS9_T2_RKT3_T4_EUlijE0_EEvlNS_15PhiloxCudaStateET1_SJ_,"ax",@progbits
	.align	128
.text._ZN2at6native60_GLOBAL__N__fdc43544_27_DistributionRandomKernel_cu_f88cee4443distribution_elementwise_grid_stride_kernelIjLi4EZZZNS0_9templates4cuda21random_from_to_kernelIPNS_17CUDAGeneratorImplEEEvRNS_18TensorIteratorBaseEmlT_ENKUlvE_clEvENKUlvE3_clEvEUlP24curandStatePhilox4_32_10E0_ZNS1_27distribution_nullary_kernelIsj5uint4S7_SF_ZZZS5_IS7_EvS9_mlSA_ENKSB_clEvENKSC_clEvEUljE_EEvS9_T2_RKT3_T4_EUlijE0_EEvlNS_15PhiloxCudaStateET1_SJ_:
        .type           _ZN2at6native60_GLOBAL__N__fdc43544_27_DistributionRandomKernel_cu_f88cee4443distribution_elementwise_grid_stride_kernelIjLi4EZZZNS0_9templates4cuda21random_from_to_kernelIPNS_17CUDAGeneratorImplEEEvRNS_18TensorIteratorBaseEmlT_ENKUlvE_clEvENKUlvE3_clEvEUlP24curandStatePhilox4_32_10E0_ZNS1_27distribution_nullary_kernelIsj5uint4S7_SF_ZZZS5_IS7_EvS9_mlSA_ENKSB_clEvENKSC_clEvEUljE_EEvS9_T2_RKT3_T4_EUlijE0_EEvlNS_15PhiloxCudaStateET1_SJ_,@function
        .size           _ZN2at6native60_GLOBAL__N__fdc43544_27_DistributionRandomKernel_cu_f88cee4443distribution_elementwise_grid_stride_kernelIjLi4EZZZNS0_9templates4cuda21random_from_to_kernelIPNS_17CUDAGeneratorImplEEEvRNS_18TensorIteratorBaseEmlT_ENKUlvE_clEvENKUlvE3_clEvEUlP24curandStatePhilox4_32_10E0_ZNS1_27distribution_nullary_kernelIsj5uint4S7_SF_ZZZS5_IS7_EvS9_mlSA_ENKSB_clEvENKSC_clEvEUljE_EEvS9_T2_RKT3_T4_EUlijE0_EEvlNS_15PhiloxCudaStateET1_SJ_,(.L_x_2019 - _ZN2at6native60_GLOBAL__N__fdc43544_27_DistributionRandomKernel_cu_f88cee4443distribution_elementwise_grid_stride_kernelIjLi4EZZZNS0_9templates4cuda21random_from_to_kernelIPNS_17CUDAGeneratorImplEEEvRNS_18TensorIteratorBaseEmlT_ENKUlvE_clEvENKUlvE3_clEvEUlP24curandStatePhilox4_32_10E0_ZNS1_27distribution_nullary_kernelIsj5uint4S7_SF_ZZZS5_IS7_EvS9_mlSA_ENKSB_clEvENKSC_clEvEUljE_EEvS9_T2_RKT3_T4_EUlijE0_EEvlNS_15PhiloxCudaStateET1_SJ_)
        .other          _ZN2at6native60_GLOBAL__N__fdc43544_27_DistributionRandomKernel_cu_f88cee4443distribution_elementwise_grid_stride_kernelIjLi4EZZZNS0_9templates4cuda21random_from_to_kernelIPNS_17CUDAGeneratorImplEEEvRNS_18TensorIteratorBaseEmlT_ENKUlvE_clEvENKUlvE3_clEvEUlP24curandStatePhilox4_32_10E0_ZNS1_27distribution_nullary_kernelIsj5uint4S7_SF_ZZZS5_IS7_EvS9_mlSA_ENKSB_clEvENKSC_clEvEUljE_EEvS9_T2_RKT3_T4_EUlijE0_EEvlNS_15PhiloxCudaStateET1_SJ_,@"STO_CUDA_ENTRY STV_DEFAULT"
_ZN2at6native60_GLOBAL__N__fdc43544_27_DistributionRandomKernel_cu_f88cee4443distribution_elementwise_grid_stride_kernelIjLi4EZZZNS0_9templates4cuda21random_from_to_kernelIPNS_17CUDAGeneratorImplEEEvRNS_18TensorIteratorBaseEmlT_ENKUlvE_clEvENKUlvE3_clEvEUlP24curandStatePhilox4_32_10E0_ZNS1_27distribution_nullary_kernelIsj5uint4S7_SF_ZZZS5_IS7_EvS9_mlSA_ENKSB_clEvENKSC_clEvEUljE_EEvS9_T2_RKT3_T4_EUlijE0_EEvlNS_15PhiloxCudaStateET1_SJ_:
        /* <DEDUP_REMOVED lines=92> */
[----:B------:R-:W-:Y:S05]  /*05c0*/  CALL.REL.NOINC `($__internal_120_$__cuda_sm20_div_s64) ;  /* 0x0000005000987944 */ /* 0x000fea0003c00000 */
[----:B------:R-:W-:Y:S05]  /*05d0*/  BRA `(.L_x_1382) ;  /* 0x00000000005c7947 */ /* 0x000fea0003800000 */
.L_x_1381:
        /* <DEDUP_REMOVED lines=23> */
.L_x_1382:
        /* <DEDUP_REMOVED lines=68> */
.L_x_1406:
        /* <DEDUP_REMOVED lines=13> */
.L_x_1384:
[----:B------:R-:W-:Y:S05]  /*0c60*/  BSYNC B0 ;  /* 0x0000000000007941 */ /* 0x000fea0003800000 */
.L_x_1383:
        /* <DEDUP_REMOVED lines=69> */
.L_x_1386:
[----:B------:R-:W-:Y:S01]  /*10c0*/  MOV R35, R32 ;  /* 0x0000002000237202 */ /* 0x000fe20000000f00 */
[----:B------:R-:W-:Y:S01]  /*10d0*/  IMAD.MOV.U32 R41, RZ, RZ, R27 ;  /* 0x000000ffff297224 */ /* 0x000fe200078e001b */
[----:B------:R-:W-:Y:S01]  /*10e0*/  MOV R30, R28 ;  /* 0x0000001c001e7202 */ /* 0x000fe20000000f00 */
[----:B------:R-:W-:-:S07]  /*10f0*/  IMAD.MOV.U32 R31, RZ, RZ, R22 ;  /* 0x000000ffff1f7224 */ /* 0x000fce00078e0016 */
.L_x_1385:
        /* <DEDUP_REMOVED lines=258> */
.L_x_1389:
[----:B------:R-:W-:Y:S01]  /*2120*/  ISETP.NE.U32.AND P0, PT, RZ, UR30, PT ;  /* 0x0000001eff007c0c */ /* 0x000fe2000bf05070 */
[----:B------:R-:W-:Y:S02]  /*2130*/  ULDC.64 UR34, c[0x0][0x3d0] ;  /* 0x0000f40000227ab9 */ /* 0x000fe40000000a00 */
[----:B------:R-:W-:-:S05]  /*2140*/  IADD3 R26, P1, R36, UR34, RZ ;  /* 0x00000022241a7c10 */ /* 0x000fca000ff3e0ff */
[----:B------:R-:W-:-:S05]  /*2150*/  IMAD.X R27, RZ, RZ, UR35, P1 ;  /* 0x00000023ff1b7e24 */ /* 0x000fca00088e06ff */
[----:B------:R-:W-:Y:S05]  /*2160*/  @!P0 BRA `(.L_x_1390) ;  /* 0x00000000000c8947 */ /* 0x000fea0003800000 */
[----:B------:R-:W-:-:S07]  /*2170*/  MOV R36, 0x2190 ;  /* 0x0000219000247802 */ /* 0x000fce0000000f00 */
[----:B01----:R-:W-:Y:S05]  /*2180*/  CALL.REL.NOINC `($__internal_121_$__cuda_sm20_rem_u64) ;  /* 0x0000003800d47944 */ /* 0x003fea0003c00000 */
[----:B------:R-:W-:Y:S05]  /*2190*/  BRA `(.L_x_1391) ;  /* 0x0000000000487947 */ /* 0x000fea0003800000 */
.L_x_1390:
        /* <DEDUP_REMOVED lines=18> */
.L_x_1391:
[----:B------:R-:W-:Y:S02]  /*22c0*/  ULDC UR34, c[0x0][0x3e0] ;  /* 0x0000f80000227ab9 */ /* 0x000fe40000000800 */
[----:B------:R-:W-:-:S05]  /*22d0*/  IADD3 R35, R35, UR34, RZ ;  /* 0x0000002223237c10 */ /* 0x000fca000fffe0ff */
[----:B------:R2:W-:Y:S02]  /*22e0*/  STG.E.U16 desc[UR60][R26.64], R35 ;  /* 0x000000231a007986 */ /* 0x0005e4000c10153c */
.L_x_1388:
[----:B------:R-:W-:Y:S05]  /*22f0*/  BSYNC B0 ;  /* 0x0000000000007941 */ /* 0x000fea0003800000 */
.L_x_1387:
        /* <DEDUP_REMOVED lines=248> */
.L_x_1394:
[----:B------:R-:W-:Y:S01]  /*3280*/  ISETP.NE.U32.AND P1, PT, RZ, UR30, PT ;  /* 0x0000001eff007c0c */ /* 0x000fe2000bf25070 */
[----:B------:R-:W-:Y:S02]  /*3290*/  ULDC.64 UR34, c[0x0][0x3d0] ;  /* 0x0000f40000227ab9 */ /* 0x000fe40000000a00 */
[----:B------:R-:W-:-:S05]  /*32a0*/  IADD3 R26, P0, R35, UR34, RZ ;  /* 0x00000022231a7c10 */ /* 0x000fca000ff1e0ff */
[----:B------:R-:W-:-:S05]  /*32b0*/  IMAD.X R27, RZ, RZ, UR35, P0 ;  /* 0x00000023ff1b7e24 */ /* 0x000fca00080e06ff */
[----:B------:R-:W-:Y:S05]  /*32c0*/  @!P1 BRA `(.L_x_1395) ;  /* 0x0000000000109947 */ /* 0x000fea0003800000 */
[----:B------:R-:W-:Y:S02]  /*32d0*/  MOV R35, R41 ;  /* 0x0000002900237202 */ /* 0x000fe40000000f00 */
[----:B------:R-:W-:-:S07]  /*32e0*/  MOV R36, 0x3300 ;  /* 0x0000330000247802 */ /* 0x000fce0000000f00 */
[----:B01----:R-:W-:Y:S05]  /*32f0*/  CALL.REL.NOINC `($__internal_121_$__cuda_sm20_rem_u64) ;  /* 0x0000002800787944 */ /* 0x003fea0003c00000 */
[----:B------:R-:W-:Y:S05]  /*3300*/  BRA `(.L_x_1396) ;  /* 0x0000000000487947 */ /* 0x000fea0003800000 */
.L_x_1395:
        /* <DEDUP_REMOVED lines=18> */
.L_x_1396:
[----:B------:R-:W-:Y:S02]  /*3430*/  ULDC UR34, c[0x0][0x3e0] ;  /* 0x0000f80000227ab9 */ /* 0x000fe40000000800 */
[----:B------:R-:W-:-:S05]  /*3440*/  VIADD R35, R35, UR34 ;  /* 0x0000002223237c36 */ /* 0x000fca0008000000 */
[----:B------:R2:W-:Y:S02]  /*3450*/  STG.E.U16 desc[UR60][R26.64], R35 ;  /* 0x000000231a007986 */ /* 0x0005e4000c10153c */
.L_x_1393:
[----:B------:R-:W-:Y:S05]  /*3460*/  BSYNC B0 ;  /* 0x0000000000007941 */ /* 0x000fea0003800000 */
.L_x_1392:
        /* <DEDUP_REMOVED lines=244> */
.L_x_1399:
[----:B------:R-:W-:Y:S01]  /*43b0*/  ISETP.NE.U32.AND P1, PT, RZ, UR30, PT ;  /* 0x0000001eff007c0c */ /* 0x000fe2000bf25070 */
[----:B------:R-:W-:Y:S02]  /*43c0*/  ULDC.64 UR34, c[0x0][0x3d0] ;  /* 0x0000f40000227ab9 */ /* 0x000fe40000000a00 */
[----:B------:R-:W-:-:S04]  /*43d0*/  IADD3 R26, P0, R35, UR34, RZ ;  /* 0x00000022231a7c10 */ /* 0x000fc8000ff1e0ff */
[----:B------:R-:W-:-:S06]  /*43e0*/  IADD3.X R27, RZ, UR35, RZ, P0, !PT ;  /* 0x00000023ff1b7c10 */ /* 0x000fcc00087fe4ff */
[----:B------:R-:W-:Y:S05]  /*43f0*/  @!P1 BRA `(.L_x_1400) ;  /* 0x0000000000109947 */ /* 0x000fea0003800000 */
[----:B------:R-:W-:Y:S02]  /*4400*/  MOV R35, R30 ;  /* 0x0000001e00237202 */ /* 0x000fe40000000f00 */
[----:B------:R-:W-:-:S07]  /*4410*/  MOV R36, 0x4430 ;  /* 0x0000443000247802 */ /* 0x000fce0000000f00 */
[----:B01----:R-:W-:Y:S05]  /*4420*/  CALL.REL.NOINC `($__internal_121_$__cuda_sm20_rem_u64) ;  /* 0x00000018002c7944 */ /* 0x003fea0003c00000 */
[----:B------:R-:W-:Y:S05]  /*4430*/  BRA `(.L_x_1401) ;  /* 0x0000000000487947 */ /* 0x000fea0003800000 */
.L_x_1400:
        /* <DEDUP_REMOVED lines=18> */
.L_x_1401:
[----:B------:R-:W-:Y:S02]  /*4560*/  ULDC UR34, c[0x0][0x3e0] ;  /* 0x0000f80000227ab9 */ /* 0x000fe40000000800 */
[----:B------:R-:W-:-:S05]  /*4570*/  VIADD R35, R35, UR34 ;  /* 0x0000002223237c36 */ /* 0x000fca0008000000 */
[----:B------:R2:W-:Y:S02]  /*4580*/  STG.E.U16 desc[UR60][R26.64], R35 ;  /* 0x000000231a007986 */ /* 0x0005e4000c10153c */
.L_x_1398:
[----:B------:R-:W-:Y:S05]  /*4590*/  BSYNC B0 ;  /* 0x0000000000007941 */ /* 0x000fea0003800000 */
.L_x_1397:
        /* <DEDUP_REMOVED lines=256> */
.L_x_1403:
[----:B------:R-:W-:Y:S01]  /*55a0*/  ISETP.NE.U32.AND P1, PT, RZ, UR30, PT ;  /* 0x0000001eff007c0c */ /* 0x000fe2000bf25070 */
[----:B------:R-:W-:Y:S02]  /*55b0*/  ULDC.64 UR34, c[0x0][0x3d0] ;  /* 0x0000f40000227ab9 */ /* 0x000fe40000000a00 */
[----:B------:R-:W-:-:S04]  /*55c0*/  IADD3 R26, P0, R30, UR34, RZ ;  /* 0x000000221e1a7c10 */ /* 0x000fc8000ff1e0ff */
[----:B------:R-:W-:-:S06]  /*55d0*/  IADD3.X R27, RZ, UR35, RZ, P0, !PT ;  /* 0x00000023ff1b7c10 */ /* 0x000fcc00087fe4ff */
[----:B------:R-:W-:Y:S05]  /*55e0*/  @!P1 BRA `(.L_x_1404) ;  /* 0x0000000000109947 */ /* 0x000fea0003800000 */
[----:B------:R-:W-:Y:S01]  /*55f0*/  IMAD.MOV.U32 R35, RZ, RZ, R31 ;  /* 0x000000ffff237224 */ /* 0x000fe200078e001f */
[----:B------:R-:W-:-:S07]  /*5600*/  MOV R36, 0x5620 ;  /* 0x0000562000247802 */ /* 0x000fce0000000f00 */
[----:B01----:R-:W-:Y:S05]  /*5610*/  CALL.REL.NOINC `($__internal_121_$__cuda_sm20_rem_u64) ;  /* 0x0000000400b07944 */ /* 0x003fea0003c00000 */
[----:B------:R-:W-:Y:S05]  /*5620*/  BRA `(.L_x_1405) ;  /* 0x0000000000487947 */ /* 0x000fea0003800000 */
.L_x_1404:
        /* <DEDUP_REMOVED lines=18> */
.L_x_1405:
[----:B------:R-:W-:Y:S02]  /*5750*/  ULDC UR34, c[0x0][0x3e0] ;  /* 0x0000f80000227ab9 */ /* 0x000fe40000000800 */
[----:B------:R-:W-:-:S05]  /*5760*/  IADD3 R35, R35, UR34, RZ ;  /* 0x0000002223237c10 */ /* 0x000fca000fffe0ff */
[----:B------:R2:W-:Y:S02]  /*5770*/  STG.E.U16 desc[UR60][R26.64], R35 ;  /* 0x000000231a007986 */ /* 0x0005e4000c10153c */
.L_x_1402:
        /* <DEDUP_REMOVED lines=11> */
        .weak           $__internal_120_$__cuda_sm20_div_s64
        .type           $__internal_120_$__cuda_sm20_div_s64,@function
        .size           $__internal_120_$__cuda_sm20_div_s64,($__internal_121_$__cuda_sm20_rem_u64 - $__internal_120_$__cuda_sm20_div_s64)
$__internal_120_$__cuda_sm20_div_s64:
        /* <DEDUP_REMOVED lines=74> */
[----:B------:R-:W-:Y:S06]  /*5cd0*/  RET.REL.NODEC R28 `(_ZN2at6native60_GLOBAL__N__fdc43544_27_DistributionRandomKernel_cu_f88cee4443distribution_elementwise_grid_stride_kernelIjLi4EZZZNS0_9templates4cuda21random_from_to_kernelIPNS_17CUDAGeneratorImplEEEvRNS_18TensorIteratorBaseEmlT_ENKUlvE_clEvENKUlvE3_clEvEUlP24curandStatePhilox4_32_10E0_ZNS1_27distribution_nullary_kernelIsj5uint4S7_SF_ZZZS5_IS7_EvS9_mlSA_ENKSB_clEvENKSC_clEvEUljE_EEvS9_T2_RKT3_T4_EUlijE0_EEvlNS_15PhiloxCudaStateET1_SJ_) ;  /* 0xffffffa01cc87950 */ /* 0x000fec0003c3ffff */
        .weak           $__internal_121_$__cuda_sm20_rem_u64
        .type           $__internal_121_$__cuda_sm20_rem_u64,@function
        .size           $__internal_121_$__cuda_sm20_rem_u64,(.L_x_2019 - $__internal_121_$__cuda_sm20_rem_u64)
$__internal_121_$__cuda_sm20_rem_u64:
        /* <DEDUP_REMOVED lines=59> */
[----:B------:R-:W-:Y:S06]  /*6090*/  RET.REL.NODEC R36 `(_ZN2at6native60_GLOBAL__N__fdc43544_27_DistributionRandomKernel_cu_f88cee4443distribution_elementwise_grid_stride_kernelIjLi4EZZZNS0_9templates4cuda21random_from_to_kernelIPNS_17CUDAGeneratorImplEEEvRNS_18TensorIteratorBaseEmlT_ENKUlvE_clEvENKUlvE3_clEvEUlP24curandStatePhilox4_32_10E0_ZNS1_27distribution_nullary_kernelIsj5uint4S7_SF_ZZZS5_IS7_EvS9_mlSA_ENKSB_clEvENKSC_clEvEUljE_EEvS9_T2_RKT3_T4_EUlijE0_EEvlNS_15PhiloxCudaStateET1_SJ_) ;  /* 0xffffff9c24d87950 */ /* 0x000fec0003c3ffff */
.L_x_1407:
        /* <DEDUP_REMOVED lines=14> */
.L_x_2019:


//--------------------- .text._ZN2at6native60_GLOBAL__N__fdc43544_27_DistributionRandomKernel_cu_f88cee4443distribution_elementwise_grid_stride_kernelIjLi4EZZZNS0_9templates4cuda21random_from_to_kernelIPNS_17CUDAGeneratorImplEEEvRNS_18TensorIteratorBaseEmlT_ENKUlvE_clEvENKUlvE3_clEvEUlP24curandStatePhilox4_32_10E0_ZNS1_27distribution_nullary_kernelIsj5uint4S7_SF_ZZZS5_IS7_EvS9_mlSA_ENKSB_clEvENKSC_clEvEUljE_EEvS9_T2_RKT3_T4_EUlijE_EEvlNS_15PhiloxCudaStateET1_SJ_ --------------------------
	.section	.text._ZN2at6native60_GLOBAL__N__fdc43544_27_DistributionRandomKernel_cu_f88cee4443distribution_elementwise_grid_stride_kernelIjLi4EZZZNS0_9templates4cuda21random_from_to_kernelIPNS_17CUDAGeneratorImplEEEvRNS_18TensorIteratorBaseEmlT_ENKUlvE_clEvENKUlvE3_clEvEUlP24curandStatePhilox4_32_10E0_ZNS1_27distribution_nullary_kernelIsj5uint4S7_SF_ZZZS5_IS7_EvS9_mlSA_ENKSB_clEvENKSC_clEvEUljE_EEvS9_T2_RKT3_T4_EUlijE_EEvlNS_15PhiloxCudaStateET1_SJ_,"ax",@progbits
	.align	128
.text._ZN2at6native60_GLOBAL__N__fdc43544_27_DistributionRandomKernel_cu_f88cee4443distribution_elementwise_grid_stride_kernelIjLi4EZZZNS0_9templates4cuda21random_from_to_kernelIPNS_17CUDAGeneratorImplEEEvRNS_18TensorIteratorBaseEmlT_ENKUlvE_clEvENKUlvE3_clEvEUlP24curandStatePhilox4_32_10E0_ZNS1_27distribution_nullary_kernelIsj5uint4S7_SF_ZZZS5_IS7_EvS9_mlSA_ENKSB_clEvENKSC_clEvEUljE_EEvS9_T2_RKT3_T4_EUlijE_EEvlNS_15PhiloxCudaStateET1_SJ_:
        .type           _ZN2at6native60_GLOBAL__N__fdc43544_27_DistributionRandomKernel_cu_f88cee4443distribution_elementwise_grid_stride_kernelIjLi4EZZZNS0_9templates4cuda21random_from_to_kernelIPNS_17CUDAGeneratorImplEEEvRNS_18TensorIteratorBaseEmlT_ENKUlvE_clEvENKUlvE3_clEvEUlP24curandStatePhilox4_32_10E0_ZNS1_27distribution_nullary_kernelIsj5uint4S7_SF_ZZZS5_IS7_EvS9_mlSA_ENKSB_clEvENKSC_clEvEUljE_EEvS9_T2_RKT3_T4_EUlijE_EEvlNS_15PhiloxCudaStateET1_SJ_,@function
        .size           _ZN2at6native60_GLOBAL__N__fdc43544_27_DistributionRandomKernel_cu_f88cee4443distribution_elementwise_grid_stride_kernelIjLi4EZZZNS0_9templates4cuda21random_from_to_kernelIPNS_17CUDAGeneratorImplEEEvRNS_18TensorIteratorBaseEmlT_ENKUlvE_clEvENKUlvE3_clEvEUlP24curandStatePhilox4_32_10E0_ZNS1_27distribution_nullary_kernelIsj5uint4S7_SF_ZZZS5_IS7_EvS9_mlSA_ENKSB_clEvENKSC_clEvEUljE_EEvS9_T2_RKT3_T4_EUlijE_EEvlNS_15PhiloxCudaStateET1_SJ_,(.L_x_2022 - _ZN2at6native60_GLOBAL__N__fdc43544_27_DistributionRandomKernel_cu_f88cee4443distribution_elementwise_grid_stride_kernelIjLi4EZZZNS0_9templates4cuda21random_from_to_kernelIPNS_17CUDAGeneratorImplEEEvRNS_18TensorIteratorBaseEmlT_ENKUlvE_clEvENKUlvE3_clEvEUlP24curandStatePhilox4_32_10E0_ZNS1_27distribution_nullary_kernelIsj5uint4S7_SF_ZZZS5_IS7_EvS9_mlSA_ENKSB_clEvENKSC_clEvEUljE_EEvS9_T2_RKT3_T4_EUlijE_EEvlNS_15PhiloxCudaStateET1_SJ_)
        .other          _ZN2at6native60_GLOBAL__N__fdc43544_27_DistributionRandomKernel_cu_f88cee4443distribution_elementwise_grid_stride_kernelIjLi4EZZZNS0_9templates4cuda21random_from_to_kernelIPNS_17CUDAGeneratorImplEEEvRNS_18TensorIteratorBaseEmlT_ENKUlvE_clEvENKUlvE3_clEvEUlP24curandStatePhilox4_32_10E0_ZNS1_27distribution_nullary_kernelIsj5uint4S7_SF_ZZZS5_IS7_EvS9_mlSA_ENKSB_clEvENKSC_clEvEUljE_EEvS9_T2_RKT3_T4_EUlijE_EEvlNS_15PhiloxCudaStateET1_SJ_,@"STO_CUDA_ENTRY STV_DEFAULT"
_ZN2at6native60_GLOBAL__N__fdc43544_27_DistributionRandomKernel_cu_f88cee4443distribution_elementwise_grid_stride_kernelIjLi4EZZZNS0_9templates4cuda21random_from_to_kernelIPNS_17CUDAGeneratorImplEEEvRNS_18TensorIteratorBaseEmlT_ENKUlvE_clEvENKUlvE3_clEvEUlP24curandStatePhilox4_32_10E0_ZNS1_27distribution_nullary_kernelIsj5uint4S7_SF_ZZZS5_IS7_EvS9_mlSA_ENKSB_clEvENKSC_clEvEUljE_EEvS9_T2_RKT3_T4_EUlijE_EEvlNS_15PhiloxCudaStateET1_SJ_:
        /* <DEDUP_REMOVED lines=86> */
[----:B------:R-:W-:Y:S05]  /*0560*/  CALL.REL.NOINC `($__internal_122_$__cuda_sm20_div_s64) ;  /* 0x0000001000887944 */ /* 0x000fea0003c00000 */
[----:B------:R-:W-:Y:S01]  /*0570*/  MOV R22, R26 ;  /* 0x0000001a00167202 */ /* 0x000fe20000000f00 */
[----:B------:R-:W-:Y:S01]  /*0580*/  IMAD.MOV.U32 R23, RZ, RZ, R27 ;  /* 0x000000ffff177224 */ /* 0x000fe200078e001b */
[----:B------:R-:W-:Y:S06]  /*0590*/  BRA `(.L_x_1409) ;  /* 0x00000000005c7947 */ /* 0x000fec0003800000 */
.L_x_1408:
        /* <DEDUP_REMOVED lines=23> */
.L_x_1409:
        /* <DEDUP_REMOVED lines=33> */
.L_x_1429:
        /* <DEDUP_REMOVED lines=13> */
.L_x_1411:
[----:B------:R-:W-:Y:S05]  /*09f0*/  BSYNC B0 ;  /* 0x0000000000007941 */ /* 0x000fea0003800000 */
.L_x_1410:
        /* <DEDUP_REMOVED lines=60> */
.L_x_1413:
[----:B------:R-:W-:Y:S01]  /*0dc0*/  IMAD.MOV.U32 R48, RZ, RZ, R44 ;  /* 0x000000ffff307224 */ /* 0x000fe200078e002c */
[----:B------:R-:W-:Y:S01]  /*0dd0*/  MOV R39, R31 ;  /* 0x0000001f00277202 */ /* 0x000fe20000000f00 */
[----:B------:R-:W-:Y:S02]  /*0de0*/  IMAD.MOV.U32 R40, RZ, RZ, R37 ;  /* 0x000000ffff287224 */ /* 0x000fe400078e0025 */
[----:B------:R-:W-:-:S07]  /*0df0*/  IMAD.MOV.U32 R41, RZ, RZ, R26 ;  /* 0x000000ffff297224 */ /* 0x000fce00078e001a */
.L_x_1412:
        /* <DEDUP_REMOVED lines=10> */
[----:B01----:R-:W-:Y:S05]  /*0ea0*/  CALL.REL.NOINC `($__internal_123_$__cuda_sm20_rem_u64) ;  /* 0x0000000c00647944 */ /* 0x003fea0003c00000 */
[----:B------:R-:W-:Y:S05]  /*0eb0*/  BRA `(.L_x_1417) ;  /* 0x0000000000447947 */ /* 0x000fea0003800000 */
.L_x_1416:
        /* <DEDUP_REMOVED lines=17> */
.L_x_1417:
[----:B------:R-:W-:Y:S02]  /*0fd0*/  IMAD R29, R16, UR7, RZ ;  /* 0x00000007101d7c24 */ /* 0x000fe4000f8e02ff */
[----:B------:R-:W-:-:S03]  /*0fe0*/  VIADD R31, R30, UR12 ;  /* 0x0000000c1e1f7c36 */ /* 0x000fc60008000000 */
[----:B------:R-:W-:-:S04]  /*0ff0*/  IADD3 R28, P0, R29, UR10, RZ ;  /* 0x0000000a1d1c7c10 */ /* 0x000fc8000ff1e0ff */
[----:B------:R-:W-:-:S05]  /*1000*/  LEA.HI.X.SX32 R29, R29, UR11, 0x1, P0 ;  /* 0x0000000b1d1d7c11 */ /* 0x000fca00080f0eff */
[----:B------:R2:W-:Y:S04]  /*1010*/  STG.E.U16 desc[UR8][R28.64], R31 ;  /* 0x0000001f1c007986 */ /* 0x0005e8000c101508 */
.L_x_1415:
[----:B------:R-:W-:Y:S05]  /*1020*/  BSYNC B0 ;  /* 0x0000000000007941 */ /* 0x000fea0003800000 */
.L_x_1414:
        /* <DEDUP_REMOVED lines=13> */
[----:B01----:R-:W-:Y:S05]  /*1100*/  CALL.REL.NOINC `($__internal_123_$__cuda_sm20_rem_u64) ;  /* 0x0000000800cc7944 */ /* 0x003fea0003c00000 */
[----:B------:R-:W-:Y:S05]  /*1110*/  BRA `(.L_x_1421) ;  /* 0x0000000000447947 */ /* 0x000fea0003800000 */
.L_x_1420:
        /* <DEDUP_REMOVED lines=17> */
.L_x_1421:
[----:B------:R-:W-:Y:S02]  /*1230*/  IMAD R46, R46, UR7, RZ ;  /* 0x000000072e2e7c24 */ /* 0x000fe4000f8e02ff */
[----:B------:R-:W-:-:S03]  /*1240*/  VIADD R31, R30, UR12 ;  /* 0x0000000c1e1f7c36 */ /* 0x000fc60008000000 */
[----:B------:R-:W-:-:S04]  /*1250*/  IADD3 R28, P0, R46, UR10, RZ ;  /* 0x0000000a2e1c7c10 */ /* 0x000fc8000ff1e0ff */
[----:B------:R-:W-:-:S05]  /*1260*/  LEA.HI.X.SX32 R29, R46, UR11, 0x1, P0 ;  /* 0x0000000b2e1d7c11 */ /* 0x000fca00080f0eff */
[----:B------:R2:W-:Y:S04]  /*1270*/  STG.E.U16 desc[UR8][R28.64], R31 ;  /* 0x0000001f1c007986 */ /* 0x0005e8000c101508 */
.L_x_1419:
[----:B------:R-:W-:Y:S05]  /*1280*/  BSYNC B0 ;  /* 0x0000000000007941 */ /* 0x000fea0003800000 */
.L_x_1418:
        /* <DEDUP_REMOVED lines=12> */
.L_x_1424:
        /* <DEDUP_REMOVED lines=17> */
.L_x_1425:
[----:B------:R-:W-:Y:S02]  /*1460*/  IMAD R39, R39, UR7, RZ ;  /* 0x0000000727277c24 */ /* 0x000fe4000f8e02ff */
[----:B------:R-:W-:-:S03]  /*1470*/  VIADD R31, R30, UR12 ;  /* 0x0000000c1e1f7c36 */ /* 0x000fc60008000000 */
[----:B------:R-:W-:-:S04]  /*1480*/  IADD3 R28, P0, R39, UR10, RZ ;  /* 0x0000000a271c7c10 */ /* 0x000fc8000ff1e0ff */
[----:B------:R-:W-:-:S05]  /*1490*/  LEA.HI.X.SX32 R29, R39, UR11, 0x1, P0 ;  /* 0x0000000b271d7c11 */ /* 0x000fca00080f0eff */
[----:B------:R2:W-:Y:S04]  /*14a0*/  STG.E.U16 desc[UR8][R28.64], R31 ;  /* 0x0000001f1c007986 */ /* 0x0005e8000c101508 */
.L_x_1423:
[----:B------:R-:W-:Y:S05]  /*14b0*/  BSYNC B0 ;  /* 0x0000000000007941 */ /* 0x000fea0003800000 */
.L_x_1422:
        /* <DEDUP_REMOVED lines=12> */
.L_x_1427:
        /* <DEDUP_REMOVED lines=17> */
.L_x_1428:
[----:B------:R-:W-:Y:S02]  /*1690*/  IMAD R39, R39, UR7, RZ ;  /* 0x0000000727277c24 */ /* 0x000fe4000f8e02ff */
[----:B------:R-:W-:-:S03]  /*16a0*/  VIADD R31, R30, UR12 ;  /* 0x0000000c1e1f7c36 */ /* 0x000fc60008000000 */
[----:B------:R-:W-:-:S04]  /*16b0*/  IADD3 R28, P0, R39, UR10, RZ ;  /* 0x0000000a271c7c10 */ /* 0x000fc8000ff1e0ff */
[----:B------:R-:W-:-:S05]  /*16c0*/  LEA.HI.X.SX32 R29, R39, UR11, 0x1, P0 ;  /* 0x0000000b271d7c11 */ /* 0x000fca00080f0eff */
[----:B------:R2:W-:Y:S04]  /*16d0*/  STG.E.U16 desc[UR8][R28.64], R31 ;  /* 0x0000001f1c007986 */ /* 0x0005e8000c101508 */
.L_x_1426:
        /* <DEDUP_REMOVED lines=11> */
        .weak           $__internal_122_$__cuda_sm20_div_s64
        .type           $__internal_122_$__cuda_sm20_div_s64,@function
        .size           $__internal_122_$__cuda_sm20_div_s64,($__internal_123_$__cuda_sm20_rem_u64 - $__internal_122_$__cuda_sm20_div_s64)
$__internal_122_$__cuda_sm20_div_s64:
        /* <DEDUP_REMOVED lines=74> */
[----:B------:R-:W-:Y:S06]  /*1c30*/  RET.REL.NODEC R22 `(_ZN2at6native60_GLOBAL__N__fdc43544_27_DistributionRandomKernel_cu_f88cee4443distribution_elementwise_grid_stride_kernelIjLi4EZZZNS0_9templates4cuda21random_from_to_kernelIPNS_17CUDAGeneratorImplEEEvRNS_18TensorIteratorBaseEmlT_ENKUlvE_clEvENKUlvE3_clEvEUlP24curandStatePhilox4_32_10E0_ZNS1_27distribution_nullary_kernelIsj5uint4S7_SF_ZZZS5_IS7_EvS9_mlSA_ENKSB_clEvENKSC_clEvEUljE_EEvS9_T2_RKT3_T4_EUlijE_EEvlNS_15PhiloxCudaStateET1_SJ_) ;  /* 0xffffffe016f07950 */ /* 0x000fec0003c3ffff */
        .weak           $__internal_123_$__cuda_sm20_rem_u64
        .type           $__internal_123_$__cuda_sm20_rem_u64,@function
        .size           $__internal_123_$__cuda_sm20_rem_u64,(.L_x_2022 - $__internal_123_$__cuda_sm20_rem_u64)
$__internal_123_$__cuda_sm20_rem_u64:
        /* <DEDUP_REMOVED lines=62> */
[----:B------:R-:W-:Y:S06]  /*2020*/  RET.REL.NODEC R28 `(_ZN2at6native60_GLOBAL__N__fdc43544_27_DistributionRandomKernel_cu_f88cee4443distribution_elementwise_grid_stride_kernelIjLi4EZZZNS0_9templates4cuda21random_from_to_kernelIPNS_17CUDAGeneratorImplEEEvRNS_18TensorIteratorBaseEmlT_ENKUlvE_clEvENKUlvE3_clEvEUlP24curandStatePhilox4_32_10E0_ZNS1_27distribution_nullary_kernelIsj5uint4S7_SF_ZZZS5_IS7_EvS9_mlSA_ENKSB_clEvENKSC_clEvEUljE_EEvS9_T2_RKT3_T4_EUlijE_EEvlNS_15PhiloxCudaStateET1_SJ_) ;  /* 0xffffffdc1cf47950 */ /* 0x000fec0003c3ffff */
.L_x_1430:
        /* <DEDUP_REMOVED lines=13> */
.L_x_2022:


//--------------------- .text._ZN2at6native60_GLOBAL__N__fdc43544_27_DistributionRandomKernel_cu_f88cee4443distribution_elementwise_grid_stride_kernelImLi2EZZZNS0_9templates4cuda21random_from_to_kernelIPNS_17CUDAGeneratorImplEEEvRNS_18TensorIteratorBaseEmlT_ENKUlvE_clEvENKUlvE3_clEvEUlP24curandStatePhilox4_32_10E_ZNS1_27distribution_nullary_kernelIsm10ulonglong2S7_SF_ZZZS5_IS7_EvS9_mlSA_ENKSB_clEvENKSC_clEvEUlmE_EEvS9_T2_RKT3_T4_EUlimE0_EEvlNS_15PhiloxCudaStateET1_SJ_ --------------------------
	.section	.text._ZN2at6native60_GLOBAL__N__fdc43544_27_DistributionRandomKernel_cu_f88cee4443distribution_elementwise_grid_stride_kernelImLi2EZZZNS0_9templates4cuda21random_from_to_kernelIPNS_17CUDAGeneratorImplEEEvRNS_18TensorIteratorBaseEmlT_ENKUlvE_clEvENKUlvE3_clEvEUlP24curandStatePhilox4_32_10E_ZNS1_27distribution_nullary_kernelIsm10ulonglong2S7_SF_ZZZS5_IS7_EvS9_mlSA_ENKSB_clEvENKSC_clEvEUlmE_EEvS9_T2_RKT3_T4_EUlimE0_EEvlNS_15PhiloxCudaStateET1_SJ_,"ax",@progbits
	.align	128
.text._ZN2at6native60_GLOBAL__N__fdc43544_27_DistributionRandomKernel_cu_f88cee4443distribution_elementwise_grid_stride_kernelImLi2EZZZNS0_9templates4cuda21random_from_to_kernelIPNS_17CUDAGeneratorImplEEEvRNS_18TensorIteratorBaseEmlT_ENKUlvE_clEvENKUlvE3_clEvEUlP24curandStatePhilox4_32_10E_ZNS1_27distribution_nullary_kernelIsm10ulonglong2S7_SF_ZZZS5_IS7_EvS9_mlSA_ENKSB_clEvENKSC_clEvEUlmE_EEvS9_T2_RKT3_T4_EUlimE0_EEvlNS_15PhiloxCudaStateET1_SJ_:
        .type           _ZN2at6native60_GLOBAL__N__fdc43544_27_DistributionRandomKernel_cu_f88cee4443distribution_elementwise_grid_stride_kernelImLi2EZZZNS0_9templates4cuda21random_from_to_kernelIPNS_17CUDAGeneratorImplEEEvRNS_18TensorIteratorBaseEmlT_ENKUlvE_clEvENKUlvE3_clEvEUlP24curandStatePhilox4_32_10E_ZNS1_27distribution_nullary_kernelIsm10ulonglong2S7_SF_ZZZS5_IS7_EvS9_mlSA_ENKSB_clEvENKSC_clEvEUlmE_EEvS9_T2_RKT3_T4_EUlimE0_EEvlNS_15PhiloxCudaStateET1_SJ_,@function
        .size           _ZN2at6native60_GLOBAL__N__fdc43544_27_DistributionRandomKernel_cu_f88cee4443distribution_elementwise_grid_stride_kernelImLi2EZZZNS0_9templates4cuda21random_from_to_kernelIPNS_17CUDAGeneratorImplEEEvRNS_18TensorIteratorBaseEmlT_ENKUlvE_clEvENKUlvE3_clEvEUlP24curandStatePhilox4_32_10E_ZNS1_27distribution_nullary_kernelIsm10ulonglong2S7_SF_ZZZS5_IS7_EvS9_mlSA_ENKSB_clEvENKSC_clEvEUlmE_EEvS9_T2_RKT3_T4_EUlimE0_EEvlNS_15PhiloxCudaStateET1_SJ_,(.L_x_2025 - _ZN2at6native60_GLOBAL__N__fdc43544_27_DistributionRandomKernel_cu_f88cee4443distribution_elementwise_grid_stride_kernelImLi2EZZZNS0_9templates4cuda21random_from_to_kernelIPNS_17CUDAGeneratorImplEEEvRNS_18TensorIteratorBaseEmlT_ENKUlvE_clEvENKUlvE3_clEvEUlP24curandStatePhilox4_32_10E_ZNS1_27distribution_nullary_kernelIsm10ulonglong2S7_SF_ZZZS5_IS7_EvS9_mlSA_ENKSB_clEvENKSC_clEvEUlmE_EEvS9_T2_RKT3_T4_EUlimE0_EEvlNS_15PhiloxCudaStateET1_SJ_)
        .other          _ZN2at6native60_GLOBAL__N__fdc43544_27_DistributionRandomKernel_cu_f88cee4443distribution_elementwise_grid_stride_kernelImLi2EZZZNS0_9templates4cuda21random_from_to_kernelIPNS_17CUDAGeneratorImplEEEvRNS_18TensorIteratorBaseEmlT_ENKUlvE_clEvENKUlvE3_clEvEUlP24curandStatePhilox4_32_10E_ZNS1_27distribution_nullary_kernelIsm10ulonglong2S7_SF_ZZZS5_IS7_EvS9_mlSA_ENKSB_clEvENKSC_clEvEUlmE_EEvS9_T2_RKT3_T4_EUlimE0_EEvlNS_15PhiloxCudaStateET1_SJ_,@"STO_CUDA_ENTRY STV_DEFAULT"
_ZN2at6native60_GLOBAL__N__fdc43544_27_DistributionRandomKernel_cu_f88cee4443distribution_elementwise_grid_stride_kernelImLi2EZZZNS0_9templates4cuda21random_from_to_kernelIPNS_17CUDAGeneratorImplEEEvRNS_18TensorIteratorBaseEmlT_ENKUlvE_clEvENKUlvE3_clEvEUlP24curandStatePhilox4_32_10E_ZNS1_27distribution_nullary_kernelIsm10ulonglong2S7_SF_ZZZS5_IS7_EvS9_mlSA_ENKSB_clEvENKSC_clEvEUlmE_EEvS9_T2_RKT3_T4_EUlimE0_EEvlNS_15PhiloxCudaStateET1_SJ_:
        /* <DEDUP_REMOVED lines=93> */
[----:B------:R-:W-:Y:S05]  /*05d0*/  CALL.REL.NOINC `($__internal_124_$__cuda_sm20_div_s64) ;  /* 0x0000003000107944 */ /* 0x000fea0003c00000 */
[----:B------:R-:W-:Y:S05]  /*05e0*/  BRA `(.L_x_1432) ;  /* 0x0000000000587947 */ /* 0x000fea0003800000 */
.L_x_1431:
        /* <DEDUP_REMOVED lines=22> */
.L_x_1432:
        /* <DEDUP_REMOVED lines=68> */
.L_x_1448:
        /* <DEDUP_REMOVED lines=13> */
.L_x_1434:
[----:B------:R-:W-:Y:S05]  /*0c60*/  BSYNC B0 ;  /* 0x0000000000007941 */ /* 0x000fea0003800000 */
.L_x_1433:
        /* <DEDUP_REMOVED lines=69> */
.L_x_1436:
[----:B------:R-:W-:Y:S01]  /*10c0*/  MOV R0, R22 ;  /* 0x0000001600007202 */ /* 0x000fe20000000f00 */
[----:B------:R-:W-:Y:S01]  /*10d0*/  IMAD.MOV.U32 R2, RZ, RZ, R3 ;  /* 0x000000ffff027224 */ /* 0x000fe200078e0003 */
[----:B------:R-:W-:Y:S01]  /*10e0*/  MOV R6, R8 ;  /* 0x0000000800067202 */ /* 0x000fe20000000f00 */
[----:B------:R-:W-:-:S07]  /*10f0*/  IMAD.MOV.U32 R5, RZ, RZ, R18 ;  /* 0x000000ffff057224 */ /* 0x000fce00078e0012 */
.L_x_1435:
        /* <DEDUP_REMOVED lines=257> */
.L_x_1439:
        /* <DEDUP_REMOVED lines=8> */
[----:B01----:R-:W-:Y:S05]  /*2190*/  CALL.REL.NOINC `($__internal_125_$__cuda_sm20_rem_u64) ;  /* 0x00000018004c7944 */ /* 0x003fea0003c00000 */
[----:B------:R-:W-:Y:S05]  /*21a0*/  BRA `(.L_x_1442) ;  /* 0x0000000000487947 */ /* 0x000fea0003800000 */
.L_x_1441:
        /* <DEDUP_REMOVED lines=18> */
.L_x_1442:
[----:B------:R-:W-:Y:S05]  /*22d0*/  BSYNC B1 ;  /* 0x0000000000017941 */ /* 0x000fea0003800000 */
.L_x_1440:
[----:B------:R-:W-:Y:S02]  /*22e0*/  ULDC UR34, c[0x0][0x3e0] ;  /* 0x0000f80000227ab9 */ /* 0x000fe40000000800 */
[----:B------:R-:W-:-:S05]  /*22f0*/  VIADD R23, R0, UR34 ;  /* 0x0000002200177c36 */ /* 0x000fca0008000000 */
[----:B------:R2:W-:Y:S02]  /*2300*/  STG.E.U16 desc[UR60][R26.64], R23 ;  /* 0x000000171a007986 */ /* 0x0005e4000c10153c */
.L_x_1438:
[----:B------:R-:W-:Y:S05]  /*2310*/  BSYNC B0 ;  /* 0x0000000000007941 */ /* 0x000fea0003800000 */
.L_x_1437:
        /* <DEDUP_REMOVED lines=259> */
.L_x_1444:
        /* <DEDUP_REMOVED lines=10> */
[----:B01----:R-:W-:Y:S05]  /*33f0*/  CALL.REL.NOINC `($__internal_125_$__cuda_sm20_rem_u64) ;  /* 0x0000000400b47944 */ /* 0x003fea0003c00000 */
[----:B------:R-:W-:Y:S05]  /*3400*/  BRA `(.L_x_1447) ;  /* 0x0000000000487947 */ /* 0x000fea0003800000 */
.L_x_1446:
        /* <DEDUP_REMOVED lines=18> */
.L_x_1447:
[----:B------:R-:W-:Y:S05]  /*3530*/  BSYNC B0 ;  /* 0x0000000000007941 */ /* 0x000fea0003800000 */
.L_x_1445:
[----:B------:R-:W-:Y:S02]  /*3540*/  ULDC UR34, c[0x0][0x3e0] ;  /* 0x0000f80000227ab9 */ /* 0x000fe40000000800 */
[----:B------:R-:W-:-:S05]  /*3550*/  IADD3 R3, R0, UR34, RZ ;  /* 0x0000002200037c10 */ /* 0x000fca000fffe0ff */
[----:B------:R3:W-:Y:S02]  /*3560*/  STG.E.U16 desc[UR60][R26.64], R3 ;  /* 0x000000031a007986 */ /* 0x0007e4000c10153c */
.L_x_1443:
        /* <DEDUP_REMOVED lines=11> */
        .weak           $__internal_124_$__cuda_sm20_div_s64
        .type           $__internal_124_$__cuda_sm20_div_s64,@function
        .size           $__internal_124_$__cuda_sm20_div_s64,($__internal_125_$__cuda_sm20_rem_u64 - $__internal_124_$__cuda_sm20_div_s64)
$__internal_124_$__cuda_sm20_div_s64:
        /* <DEDUP_REMOVED lines=74> */
[----:B------:R-:W-:Y:S06]  /*3ac0*/  RET.REL.NODEC R6 `(_ZN2at6native60_GLOBAL__N__fdc43544_27_DistributionRandomKernel_cu_f88cee4443distribution_elementwise_grid_stride_kernelImLi2EZZZNS0_9templates4cuda21random_from_to_kernelIPNS_17CUDAGeneratorImplEEEvRNS_18TensorIteratorBaseEmlT_ENKUlvE_clEvENKUlvE3_clEvEUlP24curandStatePhilox4_32_10E_ZNS1_27distribution_nullary_kernelIsm10ulonglong2S7_SF_ZZZS5_IS7_EvS9_mlSA_ENKSB_clEvENKSC_clEvEUlmE_EEvS9_T2_RKT3_T4_EUlimE0_EEvlNS_15PhiloxCudaStateET1_SJ_) ;  /* 0xffffffc4064c7950 */ /* 0x000fec0003c3ffff */
        .weak           $__internal_125_$__cuda_sm20_rem_u64
        .type           $__internal_125_$__cuda_sm20_rem_u64,@function
        .size           $__internal_125_$__cuda_sm20_rem_u64,(.L_x_2025 - $__internal_125_$__cuda_sm20_rem_u64)
$__internal_125_$__cuda_sm20_rem_u64:
        /* <DEDUP_REMOVED lines=61> */
[----:B------:R-:W-:Y:S06]  /*3ea0*/  RET.REL.NODEC R40 `(_ZN2at6native60_GLOBAL__N__fdc43544_27_DistributionRandomKernel_cu_f88cee4443distribution_elementwise_grid_stride_kernelImLi2EZZZNS0_9templates4cuda21random_from_to_kernelIPNS_17CUDAGeneratorImplEEEvRNS_18TensorIteratorBaseEmlT_ENKUlvE_clEvENKUlvE3_clEvEUlP24curandStatePhilox4_32_10E_ZNS1_27distribution_nullary_kernelIsm10ulonglong2S7_SF_ZZZS5_IS7_EvS9_mlSA_ENKSB_clEvENKSC_clEvEUlmE_EEvS9_T2_RKT3_T4_EUlimE0_EEvlNS_15PhiloxCudaStateET1_SJ_) ;  /* 0xffffffc028547950 */ /* 0x000fec0003c3ffff */
.L_x_1449:
        /* <DEDUP_REMOVED lines=13> */
.L_x_2025:


//--------------------- .text._ZN2at6native60_GLOBAL__N__fdc43544_27_DistributionRandomKernel_cu_f88cee4443distribution_elementwise_grid_stride_kernelImLi2EZZZNS0_9templates4cuda21random_from_to_kernelIPNS_17CUDAGeneratorImplEEEvRNS_18TensorIteratorBaseEmlT_ENKUlvE_clEvENKUlvE3_clEvEUlP24curandStatePhilox4_32_10E_ZNS1_27distribution_nullary_kernelIsm10ulonglong2S7_SF_ZZZS5_IS7_EvS9_mlSA_ENKSB_clEvENKSC_clEvEUlmE_EEvS9_T2_RKT3_T4_EUlimE_EEvlNS_15PhiloxCudaStateET1_SJ_ --------------------------
	.section	.text._ZN2at6native60_GLOBAL__N__fdc43544_27_DistributionRandomKernel_cu_f88cee4443distribution_elementwise_grid_stride_kernelImLi2EZZZNS0_9templates4cuda21random_from_to_kernelIPNS_17CUDAGeneratorImplEEEvRNS_18TensorIteratorBaseEmlT_ENKUlvE_clEvENKUlvE3_clEvEUlP24curandStatePhilox4_32_10E_ZNS1_27distribution_nullary_kernelIsm10ulonglong2S7_SF_ZZZS5_IS7_EvS9_mlSA_ENKSB_clEvENKSC_clEvEUlmE_EEvS9_T2_RKT3_T4_EUlimE_EEvlNS_15PhiloxCudaStateET1_SJ_,"ax",@progbits
	.align	128
.text._ZN2at6native60_GLOBAL__N__fdc43544_27_DistributionRandomKernel_cu_f88cee4443distribution_elementwise_grid_stride_kernelImLi2EZZZNS0_9templates4cuda21random_from_to_kernelIPNS_17CUDAGeneratorImplEEEvRNS_18TensorIteratorBaseEmlT_ENKUlvE_clEvENKUlvE3_clEvEUlP24curandStatePhilox4_32_10E_ZNS1_27distribution_nullary_kernelIsm10ulonglong2S7_SF_ZZZS5_IS7_EvS9_mlSA_ENKSB_clEvENKSC_clEvEUlmE_EEvS9_T2_RKT3_T4_EUlimE_EEvlNS_15PhiloxCudaStateET1_SJ_:
        .type           _ZN2at6native60_GLOBAL__N__fdc43544_27_DistributionRandomKernel_cu_f88cee4443distribution_elementwise_grid_stride_kernelImLi2EZZZNS0_9templates4cuda21random_from_to_kernelIPNS_17CUDAGeneratorImplEEEvRNS_18TensorIteratorBaseEmlT_ENKUlvE_clEvENKUlvE3_clEvEUlP24curandStatePhilox4_32_10E_ZNS1_27distribution_nullary_kernelIsm10ulonglong2S7_SF_ZZZS5_IS7_EvS9_mlSA_ENKSB_clEvENKSC_clEvEUlmE_EEvS9_T2_RKT3_T4_EUlimE_EEvlNS_15PhiloxCudaStateET1_SJ_,@function
        .size           _ZN2at6native60_GLOBAL__N__fdc43544_27_DistributionRandomKernel_cu_f88cee4443distribution_elementwise_grid_stride_kernelImLi2EZZZNS0_9templates4cuda21random_from_to_kernelIPNS_17CUDAGeneratorImplEEEvRNS_18TensorIteratorBaseEmlT_ENKUlvE_clEvENKUlvE3_clEvEUlP24curandStatePhilox4_32_10E_ZNS1_27distribution_nullary_kernelIsm10ulonglong2S7_SF_ZZZS5_IS7_EvS9_mlSA_ENKSB_clEvENKSC_clEvEUlmE_EEvS9_T2_RKT3_T4_EUlimE_EEvlNS_15PhiloxCudaStateET1_SJ_,(.L_x_2028 - _ZN2at6native60_GLOBAL__N__fdc43544_27_DistributionRandomKernel_cu_f88cee4443distribution_elementwise_grid_stride_kernelImLi2EZZZNS0_9templates4cuda21random_from_to_kernelIPNS_17CUDAGeneratorImplEEEvRNS_18TensorIteratorBaseEmlT_ENKUlvE_clEvENKUlvE3_clEvEUlP24curandStatePhilox4_32_10E_ZNS1_27distribution_nullary_kernelIsm10ulonglong2S7_SF_ZZZS5_IS7_EvS9_mlSA_ENKSB_clEvENKSC_clEvEUlmE_EEvS9_T2_RKT3_T4_EUlimE_EEvlNS_15PhiloxCudaStateET1_SJ_)
        .other          _ZN2at6native60_GLOBAL__N__fdc43544_27_DistributionRandomKernel_cu_f88cee4443distribution_elementwise_grid_stride_kernelImLi2EZZZNS0_9templates4cuda21random_from_to_kernelIPNS_17CUDAGeneratorImplEEEvRNS_18TensorIteratorBaseEmlT_ENKUlvE_clEvENKUlvE3_clEvEUlP24curandStatePhilox4_32_10E_ZNS1_27distribution_nullary_kernelIsm10ulonglong2S7_SF_ZZZS5_IS7_EvS9_mlSA_ENKSB_clEvENKSC_clEvEUlmE_EEvS9_T2_RKT3_T4_EUlimE_EEvlNS_15PhiloxCudaStateET1_SJ_,@"STO_CUDA_ENTRY STV_DEFAULT"
_ZN2at6native60_GLOBAL__N__fdc43544_27_DistributionRandomKernel_cu_f88cee4443distribution_elementwise_grid_stride_kernelImLi2EZZZNS0_9templates4cuda21random_from_to_kernelIPNS_17CUDAGeneratorImplEEEvRNS_18TensorIteratorBaseEmlT_ENKUlvE_clEvENKUlvE3_clEvEUlP24curandStatePhilox4_32_10E_ZNS1_27distribution_nullary_kernelIsm10ulonglong2S7_SF_ZZZS5_IS7_EvS9_mlSA_ENKSB_clEvENKSC_clEvEUlmE_EEvS9_T2_RKT3_T4_EUlimE_EEvlNS_15PhiloxCudaStateET1_SJ_:
        /* <DEDUP_REMOVED lines=86> */
[----:B------:R-:W-:Y:S05]  /*0560*/  CALL.REL.NOINC `($__internal_126_$__cuda_sm20_div_s64) ;  /* 0x0000000c00847944 */ /* 0x000fea0003c00000 */
[----:B------:R-:W-:Y:S01]  /*0570*/  MOV R22, R26 ;  /* 0x0000001a00167202 */ /* 0x000fe20000000f00 */
[----:B------:R-:W-:Y:S01]  /*0580*/  IMAD.MOV.U32 R23, RZ, RZ, R27 ;  /* 0x000000ffff177224 */ /* 0x000fe200078e001b */
[----:B------:R-:W-:Y:S06]  /*0590*/  BRA `(.L_x_1451) ;  /* 0x00000000005c7947 */ /* 0x000fec0003800000 */
.L_x_1450:
        /* <DEDUP_REMOVED lines=23> */
.L_x_1451:
        /* <DEDUP_REMOVED lines=33> */
.L_x_1465:
        /* <DEDUP_REMOVED lines=13> */
.L_x_1453:
[----:B------:R-:W-:Y:S05]  /*09f0*/  BSYNC B0 ;  /* 0x0000000000007941 */ /* 0x000fea0003800000 */
.L_x_1452:
        /* <DEDUP_REMOVED lines=60> */
.L_x_1455:
[----:B------:R-:W-:Y:S01]  /*0dc0*/  IMAD.MOV.U32 R47, RZ, RZ, R43 ;  /* 0x000000ffff2f7224 */ /* 0x000fe200078e002b */
[----:B------:R-:W-:Y:S01]  /*0dd0*/  MOV R46, R31 ;  /* 0x0000001f002e7202 */ /* 0x000fe20000000f00 */
[----:B------:R-:W-:Y:S02]  /*0de0*/  IMAD.MOV.U32 R39, RZ, RZ, R37 ;  /* 0x000000ffff277224 */ /* 0x000fe400078e0025 */
[----:B------:R-:W-:-:S07]  /*0df0*/  IMAD.MOV.U32 R40, RZ, RZ, R26 ;  /* 0x000000ffff287224 */ /* 0x000fce00078e001a */
.L_x_1454:
        /* <DEDUP_REMOVED lines=11> */
[----:B01----:R-:W-:Y:S05]  /*0eb0*/  CALL.REL.NOINC `($__internal_127_$__cuda_sm20_rem_u64) ;  /* 0x00000008005c7944 */ /* 0x003fea0003c00000 */
[----:B------:R-:W-:Y:S05]  /*0ec0*/  BRA `(.L_x_1460) ;  /* 0x0000000000447947 */ /* 0x000fea0003800000 */
.L_x_1459:
        /* <DEDUP_REMOVED lines=17> */
.L_x_1460:
[----:B------:R-:W-:Y:S05]  /*0fe0*/  BSYNC B1 ;  /* 0x0000000000017941 */ /* 0x000fea0003800000 */
.L_x_1458:
[----:B------:R-:W-:Y:S01]  /*0ff0*/  IMAD R29, R16, UR10, RZ ;  /* 0x0000000a101d7c24 */ /* 0x000fe2000f8e02ff */
[----:B------:R-:W-:-:S04]  /*1000*/  IADD3 R31, R30, UR7, RZ ;  /* 0x000000071e1f7c10 */ /* 0x000fc8000fffe0ff */
[----:B------:R-:W-:-:S04]  /*1010*/  IADD3 R28, P0, R29, UR12, RZ ;  /* 0x0000000c1d1c7c10 */ /* 0x000fc8000ff1e0ff */
[----:B------:R-:W-:-:S05]  /*1020*/  LEA.HI.X.SX32 R29, R29, UR13, 0x1, P0 ;  /* 0x0000000d1d1d7c11 */ /* 0x000fca00080f0eff */
[----:B------:R2:W-:Y:S04]  /*1030*/  STG.E.U16 desc[UR8][R28.64], R31 ;  /* 0x0000001f1c007986 */ /* 0x0005e8000c101508 */
.L_x_1457:
[----:B------:R-:W-:Y:S05]  /*1040*/  BSYNC B0 ;  /* 0x0000000000007941 */ /* 0x000fea0003800000 */
.L_x_1456:
        /* <DEDUP_REMOVED lines=15> */
[----:B01----:R-:W-:Y:S05]  /*1140*/  CALL.REL.NOINC `($__internal_127_$__cuda_sm20_rem_u64) ;  /* 0x0000000400b87944 */ /* 0x003fea0003c00000 */
[----:B------:R-:W-:Y:S05]  /*1150*/  BRA `(.L_x_1464) ;  /* 0x0000000000447947 */ /* 0x000fea0003800000 */
.L_x_1463:
        /* <DEDUP_REMOVED lines=17> */
.L_x_1464:
[----:B------:R-:W-:Y:S05]  /*1270*/  BSYNC B0 ;  /* 0x0000000000007941 */ /* 0x000fea0003800000 */
.L_x_1462:
[----:B------:R-:W-:Y:S02]  /*1280*/  IMAD R44, R44, UR10, RZ ;  /* 0x0000000a2c2c7c24 */ /* 0x000fe4000f8e02ff */
[----:B------:R-:W-:-:S03]  /*1290*/  VIADD R31, R30, UR7 ;  /* 0x000000071e1f7c36 */ /* 0x000fc60008000000 */
[----:B------:R-:W-:-:S04]  /*12a0*/  IADD3 R28, P0, R44, UR12, RZ ;  /* 0x0000000c2c1c7c10 */ /* 0x000fc8000ff1e0ff */
[----:B------:R-:W-:-:S05]  /*12b0*/  LEA.HI.X.SX32 R29, R44, UR13, 0x1, P0 ;  /* 0x0000000d2c1d7c11 */ /* 0x000fca00080f0eff */
[----:B------:R2:W-:Y:S04]  /*12c0*/  STG.E.U16 desc[UR8][R28.64], R31 ;  /* 0x0000001f1c007986 */ /* 0x0005e8000c101508 */
.L_x_1461:
        /* <DEDUP_REMOVED lines=11> */
        .weak           $__internal_126_$__cuda_sm20_div_s64
        .type           $__internal_126_$__cuda_sm20_div_s64,@function
        .size           $__internal_126_$__cuda_sm20_div_s64,($__internal_127_$__cuda_sm20_rem_u64 - $__internal_126_$__cuda_sm20_div_s64)
$__internal_126_$__cuda_sm20_div_s64:
        /* <DEDUP_REMOVED lines=74> */
[----:B------:R-:W-:Y:S06]  /*1820*/  RET.REL.NODEC R22 `(_ZN2at6native60_GLOBAL__N__fdc43544_27_DistributionRandomKernel_cu_f88cee4443distribution_elementwise_grid_stride_kernelImLi2EZZZNS0_9templates4cuda21random_from_to_kernelIPNS_17CUDAGeneratorImplEEEvRNS_18TensorIteratorBaseEmlT_ENKUlvE_clEvENKUlvE3_clEvEUlP24curandStatePhilox4_32_10E_ZNS1_27distribution_nullary_kernelIsm10ulonglong2S7_SF_ZZZS5_IS7_EvS9_mlSA_ENKSB_clEvENKSC_clEvEUlmE_EEvS9_T2_RKT3_T4_EUlimE_EEvlNS_15PhiloxCudaStateET1_SJ_) ;  /* 0xffffffe416f47950 */ /* 0x000fec0003c3ffff */
        .weak           $__internal_127_$__cuda_sm20_rem_u64
        .type           $__internal_127_$__cuda_sm20_rem_u64,@function
        .size           $__internal_127_$__cuda_sm20_rem_u64,(.L_x_2028 - $__internal_127_$__cuda_sm20_rem_u64)
$__internal_127_$__cuda_sm20_rem_u64:
        /* <DEDUP_REMOVED lines=62> */
[----:B------:R-:W-:Y:S06]  /*1c10*/  RET.REL.NODEC R28 `(_ZN2at6native60_GLOBAL__N__fdc43544_27_DistributionRandomKernel_cu_f88cee4443distribution_elementwise_grid_stride_kernelImLi2EZZZNS0_9templates4cuda21random_from_to_kernelIPNS_17CUDAGeneratorImplEEEvRNS_18TensorIteratorBaseEmlT_ENKUlvE_clEvENKUlvE3_clEvEUlP24curandStatePhilox4_32_10E_ZNS1_27distribution_nullary_kernelIsm10ulonglong2S7_SF_ZZZS5_IS7_EvS9_mlSA_ENKSB_clEvENKSC_clEvEUlmE_EEvS9_T2_RKT3_T4_EUlimE_EEvlNS_15PhiloxCudaStateET1_SJ_) ;  /* 0xffffffe01cf87950 */ /* 0x000fec0003c3ffff */
.L_x_1466:
        /* <DEDUP_REMOVED lines=14> */
.L_x_2028:


//--------------------- .text._ZN2at6native60_GLOBAL__N__fdc43544_27_DistributionRandomKernel_cu_f88cee4443distribution_elementwise_grid_stride_kernelIjLi4EZZZNS0_9templates4cuda21random_from_to_kernelIPNS_17CUDAGeneratorImplEEEvRNS_18TensorIteratorBaseEmlT_ENKUlvE_clEvENKUlvE2_clEvEUlP24curandStatePhilox4_32_10E0_ZNS1_27distribution_nullary_kernelIlj5uint4S7_SF_ZZZS5_IS7_EvS9_mlSA_ENKSB_clEvENKSC_clEvEUljE_EEvS9_T2_RKT3_T4_EUlijE0_EEvlNS_15PhiloxCudaStateET1_SJ_ --------------------------
	.section	.text._ZN2at6native60_GLOBAL__N__fdc43544_27_DistributionRandomKernel_cu_f88cee4443distribution_elementwise_grid_stride_kernelIjLi4EZZZNS0_9templates4cuda21random_from_to_kernelIPNS_17CUDAGeneratorImplEEEvRNS_18TensorIteratorBaseEmlT_ENKUlvE_clEvENKUlvE2_clEvEUlP24curandStatePhilox4_32_10E0_ZNS1_27distribution_nullary_kernelIlj5uint4S7_SF_ZZZS5_IS7_EvS9_mlSA_ENKSB_clEvENKSC_clEvEUljE_EEvS9_T2_RKT3_T4_EUlijE0_EEvlNS_15PhiloxCudaStateET1_SJ_,"ax",@progbits
	.align	128
.text._ZN2at6native60_GLOBAL__N__fdc43544_27_DistributionRandomKernel_cu_f88cee4443distribution_elementwise_grid_stride_kernelIjLi4EZZZNS0_9templates4cuda21random_from_to_kernelIPNS_17CUDAGeneratorImplEEEvRNS_18TensorIteratorBaseEmlT_ENKUlvE_clEvENKUlvE2_clEvEUlP24curandStatePhilox4_32_10E0_ZNS1_27distribution_nullary_kernelIlj5uint4S7_SF_ZZZS5_IS7_EvS9_mlSA_ENKSB_clEvENKSC_clEvEUljE_EEvS9_T2_RKT3_T4_EUlijE0_EEvlNS_15PhiloxCudaStateET1_SJ_:
        .type           _ZN2at6native60_GLOBAL__N__fdc43544_27_DistributionRandomKernel_cu_f88cee4443distribution_elementwise_grid_stride_kernelIjLi4EZZZNS0_9templates4cuda21random_from_to_kernelIPNS_17CUDAGeneratorImplEEEvRNS_18TensorIteratorBaseEmlT_ENKUlvE_clEvENKUlvE2_clEvEUlP24curandStatePhilox4_32_10E0_ZNS1_27distribution_nullary_kernelIlj5uint4S7_SF_ZZZS5_IS7_EvS9_mlSA_ENKSB_clEvENKSC_clEvEUljE_EEvS9_T2_RKT3_T4_EUlijE0_EEvlNS_15PhiloxCudaStateET1_SJ_,@function
        .size           _ZN2at6native60_GLOBAL__N__fdc43544_27_DistributionRandomKernel_cu_f88cee4443distribution_elementwise_grid_stride_kernelIjLi4EZZZNS0_9templates4cuda21random_from_to_kernelIPNS_17CUDAGeneratorImplEEEvRNS_18TensorIteratorBaseEmlT_ENKUlvE_clEvENKUlvE2_clEvEUlP24curandStatePhilox4_32_10E0_ZNS1_27distribution_nullary_kernelIlj5uint4S7_SF_ZZZS5_IS7_EvS9_mlSA_ENKSB_clEvENKSC_clEvEUljE_EEvS9_T2_RKT3_T4_EUlijE0_EEvlNS_15PhiloxCudaStateET1_SJ_,(.L_x_2031 - _ZN2at6native60_GLOBAL__N__fdc43544_27_DistributionRandomKernel_cu_f88cee4443distribution_elementwise_grid_stride_kernelIjLi4EZZZNS0_9templates4cuda21random_from_to_kernelIPNS_17CUDAGeneratorImplEEEvRNS_18TensorIteratorBaseEmlT_ENKUlvE_clEvENKUlvE2_clEvEUlP24curandStatePhilox4_32_10E0_ZNS1_27distribution_nullary_kernelIlj5uint4S7_SF_ZZZS5_IS7_EvS9_mlSA_ENKSB_clEvENKSC_clEvEUljE_EEvS9_T2_RKT3_T4_EUlijE0_EEvlNS_15PhiloxCudaStateET1_SJ_)
        .other          _ZN2at6native60_GLOBAL__N__fdc43544_27_DistributionRandomKernel_cu_f88cee4443distribution_elementwise_grid_stride_kernelIjLi4EZZZNS0_9templates4cuda21random_from_to_kernelIPNS_17CUDAGeneratorImplEEEvRNS_18TensorIteratorBaseEmlT_ENKUlvE_clEvENKUlvE2_clEvEUlP24curandStatePhilox4_32_10E0_ZNS1_27distribution_nullary_kernelIlj5uint4S7_SF_ZZZS5_IS7_EvS9_mlSA_ENKSB_clEvENKSC_clEvEUljE_EEvS9_T2_RKT3_T4_EUlijE0_EEvlNS_15PhiloxCudaStateET1_SJ_,@"STO_CUDA_ENTRY STV_DEFAULT"
_ZN2at6native60_GLOBAL__N__fdc43544_27_DistributionRandomKernel_cu_f88cee4443distribution_elementwise_grid_stride_kernelIjLi4EZZZNS0_9templates4cuda21random_from_to_kernelIPNS_17CUDAGeneratorImplEEEvRNS_18TensorIteratorBaseEmlT_ENKUlvE_clEvENKUlvE2_clEvEUlP24curandStatePhilox4_32_10E0_ZNS1_27distribution_nullary_kernelIlj5uint4S7_SF_ZZZS5_IS7_EvS9_mlSA_ENKSB_clEvENKSC_clEvEUljE_EEvS9_T2_RKT3_T4_EUlijE0_EEvlNS_15PhiloxCudaStateET1_SJ_:
        /* <DEDUP_REMOVED lines=92> */
[----:B------:R-:W-:Y:S05]  /*05c0*/  CALL.REL.NOINC `($__internal_128_$__cuda_sm20_div_s64) ;  /* 0x0000005000b87944 */ /* 0x000fea0003c00000 */
[----:B------:R-:W-:Y:S05]  /*05d0*/  BRA `(.L_x_1468) ;  /* 0x00000000005c7947 */ /* 0x000fea0003800000 */
.L_x_1467:
        /* <DEDUP_REMOVED lines=23> */
.L_x_1468:
        /* <DEDUP_REMOVED lines=68> */
.L_x_1492:
        /* <DEDUP_REMOVED lines=13> */
.L_x_1470:
[----:B------:R-:W-:Y:S05]  /*0c60*/  BSYNC B0 ;  /* 0x0000000000007941 */ /* 0x000fea0003800000 */
.L_x_1469:
        /* <DEDUP_REMOVED lines=69> */
.L_x_1472:
[----:B------:R-:W-:Y:S01]  /*10c0*/  MOV R35, R32 ;  /* 0x0000002000237202 */ /* 0x000fe20000000f00 */
[----:B------:R-:W-:Y:S01]  /*10d0*/  IMAD.MOV.U32 R41, RZ, RZ, R27 ;  /* 0x000000ffff297224 */ /* 0x000fe200078e001b */
[----:B------:R-:W-:Y:S01]  /*10e0*/  MOV R30, R28 ;  /* 0x0000001c001e7202 */ /* 0x000fe20000000f00 */
[----:B------:R-:W-:-:S07]  /*10f0*/  IMAD.MOV.U32 R31, RZ, RZ, R22 ;  /* 0x000000ffff1f7224 */ /* 0x000fce00078e0016 */
.L_x_1471:
        /* <DEDUP_REMOVED lines=258> */
.L_x_1475:
[----:B------:R-:W-:Y:S01]  /*2120*/  ISETP.NE.U32.AND P0, PT, RZ, UR30, PT ;  /* 0x0000001eff007c0c */ /* 0x000fe2000bf05070 */
[----:B------:R-:W-:Y:S02]  /*2130*/  ULDC.64 UR34, c[0x0][0x3d0] ;  /* 0x0000f40000227ab9 */ /* 0x000fe40000000a00 */
[----:B------:R-:W-:-:S05]  /*2140*/  IADD3 R26, P1, R36, UR34, RZ ;  /* 0x00000022241a7c10 */ /* 0x000fca000ff3e0ff */
[----:B------:R-:W-:-:S05]  /*2150*/  IMAD.X R27, RZ, RZ, UR35, P1 ;  /* 0x00000023ff1b7e24 */ /* 0x000fca00088e06ff */
[----:B------:R-:W-:Y:S05]  /*2160*/  @!P0 BRA `(.L_x_1476) ;  /* 0x00000000000c8947 */ /* 0x000fea0003800000 */
[----:B------:R-:W-:-:S07]  /*2170*/  MOV R36, 0x2190 ;  /* 0x0000219000247802 */ /* 0x000fce0000000f00 */
[----:B01----:R-:W-:Y:S05]  /*2180*/  CALL.REL.NOINC `($__internal_129_$__cuda_sm20_rem_u64) ;  /* 0x0000003800f47944 */ /* 0x003fea0003c00000 */
[----:B------:R-:W-:Y:S05]  /*2190*/  BRA `(.L_x_1477) ;  /* 0x00000000004c7947 */ /* 0x000fea0003800000 */
.L_x_1476:
        /* <DEDUP_REMOVED lines=19> */
.L_x_1477:
[----:B------:R-:W-:Y:S02]  /*22d0*/  ULDC.64 UR34, c[0x0][0x3e0] ;  /* 0x0000f80000227ab9 */ /* 0x000fe40000000a00 */
[----:B------:R-:W-:-:S04]  /*22e0*/  IADD3 R36, P0, R42, UR34, RZ ;  /* 0x000000222a247c10 */ /* 0x000fc8000ff1e0ff */
[----:B------:R-:W-:-:S05]  /*22f0*/  IADD3.X R37, R43, UR35, RZ, P0, !PT ;  /* 0x000000232b257c10 */ /* 0x000fca00087fe4ff */
[----:B------:R2:W-:Y:S04]  /*2300*/  STG.E.64 desc[UR60][R26.64], R36 ;  /* 0x000000241a007986 */ /* 0x0005e8000c101b3c */
.L_x_1474:
[----:B------:R-:W-:Y:S05]  /*2310*/  BSYNC B0 ;  /* 0x0000000000007941 */ /* 0x000fea0003800000 */
.L_x_1473:
        /* <DEDUP_REMOVED lines=248> */
.L_x_1480:
[----:B------:R-:W-:Y:S01]  /*32a0*/  ISETP.NE.U32.AND P1, PT, RZ, UR30, PT ;  /* 0x0000001eff007c0c */ /* 0x000fe2000bf25070 */
[----:B------:R-:W-:Y:S02]  /*32b0*/  ULDC.64 UR34, c[0x0][0x3d0] ;  /* 0x0000f40000227ab9 */ /* 0x000fe40000000a00 */
[----:B------:R-:W-:-:S05]  /*32c0*/  IADD3 R26, P0, R35, UR34, RZ ;  /* 0x00000022231a7c10 */ /* 0x000fca000ff1e0ff */
[----:B------:R-:W-:-:S05]  /*32d0*/  IMAD.X R27, RZ, RZ, UR35, P0 ;  /* 0x00000023ff1b7e24 */ /* 0x000fca00080e06ff */
[----:B------:R-:W-:Y:S05]  /*32e0*/  @!P1 BRA `(.L_x_1481) ;  /* 0x0000000000109947 */ /* 0x000fea0003800000 */
[----:B------:R-:W-:Y:S02]  /*32f0*/  MOV R35, R41 ;  /* 0x0000002900237202 */ /* 0x000fe40000000f00 */
[----:B------:R-:W-:-:S07]  /*3300*/  MOV R36, 0x3320 ;  /* 0x0000332000247802 */ /* 0x000fce0000000f00 */
[----:B01----:R-:W-:Y:S05]  /*3310*/  CALL.REL.NOINC `($__internal_129_$__cuda_sm20_rem_u64) ;  /* 0x0000002800907944 */ /* 0x003fea0003c00000 */
[----:B------:R-:W-:Y:S05]  /*3320*/  BRA `(.L_x_1482) ;  /* 0x00000000004c7947 */ /* 0x000fea0003800000 */
.L_x_1481:
        /* <DEDUP_REMOVED lines=19> */
.L_x_1482:
[----:B------:R-:W-:Y:S02]  /*3460*/  ULDC.64 UR34, c[0x0][0x3e0] ;  /* 0x0000f80000227ab9 */ /* 0x000fe40000000a00 */
[----:B------:R-:W-:-:S04]  /*3470*/  IADD3 R36, P0, R42, UR34, RZ ;  /* 0x000000222a247c10 */ /* 0x000fc8000ff1e0ff */
[----:B------:R-:W-:-:S05]  /*3480*/  IADD3.X R37, R43, UR35, RZ, P0, !PT ;  /* 0x000000232b257c10 */ /* 0x000fca00087fe4ff */
[----:B------:R2:W-:Y:S04]  /*3490*/  STG.E.64 desc[UR60][R26.64], R36 ;  /* 0x000000241a007986 */ /* 0x0005e8000c101b3c */
.L_x_1479:
[----:B------:R-:W-:Y:S05]  /*34a0*/  BSYNC B0 ;  /* 0x0000000000007941 */ /* 0x000fea0003800000 */
.L_x_1478:
        /* <DEDUP_REMOVED lines=244> */
.L_x_1485:
[----:B------:R-:W-:Y:S01]  /*43f0*/  ISETP.NE.U32.AND P1, PT, RZ, UR30, PT ;  /* 0x0000001eff007c0c */ /* 0x000fe2000bf25070 */
[----:B------:R-:W-:Y:S02]  /*4400*/  ULDC.64 UR34, c[0x0][0x3d0] ;  /* 0x0000f40000227ab9 */ /* 0x000fe40000000a00 */
[----:B------:R-:W-:-:S04]  /*4410*/  IADD3 R26, P0, R35, UR34, RZ ;  /* 0x00000022231a7c10 */ /* 0x000fc8000ff1e0ff */
[----:B------:R-:W-:-:S06]  /*4420*/  IADD3.X R27, RZ, UR35, RZ, P0, !PT ;  /* 0x00000023ff1b7c10 */ /* 0x000fcc00087fe4ff */
[----:B------:R-:W-:Y:S05]  /*4430*/  @!P1 BRA `(.L_x_1486) ;  /* 0x0000000000109947 */ /* 0x000fea0003800000 */
[----:B------:R-:W-:Y:S02]  /*4440*/  MOV R35, R30 ;  /* 0x0000001e00237202 */ /* 0x000fe40000000f00 */
[----:B------:R-:W-:-:S07]  /*4450*/  MOV R36, 0x4470 ;  /* 0x0000447000247802 */ /* 0x000fce0000000f00 */
[----:B01----:R-:W-:Y:S05]  /*4460*/  CALL.REL.NOINC `($__internal_129_$__cuda_sm20_rem_u64) ;  /* 0x00000018003c7944 */ /* 0x003fea0003c00000 */
[----:B------:R-:W-:Y:S05]  /*4470*/  BRA `(.L_x_1487) ;  /* 0x00000000004c7947 */ /* 0x000fea0003800000 */
.L_x_1486:
        /* <DEDUP_REMOVED lines=19> */
.L_x_1487:
[----:B------:R-:W-:Y:S02]  /*45b0*/  ULDC.64 UR34, c[0x0][0x3e0] ;  /* 0x0000f80000227ab9 */ /* 0x000fe40000000a00 */
[----:B------:R-:W-:-:S04]  /*45c0*/  IADD3 R36, P0, R42, UR34, RZ ;  /* 0x000000222a247c10 */ /* 0x000fc8000ff1e0ff */
[----:B------:R-:W-:-:S05]  /*45d0*/  IADD3.X R37, R43, UR35, RZ, P0, !PT ;  /* 0x000000232b257c10 */ /* 0x000fca00087fe4ff */
[----:B------:R2:W-:Y:S04]  /*45e0*/  STG.E.64 desc[UR60][R26.64], R36 ;  /* 0x000000241a007986 */ /* 0x0005e8000c101b3c */
.L_x_1484:
[----:B------:R-:W-:Y:S05]  /*45f0*/  BSYNC B0 ;  /* 0x0000000000007941 */ /* 0x000fea0003800000 */
.L_x_1483:
        /* <DEDUP_REMOVED lines=256> */
.L_x_1489:
[----:B------:R-:W-:Y:S01]  /*5600*/  ISETP.NE.U32.AND P1, PT, RZ, UR30, PT ;  /* 0x0000001eff007c0c */ /* 0x000fe2000bf25070 */
[----:B------:R-:W-:Y:S02]  /*5610*/  ULDC.64 UR34, c[0x0][0x3d0] ;  /* 0x0000f40000227ab9 */ /* 0x000fe40000000a00 */
[----:B------:R-:W-:-:S04]  /*5620*/  IADD3 R26, P0, R30, UR34, RZ ;  /* 0x000000221e1a7c10 */ /* 0x000fc8000ff1e0ff */
[----:B------:R-:W-:-:S06]  /*5630*/  IADD3.X R27, RZ, UR35, RZ, P0, !PT ;  /* 0x00000023ff1b7c10 */ /* 0x000fcc00087fe4ff */
[----:B------:R-:W-:Y:S05]  /*5640*/  @!P1 BRA `(.L_x_1490) ;  /* 0x0000000000109947 */ /* 0x000fea0003800000 */
[----:B------:R-:W-:Y:S01]  /*5650*/  IMAD.MOV.U32 R35, RZ, RZ, R31 ;  /* 0x000000ffff237224 */ /* 0x000fe200078e001f */
[----:B------:R-:W-:-:S07]  /*5660*/  MOV R36, 0x5680 ;  /* 0x0000568000247802 */ /* 0x000fce0000000f00 */
[----:B01----:R-:W-:Y:S05]  /*5670*/  CALL.REL.NOINC `($__internal_129_$__cuda_sm20_rem_u64) ;  /* 0x0000000400b87944 */ /* 0x003fea0003c00000 */
[----:B------:R-:W-:Y:S05]  /*5680*/  BRA `(.L_x_1491) ;  /* 0x00000000004c7947 */ /* 0x000fea0003800000 */
.L_x_1490:
        /* <DEDUP_REMOVED lines=19> */
.L_x_1491:
[----:B------:R-:W-:Y:S02]  /*57c0*/  ULDC.64 UR34, c[0x0][0x3e0] ;  /* 0x0000f80000227ab9 */ /* 0x000fe40000000a00 */
[----:B------:R-:W-:-:S04]  /*57d0*/  IADD3 R30, P0, R42, UR34, RZ ;  /* 0x000000222a1e7c10 */ /* 0x000fc8000ff1e0ff */
[----:B------:R-:W-:-:S05]  /*57e0*/  IADD3.X R31, R43, UR35, RZ, P0, !PT ;  /* 0x000000232b1f7c10 */ /* 0x000fca00087fe4ff */
[----:B------:R2:W-:Y:S04]  /*57f0*/  STG.E.64 desc[UR60][R26.64], R30 ;  /* 0x0000001e1a007986 */ /* 0x0005e8000c101b3c */
.L_x_1488:
        /* <DEDUP_REMOVED lines=11> */
        .weak           $__internal_128_$__cuda_sm20_div_s64
        .type           $__internal_128_$__cuda_sm20_div_s64,@function
        .size           $__internal_128_$__cuda_sm20_div_s64,($__internal_129_$__cuda_sm20_rem_u64 - $__internal_128_$__cuda_sm20_div_s64)
$__internal_128_$__cuda_sm20_div_s64:
        /* <DEDUP_REMOVED lines=74> */
[----:B------:R-:W-:Y:S06]  /*5d50*/  RET.REL.NODEC R28 `(_ZN2at6native60_GLOBAL__N__fdc43544_27_DistributionRandomKernel_cu_f88cee4443distribution_elementwise_grid_stride_kernelIjLi4EZZZNS0_9templates4cuda21random_from_to_kernelIPNS_17CUDAGeneratorImplEEEvRNS_18TensorIteratorBaseEmlT_ENKUlvE_clEvENKUlvE2_clEvEUlP24curandStatePhilox4_32_10E0_ZNS1_27distribution_nullary_kernelIlj5uint4S7_SF_ZZZS5_IS7_EvS9_mlSA_ENKSB_clEvENKSC_clEvEUljE_EEvS9_T2_RKT3_T4_EUlijE0_EEvlNS_15PhiloxCudaStateET1_SJ_) ;  /* 0xffffffa01ca87950 */ /* 0x000fec0003c3ffff */
        .weak           $__internal_129_$__cuda_sm20_rem_u64
        .type           $__internal_129_$__cuda_sm20_rem_u64,@function
        .size           $__internal_129_$__cuda_sm20_rem_u64,(.L_x_2031 - $__internal_129_$__cuda_sm20_rem_u64)
$__internal_129_$__cuda_sm20_rem_u64:
        /* <DEDUP_REMOVED lines=62> */
[----:B------:R-:W-:Y:S05]  /*6140*/  RET.REL.NODEC R36 `(_ZN2at6native60_GLOBAL__N__fdc43544_27_DistributionRandomKernel_cu_f88cee4443distribution_elementwise_grid_stride_kernelIjLi4EZZZNS0_9templates4cuda21random_from_to_kernelIPNS_17CUDAGeneratorImplEEEvRNS_18TensorIteratorBaseEmlT_ENKUlvE_clEvENKUlvE2_clEvEUlP24curandStatePhilox4_32_10E0_ZNS1_27distribution_nullary_kernelIlj5uint4S7_SF_ZZZS5_IS7_EvS9_mlSA_ENKSB_clEvENKSC_clEvEUljE_EEvS9_T2_RKT3_T4_EUlijE0_EEvlNS_15PhiloxCudaStateET1_SJ_) ;  /* 0xffffff9c24ac7950 */ /* 0x000fea0003c3ffff */
.L_x_1493:
        /* <DEDUP_REMOVED lines=11> */
.L_x_2031:


//--------------------- .text._ZN2at6native60_GLOBAL__N__fdc43544_27_DistributionRandomKernel_cu_f88cee4443distribution_elementwise_grid_stride_kernelIjLi4EZZZNS0_9templates4cuda21random_from_to_kernelIPNS_17CUDAGeneratorImplEEEvRNS_18TensorIteratorBaseEmlT_ENKUlvE_clEvENKUlvE2_clEvEUlP24curandStatePhilox4_32_10E0_ZNS1_27distribution_nullary_kernelIlj5uint4S7_SF_ZZZS5_IS7_EvS9_mlSA_ENKSB_clEvENKSC_clEvEUljE_EEvS9_T2_RKT3_T4_EUlijE_EEvlNS_15PhiloxCudaStateET1_SJ_ --------------------------
	.section	.text._ZN2at6native60_GLOBAL__N__fdc43544_27_DistributionRandomKernel_cu_f88cee4443distribution_elementwise_grid_stride_kernelIjLi4EZZZNS0_9templates4cuda21random_from_to_kernelIPNS_17CUDAGeneratorImplEEEvRNS_18TensorIteratorBaseEmlT_ENKUlvE_clEvENKUlvE2_clEvEUlP24curandStatePhilox4_32_10E0_ZNS1_27distribution_nullary_kernelIlj5uint4S7_SF_ZZZS5_IS7_EvS9_mlSA_ENKSB_clEvENKSC_clEvEUljE_EEvS9_T2_RKT3_T4_EUlijE_EEvlNS_15PhiloxCudaStateET1_SJ_,"ax",@progbits
	.align	128
.text._ZN2at6native60_GLOBAL__N__fdc43544_27_DistributionRandomKernel_cu_f88cee4443distribution_elementwise_grid_stride_kernelIjLi4EZZZNS0_9templates4cuda21random_from_to_kernelIPNS_17CUDAGeneratorImplEEEvRNS_18TensorIteratorBaseEmlT_ENKUlvE_clEvENKUlvE2_clEvEUlP24curandStatePhilox4_32_10E0_ZNS1_27distribution_nullary_kernelIlj5uint4S7_SF_ZZZS5_IS7_EvS9_mlSA_ENKSB_clEvENKSC_clEvEUljE_EEvS9_T2_RKT3_T4_EUlijE_EEvlNS_15PhiloxCudaStateET1_SJ_:
        .type           _ZN2at6native60_GLOBAL__N__fdc43544_27_DistributionRandomKernel_cu_f88cee4443distribution_elementwise_grid_stride_kernelIjLi4EZZZNS0_9templates4cuda21random_from_to_kernelIPNS_17CUDAGeneratorImplEEEvRNS_18TensorIteratorBaseEmlT_ENKUlvE_clEvENKUlvE2_clEvEUlP24curandStatePhilox4_32_10E0_ZNS1_27distribution_nullary_kernelIlj5uint4S7_SF_ZZZS5_IS7_EvS9_mlSA_ENKSB_clEvENKSC_clEvEUljE_EEvS9_T2_RKT3_T4_EUlijE_EEvlNS_15PhiloxCudaStateET1_SJ_,@function
        .size           _ZN2at6native60_GLOBAL__N__fdc43544_27_DistributionRandomKernel_cu_f88cee4443distribution_elementwise_grid_stride_kernelIjLi4EZZZNS0_9templates4cuda21random_from_to_kernelIPNS_17CUDAGeneratorImplEEEvRNS_18TensorIteratorBaseEmlT_ENKUlvE_clEvENKUlvE2_clEvEUlP24curandStatePhilox4_32_10E0_ZNS1_27distribution_nullary_kernelIlj5uint4S7_SF_ZZZS5_IS7_EvS9_mlSA_ENKSB_clEvENKSC_clEvEUljE_EEvS9_T2_RKT3_T4_EUlijE_EEvlNS_15PhiloxCudaStateET1_SJ_,(.L_x_2034 - _ZN2at6native60_GLOBAL__N__fdc43544_27_DistributionRandomKernel_cu_f88cee4443distribution_elementwise_grid_stride_kernelIjLi4EZZZNS0_9templates4cuda21random_from_to_kernelIPNS_17CUDAGeneratorImplEEEvRNS_18TensorIteratorBaseEmlT_ENKUlvE_clEvENKUlvE2_clEvEUlP24curandStatePhilox4_32_10E0_ZNS1_27distribution_nullary_kernelIlj5uint4S7_SF_ZZZS5_IS7_EvS9_mlSA_ENKSB_clEvENKSC_clEvEUljE_EEvS9_T2_RKT3_T4_EUlijE_EEvlNS_15PhiloxCudaStateET1_SJ_)
        .other          _ZN2at6native60_GLOBAL__N__fdc43544_27_DistributionRandomKernel_cu_f88cee4443distribution_elementwise_grid_stride_kernelIjLi4EZZZNS0_9templates4cuda21random_from_to_kernelIPNS_17CUDAGeneratorImplEEEvRNS_18TensorIteratorBaseEmlT_ENKUlvE_clEvENKUlvE2_clEvEUlP24curandStatePhilox4_32_10E0_ZNS1_27distribution_nullary_kernelIlj5uint4S7_SF_ZZZS5_IS7_EvS9_mlSA_ENKSB_clEvENKSC_clEvEUljE_EEvS9_T2_RKT3_T4_EUlijE_EEvlNS_15PhiloxCudaStateET1_SJ_,@"STO_CUDA_ENTRY STV_DEFAULT"
_ZN2at6native60_GLOBAL__N__fdc43544_27_DistributionRandomKernel_cu_f88cee4443distribution_elementwise_grid_stride_kernelIjLi4EZZZNS0_9templates4cuda21random_from_to_kernelIPNS_17CUDAGeneratorImplEEEvRNS_18TensorIteratorBaseEmlT_ENKUlvE_clEvENKUlvE2_clEvEUlP24curandStatePhilox4_32_10E0_ZNS1_27distribution_nullary_kernelIlj5uint4S7_SF_ZZZS5_IS7_EvS9_mlSA_ENKSB_clEvENKSC_clEvEUljE_EEvS9_T2_RKT3_T4_EUlijE_EEvlNS_15PhiloxCudaStateET1_SJ_:
        /* <DEDUP_REMOVED lines=86> */
[----:B------:R-:W-:Y:S05]  /*0560*/  CALL.REL.NOINC `($__internal_130_$__cuda_sm20_div_s64) ;  /* 0x0000001000d07944 */ /* 0x000fea0003c00000 */
[----:B------:R-:W-:Y:S01]  /*0570*/  IMAD.MOV.U32 R22, RZ, RZ, R26 ;  /* 0x000000ffff167224 */ /* 0x000fe200078e001a */
[----:B------:R-:W-:Y:S01]  /*0580*/  MOV R23, R27 ;  /* 0x0000001b00177202 */ /* 0x000fe20000000f00 */
[----:B------:R-:W-:Y:S06]  /*0590*/  BRA `(.L_x_1495) ;  /* 0x00000000005c7947 */ /* 0x000fec0003800000 */
.L_x_1494:
        /* <DEDUP_REMOVED lines=23> */
.L_x_1495:
        /* <DEDUP_REMOVED lines=33> */
.L_x_1515:
        /* <DEDUP_REMOVED lines=13> */
.L_x_1497:
[----:B------:R-:W-:Y:S05]  /*09f0*/  BSYNC B0 ;  /* 0x0000000000007941 */ /* 0x000fea0003800000 */
.L_x_1496:
        /* <DEDUP_REMOVED lines=60> */
.L_x_1499:
[----:B------:R-:W-:Y:S01]  /*0dc0*/  IMAD.MOV.U32 R30, RZ, RZ, R44 ;  /* 0x000000ffff1e7224 */ /* 0x000fe200078e002c */
[----:B------:R-:W-:Y:S01]  /*0dd0*/  MOV R40, R37 ;  /* 0x0000002500287202 */ /* 0x000fe20000000f00 */
[----:B------:R-:W-:Y:S02]  /*0de0*/  IMAD.MOV.U32 R39, RZ, RZ, R31 ;  /* 0x000000ffff277224 */ /* 0x000fe400078e001f */
[----:B------:R-:W-:-:S07]  /*0df0*/  IMAD.MOV.U32 R41, RZ, RZ, R26 ;  /* 0x000000ffff297224 */ /* 0x000fce00078e001a */
.L_x_1498:
        /* <DEDUP_REMOVED lines=11> */
[----:B01----:R-:W-:Y:S05]  /*0eb0*/  CALL.REL.NOINC `($__internal_131_$__cuda_sm20_rem_u64) ;  /* 0x0000000c00a87944 */ /* 0x003fea0003c00000 */
[----:B------:R-:W-:Y:S02]  /*0ec0*/  IMAD.MOV.U32 R28, RZ, RZ, R30 ;  /* 0x000000ffff1c7224 */ /* 0x000fe400078e001e */
[----:B------:R-:W-:Y:S01]  /*0ed0*/  IMAD.MOV.U32 R29, RZ, RZ, R31 ;  /* 0x000000ffff1d7224 */ /* 0x000fe200078e001f */
[----:B------:R-:W-:Y:S06]  /*0ee0*/  BRA `(.L_x_1503) ;  /* 0x00000000004c7947 */ /* 0x000fec0003800000 */
.L_x_1502:
        /* <DEDUP_REMOVED lines=19> */
.L_x_1503:
[----:B------:R-:W-:Y:S01]  /*1020*/  IMAD R44, R16, UR7, RZ ;  /* 0x00000007102c7c24 */ /* 0x000fe2000f8e02ff */
[----:B------:R-:W-:-:S04]  /*1030*/  IADD3 R30, P1, R28, UR12, RZ ;  /* 0x0000000c1c1e7c10 */ /* 0x000fc8000ff3e0ff */
[C---:B------:R-:W-:Y:S02]  /*1040*/  IADD3 R28, P0, R44.reuse, UR10, RZ ;  /* 0x0000000a2c1c7c10 */ /* 0x040fe4000ff1e0ff */
[----:B------:R-:W-:Y:S02]  /*1050*/  IADD3.X R31, R29, UR13, RZ, P1, !PT ;  /* 0x0000000d1d1f7c10 */ /* 0x000fe40008ffe4ff */
[----:B------:R-:W-:-:S05]  /*1060*/  LEA.HI.X.SX32 R29, R44, UR11, 0x1, P0 ;  /* 0x0000000b2c1d7c11 */ /* 0x000fca00080f0eff */
[----:B------:R2:W-:Y:S04]  /*1070*/  STG.E.64 desc[UR8][R28.64], R30 ;  /* 0x0000001e1c007986 */ /* 0x0005e8000c101b08 */
.L_x_1501:
[----:B------:R-:W-:Y:S05]  /*1080*/  BSYNC B0 ;  /* 0x0000000000007941 */ /* 0x000fea0003800000 */
.L_x_1500:
        /* <DEDUP_REMOVED lines=17> */
.L_x_1506:
        /* <DEDUP_REMOVED lines=18> */
.L_x_1507:
[----:B------:R-:W-:Y:S01]  /*12c0*/  IMAD R48, R48, UR7, RZ ;  /* 0x0000000730307c24 */ /* 0x000fe2000f8e02ff */
[----:B------:R-:W-:-:S04]  /*12d0*/  IADD3 R30, P0, R28, UR12, RZ ;  /* 0x0000000c1c1e7c10 */ /* 0x000fc8000ff1e0ff */
[C---:B------:R-:W-:Y:S02]  /*12e0*/  IADD3 R28, P1, R48.reuse, UR10, RZ ;  /* 0x0000000a301c7c10 */ /* 0x040fe4000ff3e0ff */
[----:B------:R-:W-:Y:S02]  /*12f0*/  IADD3.X R31, R29, UR13, RZ, P0, !PT ;  /* 0x0000000d1d1f7c10 */ /* 0x000fe400087fe4ff */
[----:B------:R-:W-:-:S05]  /*1300*/  LEA.HI.X.SX32 R29, R48, UR11, 0x1, P1 ;  /* 0x0000000b301d7c11 */ /* 0x000fca00088f0eff */
[----:B------:R2:W-:Y:S04]  /*1310*/  STG.E.64 desc[UR8][R28.64], R30 ;  /* 0x0000001e1c007986 */ /* 0x0005e8000c101b08 */
.L_x_1505:
[----:B------:R-:W-:Y:S05]  /*1320*/  BSYNC B0 ;  /* 0x0000000000007941 */ /* 0x000fea0003800000 */
.L_x_1504:
        /* <DEDUP_REMOVED lines=10> */
[----:B01----:R-:W-:Y:S05]  /*13d0*/  CALL.REL.NOINC `($__internal_131_$__cuda_sm20_rem_u64) ;  /* 0x0000000800607944 */ /* 0x003fea0003c00000 */
[----:B------:R-:W-:Y:S01]  /*13e0*/  MOV R28, R30 ;  /* 0x0000001e001c7202 */ /* 0x000fe20000000f00 */
[----:B------:R-:W-:Y:S01]  /*13f0*/  IMAD.MOV.U32 R29, RZ, RZ, R31 ;  /* 0x000000ffff1d7224 */ /* 0x000fe200078e001f */
[----:B------:R-:W-:Y:S06]  /*1400*/  BRA `(.L_x_1511) ;  /* 0x0000000000487947 */ /* 0x000fec0003800000 */
.L_x_1510:
        /* <DEDUP_REMOVED lines=18> */
.L_x_1511:
[----:B------:R-:W-:Y:S01]  /*1530*/  IMAD R39, R39, UR7, RZ ;  /* 0x0000000727277c24 */ /* 0x000fe2000f8e02ff */
[----:B------:R-:W-:-:S04]  /*1540*/  IADD3 R30, P0, R28, UR12, RZ ;  /* 0x0000000c1c1e7c10 */ /* 0x000fc8000ff1e0ff */
[----:B------:R-:W-:Y:S02]  /*1550*/  IADD3 R28, P1, R39, UR10, RZ ;  /* 0x0000000a271c7c10 */ /* 0x000fe4000ff3e0ff */
[----:B------:R-:W-:Y:S02]  /*1560*/  IADD3.X R31, R29, UR13, RZ, P0, !PT ;  /* 0x0000000d1d1f7c10 */ /* 0x000fe400087fe4ff */
[----:B------:R-:W-:-:S05]  /*1570*/  LEA.HI.X.SX32 R29, R39, UR11, 0x1, P1 ;  /* 0x0000000b271d7c11 */ /* 0x000fca00088f0eff */
[----:B------:R2:W-:Y:S04]  /*1580*/  STG.E.64 desc[UR8][R28.64], R30 ;  /* 0x0000001e1c007986 */ /* 0x0005e8000c101b08 */
.L_x_1509:
[----:B------:R-:W-:Y:S05]  /*1590*/  BSYNC B0 ;  /* 0x0000000000007941 */ /* 0x000fea0003800000 */
.L_x_1508:
        /* <DEDUP_REMOVED lines=10> */
[----:B01----:R-:W-:Y:S05]  /*1640*/  CALL.REL.NOINC `($__internal_131_$__cuda_sm20_rem_u64) ;  /* 0x0000000400c47944 */ /* 0x003fea0003c00000 */
[----:B------:R-:W-:Y:S01]  /*1650*/  IMAD.MOV.U32 R28, RZ, RZ, R30 ;  /* 0x000000ffff1c7224 */ /* 0x000fe200078e001e */
[----:B------:R-:W-:Y:S01]  /*1660*/  MOV R29, R31 ;  /* 0x0000001f001d7202 */ /* 0x000fe20000000f00 */
[----:B------:R-:W-:Y:S06]  /*1670*/  BRA `(.L_x_1514) ;  /* 0x0000000000487947 */ /* 0x000fec0003800000 */
.L_x_1513:
        /* <DEDUP_REMOVED lines=18> */
.L_x_1514:
[----:B------:R-:W-:Y:S01]  /*17a0*/  IMAD R39, R39, UR7, RZ ;  /* 0x0000000727277c24 */ /* 0x000fe2000f8e02ff */
[----:B------:R-:W-:-:S04]  /*17b0*/  IADD3 R30, P0, R28, UR12, RZ ;  /* 0x0000000c1c1e7c10 */ /* 0x000fc8000ff1e0ff */
[----:B------:R-:W-:Y:S02]  /*17c0*/  IADD3 R28, P1, R39, UR10, RZ ;  /* 0x0000000a271c7c10 */ /* 0x000fe4000ff3e0ff */
[----:B------:R-:W-:Y:S02]  /*17d0*/  IADD3.X R31, R29, UR13, RZ, P0, !PT ;  /* 0x0000000d1d1f7c10 */ /* 0x000fe400087fe4ff */
[----:B------:R-:W-:-:S05]  /*17e0*/  LEA.HI.X.SX32 R29, R39, UR11, 0x1, P1 ;  /* 0x0000000b271d7c11 */ /* 0x000fca00088f0eff */
[----:B------:R2:W-:Y:S04]  /*17f0*/  STG.E.64 desc[UR8][R28.64], R30 ;  /* 0x0000001e1c007986 */ /* 0x0005e8000c101b08 */
.L_x_1512:
        /* <DEDUP_REMOVED lines=11> */
        .weak           $__internal_130_$__cuda_sm20_div_s64
        .type           $__internal_130_$__cuda_sm20_div_s64,@function
        .size           $__internal_130_$__cuda_sm20_div_s64,($__internal_131_$__cuda_sm20_rem_u64 - $__internal_130_$__cuda_sm20_div_s64)
$__internal_130_$__cuda_sm20_div_s64:
        /* <DEDUP_REMOVED lines=74> */
[----:B------:R-:W-:Y:S06]  /*1d50*/  RET.REL.NODEC R22 `(_ZN2at6native60_GLOBAL__N__fdc43544_27_DistributionRandomKernel_cu_f88cee4443distribution_elementwise_grid_stride_kernelIjLi4EZZZNS0_9templates4cuda21random_from_to_kernelIPNS_17CUDAGeneratorImplEEEvRNS_18TensorIteratorBaseEmlT_ENKUlvE_clEvENKUlvE2_clEvEUlP24curandStatePhilox4_32_10E0_ZNS1_27distribution_nullary_kernelIlj5uint4S7_SF_ZZZS5_IS7_EvS9_mlSA_ENKSB_clEvENKSC_clEvEUljE_EEvS9_T2_RKT3_T4_EUlijE_EEvlNS_15PhiloxCudaStateET1_SJ_) ;  /* 0xffffffe016a87950 */ /* 0x000fec0003c3ffff */
        .weak           $__internal_131_$__cuda_sm20_rem_u64
        .type           $__internal_131_$__cuda_sm20_rem_u64,@function
        .size           $__internal_131_$__cuda_sm20_rem_u64,(.L_x_2034 - $__internal_131_$__cuda_sm20_rem_u64)
$__internal_131_$__cuda_sm20_rem_u64:
        /* <DEDUP_REMOVED lines=65> */
[----:B------:R-:W-:Y:S06]  /*2170*/  RET.REL.NODEC R28 `(_ZN2at6native60_GLOBAL__N__fdc43544_27_DistributionRandomKernel_cu_f88cee4443distribution_elementwise_grid_stride_kernelIjLi4EZZZNS0_9templates4cuda21random_from_to_kernelIPNS_17CUDAGeneratorImplEEEvRNS_18TensorIteratorBaseEmlT_ENKUlvE_clEvENKUlvE2_clEvEUlP24curandStatePhilox4_32_10E0_ZNS1_27distribution_nullary_kernelIlj5uint4S7_SF_ZZZS5_IS7_EvS9_mlSA_ENKSB_clEvENKSC_clEvEUljE_EEvS9_T2_RKT3_T4_EUlijE_EEvlNS_15PhiloxCudaStateET1_SJ_) ;  /* 0xffffffdc1ca07950 */ /* 0x000fec0003c3ffff */
.L_x_1516:
        /* <DEDUP_REMOVED lines=16> */
.L_x_2034:


//--------------------- .text._ZN2at6native60_GLOBAL__N__fdc43544_27_DistributionRandomKernel_cu_f88cee4443distribution_elementwise_grid_stride_kernelImLi2EZZZNS0_9templates4cuda21random_from_to_kernelIPNS_17CUDAGeneratorImplEEEvRNS_18TensorIteratorBaseEmlT_ENKUlvE_clEvENKUlvE2_clEvEUlP24curandStatePhilox4_32_10E_ZNS1_27distribution_nullary_kernelIlm10ulonglong2S7_SF_ZZZS5_IS7_EvS9_mlSA_ENKSB_clEvENKSC_clEvEUlmE_EEvS9_T2_RKT3_T4_EUlimE0_EEvlNS_15PhiloxCudaStateET1_SJ_ --------------------------
	.section	.text._ZN2at6native60_GLOBAL__N__fdc43544_27_DistributionRandomKernel_cu_f88cee4443distribution_elementwise_grid_stride_kernelImLi2EZZZNS0_9templates4cuda21random_from_to_kernelIPNS_17CUDAGeneratorImplEEEvRNS_18TensorIteratorBaseEmlT_ENKUlvE_clEvENKUlvE2_clEvEUlP24curandStatePhilox4_32_10E_ZNS1_27distribution_nullary_kernelIlm10ulonglong2S7_SF_ZZZS5_IS7_EvS9_mlSA_ENKSB_clEvENKSC_clEvEUlmE_EEvS9_T2_RKT3_T4_EUlimE0_EEvlNS_15PhiloxCudaStateET1_SJ_,"ax",@progbits
	.align	128
.text._ZN2at6native60_GLOBAL__N__fdc43544_27_DistributionRandomKernel_cu_f88cee4443distribution_elementwise_grid_stride_kernelImLi2EZZZNS0_9templates4cuda21random_from_to_kernelIPNS_17CUDAGeneratorImplEEEvRNS_18TensorIteratorBaseEmlT_ENKUlvE_clEvENKUlvE2_clEvEUlP24curandStatePhilox4_32_10E_ZNS1_27distribution_nullary_kernelIlm10ulonglong2S7_SF_ZZZS5_IS7_EvS9_mlSA_ENKSB_clEvENKSC_clEvEUlmE_EEvS9_T2_RKT3_T4_EUlimE0_EEvlNS_15PhiloxCudaStateET1_SJ_:
        .type           _ZN2at6native60_GLOBAL__N__fdc43544_27_DistributionRandomKernel_cu_f88cee4443distribution_elementwise_grid_stride_kernelImLi2EZZZNS0_9templates4cuda21random_from_to_kernelIPNS_17CUDAGeneratorImplEEEvRNS_18TensorIteratorBaseEmlT_ENKUlvE_clEvENKUlvE2_clEvEUlP24curandStatePhilox4_32_10E_ZNS1_27distribution_nullary_kernelIlm10ulonglong2S7_SF_ZZZS5_IS7_EvS9_mlSA_ENKSB_clEvENKSC_clEvEUlmE_EEvS9_T2_RKT3_T4_EUlimE0_EEvlNS_15PhiloxCudaStateET1_SJ_,@function
        .size           _ZN2at6native60_GLOBAL__N__fdc43544_27_DistributionRandomKernel_cu_f88cee4443distribution_elementwise_grid_stride_kernelImLi2EZZZNS0_9templates4cuda21random_from_to_kernelIPNS_17CUDAGeneratorImplEEEvRNS_18TensorIteratorBaseEmlT_ENKUlvE_clEvENKUlvE2_clEvEUlP24curandStatePhilox4_32_10E_ZNS1_27distribution_nullary_kernelIlm10ulonglong2S7_SF_ZZZS5_IS7_EvS9_mlSA_ENKSB_clEvENKSC_clEvEUlmE_EEvS9_T2_RKT3_T4_EUlimE0_EEvlNS_15PhiloxCudaStateET1_SJ_,(.L_x_2037 - _ZN2at6native60_GLOBAL__N__fdc43544_27_DistributionRandomKernel_cu_f88cee4443distribution_elementwise_grid_stride_kernelImLi2EZZZNS0_9templates4cuda21random_from_to_kernelIPNS_17CUDAGeneratorImplEEEvRNS_18TensorIteratorBaseEmlT_ENKUlvE_clEvENKUlvE2_clEvEUlP24curandStatePhilox4_32_10E_ZNS1_27distribution_nullary_kernelIlm10ulonglong2S7_SF_ZZZS5_IS7_EvS9_mlSA_ENKSB_clEvENKSC_clEvEUlmE_EEvS9_T2_RKT3_T4_EUlimE0_EEvlNS_15PhiloxCudaStateET1_SJ_)
        .other          _ZN2at6native60_GLOBAL__N__fdc43544_27_DistributionRandomKernel_cu_f88cee4443distribution_elementwise_grid_stride_kernelImLi2EZZZNS0_9templates4cuda21random_from_to_kernelIPNS_17CUDAGeneratorImplEEEvRNS_18TensorIteratorBaseEmlT_ENKUlvE_clEvENKUlvE2_clEvEUlP24curandStatePhilox4_32_10E_ZNS1_27distribution_nullary_kernelIlm10ulonglong2S7_SF_ZZZS5_IS7_EvS9_mlSA_ENKSB_clEvENKSC_clEvEUlmE_EEvS9_T2_RKT3_T4_EUlimE0_EEvlNS_15PhiloxCudaStateET1_SJ_,@"STO_CUDA_ENTRY STV_DEFAULT"
_ZN2at6native60_GLOBAL__N__fdc43544_27_DistributionRandomKernel_cu_f88cee4443distribution_elementwise_grid_stride_kernelImLi2EZZZNS0_9templates4cuda21random_from_to_kernelIPNS_17CUDAGeneratorImplEEEvRNS_18TensorIteratorBaseEmlT_ENKUlvE_clEvENKUlvE2_clEvEUlP24curandStatePhilox4_32_10E_ZNS1_27distribution_nullary_kernelIlm10ulonglong2S7_SF_ZZZS5_IS7_EvS9_mlSA_ENKSB_clEvENKSC_clEvEUlmE_EEvS9_T2_RKT3_T4_EUlimE0_EEvlNS_15PhiloxCudaStateET1_SJ_:
        /* <DEDUP_REMOVED lines=93> */
[----:B------:R-:W-:Y:S05]  /*05d0*/  CALL.REL.NOINC `($__internal_132_$__cuda_sm20_div_s64) ;  /* 0x0000003000307944 */ /* 0x000fea0003c00000 */
[----:B------:R-:W-:Y:S05]  /*05e0*/  BRA `(.L_x_1518) ;  /* 0x0000000000587947 */ /* 0x000fea0003800000 */
.L_x_1517:
        /* <DEDUP_REMOVED lines=22> */
.L_x_1518:
        /* <DEDUP_REMOVED lines=68> */
.L_x_1534:
        /* <DEDUP_REMOVED lines=13> */
.L_x_1520:
[----:B------:R-:W-:Y:S05]  /*0c60*/  BSYNC B0 ;  /* 0x0000000000007941 */ /* 0x000fea0003800000 */
.L_x_1519:
        /* <DEDUP_REMOVED lines=69> */
.L_x_1522:
[----:B------:R-:W-:Y:S01]  /*10c0*/  MOV R0, R22 ;  /* 0x0000001600007202 */ /* 0x000fe20000000f00 */
[----:B------:R-:W-:Y:S01]  /*10d0*/  IMAD.MOV.U32 R2, RZ, RZ, R3 ;  /* 0x000000ffff027224 */ /* 0x000fe200078e0003 */
[----:B------:R-:W-:Y:S01]  /*10e0*/  MOV R6, R8 ;  /* 0x0000000800067202 */ /* 0x000fe20000000f00 */
[----:B------:R-:W-:-:S07]  /*10f0*/  IMAD.MOV.U32 R5, RZ, RZ, R18 ;  /* 0x000000ffff057224 */ /* 0x000fce00078e0012 */
.L_x_1521:
        /* <DEDUP_REMOVED lines=257> */
.L_x_1525:
        /* <DEDUP_REMOVED lines=8> */
[----:B01----:R-:W-:Y:S05]  /*2190*/  CALL.REL.NOINC `($__internal_133_$__cuda_sm20_rem_u64) ;  /* 0x00000018006c7944 */ /* 0x003fea0003c00000 */
[----:B------:R-:W-:Y:S01]  /*21a0*/  IMAD.MOV.U32 R22, RZ, RZ, R2 ;  /* 0x000000ffff167224 */ /* 0x000fe200078e0002 */
[----:B------:R-:W-:Y:S01]  /*21b0*/  MOV R23, R25 ;  /* 0x0000001900177202 */ /* 0x000fe20000000f00 */
[----:B------:R-:W-:Y:S06]  /*21c0*/  BRA `(.L_x_1528) ;  /* 0x0000000000507947 */ /* 0x000fec0003800000 */
.L_x_1527:
        /* <DEDUP_REMOVED lines=20> */
.L_x_1528:
[----:B------:R-:W-:Y:S05]  /*2310*/  BSYNC B1 ;  /* 0x0000000000017941 */ /* 0x000fea0003800000 */
.L_x_1526:
[----:B------:R-:W-:Y:S02]  /*2320*/  ULDC.64 UR34, c[0x0][0x3e0] ;  /* 0x0000f80000227ab9 */ /* 0x000fe40000000a00 */
[----:B------:R-:W-:-:S04]  /*2330*/  IADD3 R22, P0, R22, UR34, RZ ;  /* 0x0000002216167c10 */ /* 0x000fc8000ff1e0ff */
[----:B------:R-:W-:-:S05]  /*2340*/  IADD3.X R23, R23, UR35, RZ, P0, !PT ;  /* 0x0000002317177c10 */ /* 0x000fca00087fe4ff */
[----:B------:R2:W-:Y:S04]  /*2350*/  STG.E.64 desc[UR60][R26.64], R22 ;  /* 0x000000161a007986 */ /* 0x0005e8000c101b3c */
.L_x_1524:
[----:B------:R-:W-:Y:S05]  /*2360*/  BSYNC B0 ;  /* 0x0000000000007941 */ /* 0x000fea0003800000 */
.L_x_1523:
        /* <DEDUP_REMOVED lines=259> */
.L_x_1530:
        /* <DEDUP_REMOVED lines=10> */
[----:B01----:R-:W-:Y:S05]  /*3440*/  CALL.REL.NOINC `($__internal_133_$__cuda_sm20_rem_u64) ;  /* 0x0000000400c07944 */ /* 0x003fea0003c00000 */
[----:B------:R-:W-:Y:S01]  /*3450*/  MOV R3, R25 ;  /* 0x0000001900037202 */ /* 0x000fe20000000f00 */
[----:B------:R-:W-:Y:S06]  /*3460*/  BRA `(.L_x_1533) ;  /* 0x00000000004c7947 */ /* 0x000fec0003800000 */
.L_x_1532:
        /* <DEDUP_REMOVED lines=19> */
.L_x_1533:
[----:B------:R-:W-:Y:S05]  /*35a0*/  BSYNC B0 ;  /* 0x0000000000007941 */ /* 0x000fea0003800000 */
.L_x_1531:
[----:B------:R-:W-:Y:S02]  /*35b0*/  ULDC.64 UR34, c[0x0][0x3e0] ;  /* 0x0000f80000227ab9 */ /* 0x000fe40000000a00 */
[----:B------:R-:W-:-:S04]  /*35c0*/  IADD3 R2, P0, R2, UR34, RZ ;  /* 0x0000002202027c10 */ /* 0x000fc8000ff1e0ff */
[----:B------:R-:W-:-:S05]  /*35d0*/  IADD3.X R3, R3, UR35, RZ, P0, !PT ;  /* 0x0000002303037c10 */ /* 0x000fca00087fe4ff */
[----:B------:R3:W-:Y:S04]  /*35e0*/  STG.E.64 desc[UR60][R26.64], R2 ;  /* 0x000000021a007986 */ /* 0x0007e8000c101b3c */
.L_x_1529:
        /* <DEDUP_REMOVED lines=11> */
        .weak           $__internal_132_$__cuda_sm20_div_s64
        .type           $__internal_132_$__cuda_sm20_div_s64,@function
        .size           $__internal_132_$__cuda_sm20_div_s64,($__internal_133_$__cuda_sm20_rem_u64 - $__internal_132_$__cuda_sm20_div_s64)
$__internal_132_$__cuda_sm20_div_s64:
        /* <DEDUP_REMOVED lines=74> */
[----:B------:R-:W-:Y:S06]  /*3b40*/  RET.REL.NODEC R6 `(_ZN2at6native60_GLOBAL__N__fdc43544_27_DistributionRandomKernel_cu_f88cee4443distribution_elementwise_grid_stride_kernelImLi2EZZZNS0_9templates4cuda21random_from_to_kernelIPNS_17CUDAGeneratorImplEEEvRNS_18TensorIteratorBaseEmlT_ENKUlvE_clEvENKUlvE2_clEvEUlP24curandStatePhilox4_32_10E_ZNS1_27distribution_nullary_kernelIlm10ulonglong2S7_SF_ZZZS5_IS7_EvS9_mlSA_ENKSB_clEvENKSC_clEvEUlmE_EEvS9_T2_RKT3_T4_EUlimE0_EEvlNS_15PhiloxCudaStateET1_SJ_) ;  /* 0xffffffc4062c7950 */ /* 0x000fec0003c3ffff */
        .weak           $__internal_133_$__cuda_sm20_rem_u64
        .type           $__internal_133_$__cuda_sm20_rem_u64,@function
        .size           $__internal_133_$__cuda_sm20_rem_u64,(.L_x_2037 - $__internal_133_$__cuda_sm20_rem_u64)
$__internal_133_$__cuda_sm20_rem_u64:
        /* <DEDUP_REMOVED lines=64> */
[----:B------:R-:W-:Y:S06]  /*3f50*/  RET.REL.NODEC R40 `(_ZN2at6native60_GLOBAL__N__fdc43544_27_DistributionRandomKernel_cu_f88cee4443distribution_elementwise_grid_stride_kernelImLi2EZZZNS0_9templates4cuda21random_from_to_kernelIPNS_17CUDAGeneratorImplEEEvRNS_18TensorIteratorBaseEmlT_ENKUlvE_clEvENKUlvE2_clEvEUlP24curandStatePhilox4_32_10E_ZNS1_27distribution_nullary_kernelIlm10ulonglong2S7_SF_ZZZS5_IS7_EvS9_mlSA_ENKSB_clEvENKSC_clEvEUlmE_EEvS9_T2_RKT3_T4_EUlimE0_EEvlNS_15PhiloxCudaStateET1_SJ_) ;  /* 0xffffffc028287950 */ /* 0x000fec0003c3ffff */
.L_x_1535:
        /* <DEDUP_REMOVED lines=10> */
.L_x_2037:


//--------------------- .text._ZN2at6native60_GLOBAL__N__fdc43544_27_DistributionRandomKernel_cu_f88cee4443distribution_elementwise_grid_stride_kernelImLi2EZZZNS0_9templates4cuda21random_from_to_kernelIPNS_17CUDAGeneratorImplEEEvRNS_18TensorIteratorBaseEmlT_ENKUlvE_clEvENKUlvE2_clEvEUlP24curandStatePhilox4_32_10E_ZNS1_27distribution_nullary_kernelIlm10ulonglong2S7_SF_ZZZS5_IS7_EvS9_mlSA_ENKSB_clEvENKSC_clEvEUlmE_EEvS9_T2_RKT3_T4_EUlimE_EEvlNS_15PhiloxCudaStateET1_SJ_ --------------------------
	.section	.text._ZN2at6native60_GLOBAL__N__fdc43544_27_DistributionRandomKernel_cu_f88cee4443distribution_elementwise_grid_stride_kernelImLi2EZZZNS0_9templates4cuda21random_from_to_kernelIPNS_17CUDAGeneratorImplEEEvRNS_18TensorIteratorBaseEmlT_ENKUlvE_clEvENKUlvE2_clEvEUlP24curandStatePhilox4_32_10E_ZNS1_27distribution_nullary_kernelIlm10ulonglong2S7_SF_ZZZS5_IS7_EvS9_mlSA_ENKSB_clEvENKSC_clEvEUlmE_EEvS9_T2_RKT3_T4_EUlimE_EEvlNS_15PhiloxCudaStateET1_SJ_,"ax",@progbits
	.align	128
.text._ZN2at6native60_GLOBAL__N__fdc43544_27_DistributionRandomKernel_cu_f88cee4443distribution_elementwise_grid_stride_kernelImLi2EZZZNS0_9templates4cuda21random_from_to_kernelIPNS_17CUDAGeneratorImplEEEvRNS_18TensorIteratorBaseEmlT_ENKUlvE_clEvENKUlvE2_clEvEUlP24curandStatePhilox4_32_10E_ZNS1_27distribution_nullary_kernelIlm10ulonglong2S7_SF_ZZZS5_IS7_EvS9_mlSA_ENKSB_clEvENKSC_clEvEUlmE_EEvS9_T2_RKT3_T4_EUlimE_EEvlNS_15PhiloxCudaStateET1_SJ_:
        .type           _ZN2at6native60_GLOBAL__N__fdc43544_27_DistributionRandomKernel_cu_f88cee4443distribution_elementwise_grid_stride_kernelImLi2EZZZNS0_9templates4cuda21random_from_to_kernelIPNS_17CUDAGeneratorImplEEEvRNS_18TensorIteratorBaseEmlT_ENKUlvE_clEvENKUlvE2_clEvEUlP24curandStatePhilox4_32_10E_ZNS1_27distribution_nullary_kernelIlm10ulonglong2S7_SF_ZZZS5_IS7_EvS9_mlSA_ENKSB_clEvENKSC_clEvEUlmE_EEvS9_T2_RKT3_T4_EUlimE_EEvlNS_15PhiloxCudaStateET1_SJ_,@function
        .size           _ZN2at6native60_GLOBAL__N__fdc43544_27_DistributionRandomKernel_cu_f88cee4443distribution_elementwise_grid_stride_kernelImLi2EZZZNS0_9templates4cuda21random_from_to_kernelIPNS_17CUDAGeneratorImplEEEvRNS_18TensorIteratorBaseEmlT_ENKUlvE_clEvENKUlvE2_clEvEUlP24curandStatePhilox4_32_10E_ZNS1_27distribution_nullary_kernelIlm10ulonglong2S7_SF_ZZZS5_IS7_EvS9_mlSA_ENKSB_clEvENKSC_clEvEUlmE_EEvS9_T2_RKT3_T4_EUlimE_EEvlNS_15PhiloxCudaStateET1_SJ_,(.L_x_2040 - _ZN2at6native60_GLOBAL__N__fdc43544_27_DistributionRandomKernel_cu_f88cee4443distribution_elementwise_grid_stride_kernelImLi2EZZZNS0_9templates4cuda21random_from_to_kernelIPNS_17CUDAGeneratorImplEEEvRNS_18TensorIteratorBaseEmlT_ENKUlvE_clEvENKUlvE2_clEvEUlP24curandStatePhilox4_32_10E_ZNS1_27distribution_nullary_kernelIlm10ulonglong2S7_SF_ZZZS5_IS7_EvS9_mlSA_ENKSB_clEvENKSC_clEvEUlmE_EEvS9_T2_RKT3_T4_EUlimE_EEvlNS_15PhiloxCudaStateET1_SJ_)
        .other          _ZN2at6native60_GLOBAL__N__fdc43544_27_DistributionRandomKernel_cu_f88cee4443distribution_elementwise_grid_stride_kernelImLi2EZZZNS0_9templates4cuda21random_from_to_kernelIPNS_17CUDAGeneratorImplEEEvRNS_18TensorIteratorBaseEmlT_ENKUlvE_clEvENKUlvE2_clEvEUlP24curandStatePhilox4_32_10E_ZNS1_27distribution_nullary_kernelIlm10ulonglong2S7_SF_ZZZS5_IS7_EvS9_mlSA_ENKSB_clEvENKSC_clEvEUlmE_EEvS9_T2_RKT3_T4_EUlimE_EEvlNS_15PhiloxCudaStateET1_SJ_,@"STO_CUDA_ENTRY STV_DEFAULT"
_ZN2at6native60_GLOBAL__N__fdc43544_27_DistributionRandomKernel_cu_f88cee4443distribution_elementwise_grid_stride_kernelImLi2EZZZNS0_9templates4cuda21random_from_to_kernelIPNS_17CUDAGeneratorImplEEEvRNS_18TensorIteratorBaseEmlT_ENKUlvE_clEvENKUlvE2_clEvEUlP24curandStatePhilox4_32_10E_ZNS1_27distribution_nullary_kernelIlm10ulonglong2S7_SF_ZZZS5_IS7_EvS9_mlSA_ENKSB_clEvENKSC_clEvEUlmE_EEvS9_T2_RKT3_T4_EUlimE_EEvlNS_15PhiloxCudaStateET1_SJ_:
        /* <DEDUP_REMOVED lines=86> */
[----:B------:R-:W-:Y:S05]  /*0560*/  CALL.REL.NOINC `($__internal_134_$__cuda_sm20_div_s64) ;  /* 0x0000000c00ac7944 */ /* 0x000fea0003c00000 */
[----:B------:R-:W-:Y:S01]  /*0570*/  MOV R22, R26 ;  /* 0x0000001a00167202 */ /* 0x000fe20000000f00 */
[----:B------:R-:W-:Y:S01]  /*0580*/  IMAD.MOV.U32 R23, RZ, RZ, R27 ;  /* 0x000000ffff177224 */ /* 0x000fe200078e001b */
[----:B------:R-:W-:Y:S06]  /*0590*/  BRA `(.L_x_1537) ;  /* 0x00000000005c7947 */ /* 0x000fec0003800000 */
.L_x_1536:
        /* <DEDUP_REMOVED lines=23> */
.L_x_1537:
        /* <DEDUP_REMOVED lines=33> */
.L_x_1551:
        /* <DEDUP_REMOVED lines=13> */
.L_x_1539:
[----:B------:R-:W-:Y:S05]  /*09f0*/  BSYNC B0 ;  /* 0x0000000000007941 */ /* 0x000fea0003800000 */
.L_x_1538:
        /* <DEDUP_REMOVED lines=60> */
.L_x_1541:
[----:B------:R-:W-:Y:S01]  /*0dc0*/  IMAD.MOV.U32 R47, RZ, RZ, R43 ;  /* 0x000000ffff2f7224 */ /* 0x000fe200078e002b */
[----:B------:R-:W-:Y:S01]  /*0dd0*/  MOV R30, R31 ;  /* 0x0000001f001e7202 */ /* 0x000fe20000000f00 */
[----:B------:R-:W-:Y:S02]  /*0de0*/  IMAD.MOV.U32 R39, RZ, RZ, R37 ;  /* 0x000000ffff277224 */ /* 0x000fe400078e0025 */
[----:B------:R-:W-:-:S07]  /*0df0*/  IMAD.MOV.U32 R40, RZ, RZ, R26 ;  /* 0x000000ffff287224 */ /* 0x000fce00078e001a */
.L_x_1540:
        /* <DEDUP_REMOVED lines=12> */
[----:B01----:R-:W-:Y:S05]  /*0ec0*/  CALL.REL.NOINC `($__internal_135_$__cuda_sm20_rem_u64) ;  /* 0x0000000800807944 */ /* 0x003fea0003c00000 */
[----:B------:R-:W-:Y:S02]  /*0ed0*/  IMAD.MOV.U32 R28, RZ, RZ, R30 ;  /* 0x000000ffff1c7224 */ /* 0x000fe400078e001e */
[----:B------:R-:W-:Y:S01]  /*0ee0*/  IMAD.MOV.U32 R29, RZ, RZ, R31 ;  /* 0x000000ffff1d7224 */ /* 0x000fe200078e001f */
[----:B------:R-:W-:Y:S06]  /*0ef0*/  BRA `(.L_x_1546) ;  /* 0x00000000004c7947 */ /* 0x000fec0003800000 */
.L_x_1545:
        /* <DEDUP_REMOVED lines=19> */
.L_x_1546:
[----:B------:R-:W-:Y:S05]  /*1030*/  BSYNC B1 ;  /* 0x0000000000017941 */ /* 0x000fea0003800000 */
.L_x_1544:
[----:B------:R-:W-:Y:S01]  /*1040*/  IMAD R42, R16, UR7, RZ ;  /* 0x00000007102a7c24 */ /* 0x000fe2000f8e02ff */
[----:B------:R-:W-:-:S04]  /*1050*/  IADD3 R30, P0, R28, UR10, RZ ;  /* 0x0000000a1c1e7c10 */ /* 0x000fc8000ff1e0ff */
[C---:B------:R-:W-:Y:S02]  /*1060*/  IADD3 R28, P1, R42.reuse, UR12, RZ ;  /* 0x0000000c2a1c7c10 */ /* 0x040fe4000ff3e0ff */
[----:B------:R-:W-:Y:S02]  /*1070*/  IADD3.X R31, R29, UR11, RZ, P0, !PT ;  /* 0x0000000b1d1f7c10 */ /* 0x000fe400087fe4ff */
[----:B------:R-:W-:-:S05]  /*1080*/  LEA.HI.X.SX32 R29, R42, UR13, 0x1, P1 ;  /* 0x0000000d2a1d7c11 */ /* 0x000fca00088f0eff */
[----:B------:R2:W-:Y:S04]  /*1090*/  STG.E.64 desc[UR8][R28.64], R30 ;  /* 0x0000001e1c007986 */ /* 0x0005e8000c101b08 */
.L_x_1543:
[----:B------:R-:W-:Y:S05]  /*10a0*/  BSYNC B0 ;  /* 0x0000000000007941 */ /* 0x000fea0003800000 */
.L_x_1542:
        /* <DEDUP_REMOVED lines=15> */
[----:B01----:R-:W-:Y:S05]  /*11a0*/  CALL.REL.NOINC `($__internal_135_$__cuda_sm20_rem_u64) ;  /* 0x0000000400c87944 */ /* 0x003fea0003c00000 */
[----:B------:R-:W-:Y:S01]  /*11b0*/  IMAD.MOV.U32 R28, RZ, RZ, R30 ;  /* 0x000000ffff1c7224 */ /* 0x000fe200078e001e */
[----:B------:R-:W-:Y:S01]  /*11c0*/  MOV R29, R31 ;  /* 0x0000001f001d7202 */ /* 0x000fe20000000f00 */
[----:B------:R-:W-:Y:S06]  /*11d0*/  BRA `(.L_x_1550) ;  /* 0x0000000000487947 */ /* 0x000fec0003800000 */
.L_x_1549:
        /* <DEDUP_REMOVED lines=18> */
.L_x_1550:
[----:B------:R-:W-:Y:S05]  /*1300*/  BSYNC B0 ;  /* 0x0000000000007941 */ /* 0x000fea0003800000 */
.L_x_1548:
[----:B------:R-:W-:Y:S01]  /*1310*/  IMAD R46, R46, UR7, RZ ;  /* 0x000000072e2e7c24 */ /* 0x000fe2000f8e02ff */
[----:B------:R-:W-:-:S04]  /*1320*/  IADD3 R30, P0, R28, UR10, RZ ;  /* 0x0000000a1c1e7c10 */ /* 0x000fc8000ff1e0ff */
[C---:B------:R-:W-:Y:S02]  /*1330*/  IADD3 R28, P1, R46.reuse, UR12, RZ ;  /* 0x0000000c2e1c7c10 */ /* 0x040fe4000ff3e0ff */
[----:B------:R-:W-:Y:S02]  /*1340*/  IADD3.X R31, R29, UR11, RZ, P0, !PT ;  /* 0x0000000b1d1f7c10 */ /* 0x000fe400087fe4ff */
[----:B------:R-:W-:-:S05]  /*1350*/  LEA.HI.X.SX32 R29, R46, UR13, 0x1, P1 ;  /* 0x0000000d2e1d7c11 */ /* 0x000fca00088f0eff */
[----:B------:R2:W-:Y:S04]  /*1360*/  STG.E.64 desc[UR8][R28.64], R30 ;  /* 0x0000001e1c007986 */ /* 0x0005e8000c101b08 */
.L_x_1547:
        /* <DEDUP_REMOVED lines=11> */
        .weak           $__internal_134_$__cuda_sm20_div_s64
        .type           $__internal_134_$__cuda_sm20_div_s64,@function
        .size           $__internal_134_$__cuda_sm20_div_s64,($__internal_135_$__cuda_sm20_rem_u64 - $__internal_134_$__cuda_sm20_div_s64)
$__internal_134_$__cuda_sm20_div_s64:
        /* <DEDUP_REMOVED lines=74> */
[----:B------:R-:W-:Y:S06]  /*18c0*/  RET.REL.NODEC R22 `(_ZN2at6native60_GLOBAL__N__fdc43544_27_DistributionRandomKernel_cu_f88cee4443distribution_elementwise_grid_stride_kernelImLi2EZZZNS0_9templates4cuda21random_from_to_kernelIPNS_17CUDAGeneratorImplEEEvRNS_18TensorIteratorBaseEmlT_ENKUlvE_clEvENKUlvE2_clEvEUlP24curandStatePhilox4_32_10E_ZNS1_27distribution_nullary_kernelIlm10ulonglong2S7_SF_ZZZS5_IS7_EvS9_mlSA_ENKSB_clEvENKSC_clEvEUlmE_EEvS9_T2_RKT3_T4_EUlimE_EEvlNS_15PhiloxCudaStateET1_SJ_) ;  /* 0xffffffe416cc7950 */ /* 0x000fec0003c3ffff */
        .weak           $__internal_135_$__cuda_sm20_rem_u64
        .type           $__internal_135_$__cuda_sm20_rem_u64,@function
        .size           $__internal_135_$__cuda_sm20_rem_u64,(.L_x_2040 - $__internal_135_$__cuda_sm20_rem_u64)
$__internal_135_$__cuda_sm20_rem_u64:
        /* <DEDUP_REMOVED lines=65> */
[----:B------:R-:W-:Y:S06]  /*1ce0*/  RET.REL.NODEC R28 `(_ZN2at6native60_GLOBAL__N__fdc43544_27_DistributionRandomKernel_cu_f88cee4443distribution_elementwise_grid_stride_kernelImLi2EZZZNS0_9templates4cuda21random_from_to_kernelIPNS_17CUDAGeneratorImplEEEvRNS_18TensorIteratorBaseEmlT_ENKUlvE_clEvENKUlvE2_clEvEUlP24curandStatePhilox4_32_10E_ZNS1_27distribution_nullary_kernelIlm10ulonglong2S7_SF_ZZZS5_IS7_EvS9_mlSA_ENKSB_clEvENKSC_clEvEUlmE_EEvS9_T2_RKT3_T4_EUlimE_EEvlNS_15PhiloxCudaStateET1_SJ_) ;  /* 0xffffffe01cc47950 */ /* 0x000fec0003c3ffff */
.L_x_1552:
        /* <DEDUP_REMOVED lines=9> */
.L_x_2040:


//--------------------- .text._ZN2at6native60_GLOBAL__N__fdc43544_27_DistributionRandomKernel_cu_f88cee4443distribution_elementwise_grid_stride_kernelIjLi4EZZZNS0_9templates4cuda21random_from_to_kernelIPNS_17CUDAGeneratorImplEEEvRNS_18TensorIteratorBaseEmlT_ENKUlvE_clEvENKUlvE1_clEvEUlP24curandStatePhilox4_32_10E0_ZNS1_27distribution_nullary_kernelIij5uint4S7_SF_ZZZS5_IS7_EvS9_mlSA_ENKSB_clEvENKSC_clEvEUljE_EEvS9_T2_RKT3_T4_EUlijE0_EEvlNS_15PhiloxCudaStateET1_SJ_ --------------------------
	.section	.text._ZN2at6native60_GLOBAL__N__fdc43544_27_DistributionRandomKernel_cu_f88cee4443distribution_elementwise_grid_stride_kernelIjLi4EZZZNS0_9templates4cuda21random_from_to_kernelIPNS_17CUDAGeneratorImplEEEvRNS_18TensorIteratorBaseEmlT_ENKUlvE_clEvENKUlvE1_clEvEUlP24curandStatePhilox4_32_10E0_ZNS1_27distribution_nullary_kernelIij5uint4S7_SF_ZZZS5_IS7_EvS9_mlSA_ENKSB_clEvENKSC_clEvEUljE_EEvS9_T2_RKT3_T4_EUlijE0_EEvlNS_15PhiloxCudaStateET1_SJ_,"ax",@progbits
	.align	128
.text._ZN2at6native60_GLOBAL__N__fdc43544_27_DistributionRandomKernel_cu_f88cee4443distribution_elementwise_grid_stride_kernelIjLi4EZZZNS0_9templates4cuda21random_from_to_kernelIPNS_17CUDAGeneratorImplEEEvRNS_18TensorIteratorBaseEmlT_ENKUlvE_clEvENKUlvE1_clEvEUlP24curandStatePhilox4_32_10E0_ZNS1_27distribution_nullary_kernelIij5uint4S7_SF_ZZZS5_IS7_EvS9_mlSA_ENKSB_clEvENKSC_clEvEUljE_EEvS9_T2_RKT3_T4_EUlijE0_EEvlNS_15PhiloxCudaStateET1_SJ_:
        .type           _ZN2at6native60_GLOBAL__N__fdc43544_27_DistributionRandomKernel_cu_f88cee4443distribution_elementwise_grid_stride_kernelIjLi4EZZZNS0_9templates4cuda21random_from_to_kernelIPNS_17CUDAGeneratorImplEEEvRNS_18TensorIteratorBaseEmlT_ENKUlvE_clEvENKUlvE1_clEvEUlP24curandStatePhilox4_32_10E0_ZNS1_27distribution_nullary_kernelIij5uint4S7_SF_ZZZS5_IS7_EvS9_mlSA_ENKSB_clEvENKSC_clEvEUljE_EEvS9_T2_RKT3_T4_EUlijE0_EEvlNS_15PhiloxCudaStateET1_SJ_,@function
        .size           _ZN2at6native60_GLOBAL__N__fdc43544_27_DistributionRandomKernel_cu_f88cee4443distribution_elementwise_grid_stride_kernelIjLi4EZZZNS0_9templates4cuda21random_from_to_kernelIPNS_17CUDAGeneratorImplEEEvRNS_18TensorIteratorBaseEmlT_ENKUlvE_clEvENKUlvE1_clEvEUlP24curandStatePhilox4_32_10E0_ZNS1_27distribution_nullary_kernelIij5uint4S7_SF_ZZZS5_IS7_EvS9_mlSA_ENKSB_clEvENKSC_clEvEUljE_EEvS9_T2_RKT3_T4_EUlijE0_EEvlNS_15PhiloxCudaStateET1_SJ_,(.L_x_2043 - _ZN2at6native60_GLOBAL__N__fdc43544_27_DistributionRandomKernel_cu_f88cee4443distribution_elementwise_grid_stride_kernelIjLi4EZZZNS0_9templates4cuda21random_from_to_kernelIPNS_17CUDAGeneratorImplEEEvRNS_18TensorIteratorBaseEmlT_ENKUlvE_clEvENKUlvE1_clEvEUlP24curandStatePhilox4_32_10E0_ZNS1_27distribution_nullary_kernelIij5uint4S7_SF_ZZZS5_IS7_EvS9_mlSA_ENKSB_clEvENKSC_clEvEUljE_EEvS9_T2_RKT3_T4_EUlijE0_EEvlNS_15PhiloxCudaStateET1_SJ_)
        .other          _ZN2at6native60_GLOBAL__N__fdc43544_27_DistributionRandomKernel_cu_f88cee4443distribution_elementwise_grid_stride_kernelIjLi4EZZZNS0_9templates4cuda21random_from_to_kernelIPNS_17CUDAGeneratorImplEEEvRNS_18TensorIteratorBaseEmlT_ENKUlvE_clEvENKUlvE1_clEvEUlP24curandStatePhilox4_32_10E0_ZNS1_27distribution_nullary_kernelIij5uint4S7_SF_ZZZS5_IS7_EvS9_mlSA_ENKSB_clEvENKSC_clEvEUljE_EEvS9_T2_RKT3_T4_EUlijE0_EEvlNS_15PhiloxCudaStateET1_SJ_,@"STO_CUDA_ENTRY STV_DEFAULT"
_ZN2at6native60_GLOBAL__N__fdc43544_27_DistributionRandomKernel_cu_f88cee4443distribution_elementwise_grid_stride_kernelIjLi4EZZZNS0_9templates4cuda21random_from_to_kernelIPNS_17CUDAGeneratorImplEEEvRNS_18TensorIteratorBaseEmlT_ENKUlvE_clEvENKUlvE1_clEvEUlP24curandStatePhilox4_32_10E0_ZNS1_27distribution_nullary_kernelIij5uint4S7_SF_ZZZS5_IS7_EvS9_mlSA_ENKSB_clEvENKSC_clEvEUljE_EEvS9_T2_RKT3_T4_EUlijE0_EEvlNS_15PhiloxCudaStateET1_SJ_:
        /* <DEDUP_REMOVED lines=92> */
[----:B------:R-:W-:Y:S05]  /*05c0*/  CALL.REL.NOINC `($__internal_136_$__cuda_sm20_div_s64) ;  /* 0x0000005000987944 */ /* 0x000fea0003c00000 */
[----:B------:R-:W-:Y:S05]  /*05d0*/  BRA `(.L_x_1554) ;  /* 0x00000000005c7947 */ /* 0x000fea0003800000 */
.L_x_1553:
        /* <DEDUP_REMOVED lines=23> */
.L_x_1554:
        /* <DEDUP_REMOVED lines=68> */
.L_x_1578:
        /* <DEDUP_REMOVED lines=13> */
.L_x_1556:
[----:B------:R-:W-:Y:S05]  /*0c60*/  BSYNC B0 ;  /* 0x0000000000007941 */ /* 0x000fea0003800000 */
.L_x_1555:
        /* <DEDUP_REMOVED lines=69> */
.L_x_1558:
[----:B------:R-:W-:Y:S01]  /*10c0*/  MOV R35, R32 ;  /* 0x0000002000237202 */ /* 0x000fe20000000f00 */
[----:B------:R-:W-:Y:S01]  /*10d0*/  IMAD.MOV.U32 R41, RZ, RZ, R27 ;  /* 0x000000ffff297224 */ /* 0x000fe200078e001b */
[----:B------:R-:W-:Y:S01]  /*10e0*/  MOV R30, R28 ;  /* 0x0000001c001e7202 */ /* 0x000fe20000000f00 */
[----:B------:R-:W-:-:S07]  /*10f0*/  IMAD.MOV.U32 R31, RZ, RZ, R22 ;  /* 0x000000ffff1f7224 */ /* 0x000fce00078e0016 */
.L_x_1557:
        /* <DEDUP_REMOVED lines=258> */
.L_x_1561:
[----:B------:R-:W-:Y:S01]  /*2120*/  ISETP.NE.U32.AND P0, PT, RZ, UR30, PT ;  /* 0x0000001eff007c0c */ /* 0x000fe2000bf05070 */
[----:B------:R-:W-:Y:S02]  /*2130*/  ULDC.64 UR34, c[0x0][0x3d0] ;  /* 0x0000f40000227ab9 */ /* 0x000fe40000000a00 */
[----:B------:R-:W-:-:S05]  /*2140*/  IADD3 R26, P1, R36, UR34, RZ ;  /* 0x00000022241a7c10 */ /* 0x000fca000ff3e0ff */
[----:B------:R-:W-:-:S05]  /*2150*/  IMAD.X R27, RZ, RZ, UR35, P1 ;  /* 0x00000023ff1b7e24 */ /* 0x000fca00088e06ff */
[----:B------:R-:W-:Y:S05]  /*2160*/  @!P0 BRA `(.L_x_1562) ;  /* 0x00000000000c8947 */ /* 0x000fea0003800000 */
[----:B------:R-:W-:-:S07]  /*2170*/  MOV R36, 0x2190 ;  /* 0x0000219000247802 */ /* 0x000fce0000000f00 */
[----:B01----:R-:W-:Y:S05]  /*2180*/  CALL.REL.NOINC `($__internal_137_$__cuda_sm20_rem_u64) ;  /* 0x0000003800d47944 */ /* 0x003fea0003c00000 */
[----:B------:R-:W-:Y:S05]  /*2190*/  BRA `(.L_x_1563) ;  /* 0x0000000000487947 */ /* 0x000fea0003800000 */
.L_x_1562:
        /* <DEDUP_REMOVED lines=18> */
.L_x_1563:
[----:B------:R-:W-:Y:S02]  /*22c0*/  ULDC UR34, c[0x0][0x3e0] ;  /* 0x0000f80000227ab9 */ /* 0x000fe40000000800 */
[----:B------:R-:W-:-:S05]  /*22d0*/  IADD3 R35, R35, UR34, RZ ;  /* 0x0000002223237c10 */ /* 0x000fca000fffe0ff */
[----:B------:R2:W-:Y:S02]  /*22e0*/  STG.E desc[UR60][R26.64], R35 ;  /* 0x000000231a007986 */ /* 0x0005e4000c10193c */
.L_x_1560:
[----:B------:R-:W-:Y:S05]  /*22f0*/  BSYNC B0 ;  /* 0x0000000000007941 */ /* 0x000fea0003800000 */
.L_x_1559:
        /* <DEDUP_REMOVED lines=248> */
.L_x_1566:
[----:B------:R-:W-:Y:S01]  /*3280*/  ISETP.NE.U32.AND P1, PT, RZ, UR30, PT ;  /* 0x0000001eff007c0c */ /* 0x000fe2000bf25070 */
[----:B------:R-:W-:Y:S02]  /*3290*/  ULDC.64 UR34, c[0x0][0x3d0] ;  /* 0x0000f40000227ab9 */ /* 0x000fe40000000a00 */
[----:B------:R-:W-:-:S05]  /*32a0*/  IADD3 R26, P0, R35, UR34, RZ ;  /* 0x00000022231a7c10 */ /* 0x000fca000ff1e0ff */
[----:B------:R-:W-:-:S05]  /*32b0*/  IMAD.X R27, RZ, RZ, UR35, P0 ;  /* 0x00000023ff1b7e24 */ /* 0x000fca00080e06ff */
[----:B------:R-:W-:Y:S05]  /*32c0*/  @!P1 BRA `(.L_x_1567) ;  /* 0x0000000000109947 */ /* 0x000fea0003800000 */
[----:B------:R-:W-:Y:S02]  /*32d0*/  MOV R35, R41 ;  /* 0x0000002900237202 */ /* 0x000fe40000000f00 */
[----:B------:R-:W-:-:S07]  /*32e0*/  MOV R36, 0x3300 ;  /* 0x0000330000247802 */ /* 0x000fce0000000f00 */
[----:B01----:R-:W-:Y:S05]  /*32f0*/  CALL.REL.NOINC `($__internal_137_$__cuda_sm20_rem_u64) ;  /* 0x0000002800787944 */ /* 0x003fea0003c00000 */
[----:B------:R-:W-:Y:S05]  /*3300*/  BRA `(.L_x_1568) ;  /* 0x0000000000487947 */ /* 0x000fea0003800000 */
.L_x_1567:
        /* <DEDUP_REMOVED lines=18> */
.L_x_1568:
[----:B------:R-:W-:Y:S02]  /*3430*/  ULDC UR34, c[0x0][0x3e0] ;  /* 0x0000f80000227ab9 */ /* 0x000fe40000000800 */
[----:B------:R-:W-:-:S05]  /*3440*/  VIADD R35, R35, UR34 ;  /* 0x0000002223237c36 */ /* 0x000fca0008000000 */
[----:B------:R2:W-:Y:S02]  /*3450*/  STG.E desc[UR60][R26.64], R35 ;  /* 0x000000231a007986 */ /* 0x0005e4000c10193c */
.L_x_1565:
[----:B------:R-:W-:Y:S05]  /*3460*/  BSYNC B0 ;  /* 0x0000000000007941 */ /* 0x000fea0003800000 */
.L_x_1564:
        /* <DEDUP_REMOVED lines=244> */
.L_x_1571:
[----:B------:R-:W-:Y:S01]  /*43b0*/  ISETP.NE.U32.AND P1, PT, RZ, UR30, PT ;  /* 0x0000001eff007c0c */ /* 0x000fe2000bf25070 */
[----:B------:R-:W-:Y:S02]  /*43c0*/  ULDC.64 UR34, c[0x0][0x3d0] ;  /* 0x0000f40000227ab9 */ /* 0x000fe40000000a00 */
[----:B------:R-:W-:-:S04]  /*43d0*/  IADD3 R26, P0, R35, UR34, RZ ;  /* 0x00000022231a7c10 */ /* 0x000fc8000ff1e0ff */
[----:B------:R-:W-:-:S06]  /*43e0*/  IADD3.X R27, RZ, UR35, RZ, P0, !PT ;  /* 0x00000023ff1b7c10 */ /* 0x000fcc00087fe4ff */
[----:B------:R-:W-:Y:S05]  /*43f0*/  @!P1 BRA `(.L_x_1572) ;  /* 0x0000000000109947 */ /* 0x000fea0003800000 */
[----:B------:R-:W-:Y:S02]  /*4400*/  MOV R35, R30 ;  /* 0x0000001e00237202 */ /* 0x000fe40000000f00 */
[----:B------:R-:W-:-:S07]  /*4410*/  MOV R36, 0x4430 ;  /* 0x0000443000247802 */ /* 0x000fce0000000f00 */
[----:B01----:R-:W-:Y:S05]  /*4420*/  CALL.REL.NOINC `($__internal_137_$__cuda_sm20_rem_u64) ;  /* 0x00000018002c7944 */ /* 0x003fea0003c00000 */
[----:B------:R-:W-:Y:S05]  /*4430*/  BRA `(.L_x_1573) ;  /* 0x0000000000487947 */ /* 0x000fea0003800000 */
.L_x_1572:
        /* <DEDUP_REMOVED lines=18> */
.L_x_1573:
[----:B------:R-:W-:Y:S02]  /*4560*/  ULDC UR34, c[0x0][0x3e0] ;  /* 0x0000f80000227ab9 */ /* 0x000fe40000000800 */
[----:B------:R-:W-:-:S05]  /*4570*/  VIADD R35, R35, UR34 ;  /* 0x0000002223237c36 */ /* 0x000fca0008000000 */
[----:B------:R2:W-:Y:S02]  /*4580*/  STG.E desc[UR60][R26.64], R35 ;  /* 0x000000231a007986 */ /* 0x0005e4000c10193c */
.L_x_1570:
[----:B------:R-:W-:Y:S05]  /*4590*/  BSYNC B0 ;  /* 0x0000000000007941 */ /* 0x000fea0003800000 */
.L_x_1569:
        /* <DEDUP_REMOVED lines=256> */
.L_x_1575:
[----:B------:R-:W-:Y:S01]  /*55a0*/  ISETP.NE.U32.AND P1, PT, RZ, UR30, PT ;  /* 0x0000001eff007c0c */ /* 0x000fe2000bf25070 */
[----:B------:R-:W-:Y:S02]  /*55b0*/  ULDC.64 UR34, c[0x0][0x3d0] ;  /* 0x0000f40000227ab9 */ /* 0x000fe40000000a00 */
[----:B------:R-:W-:-:S04]  /*55c0*/  IADD3 R26, P0, R30, UR34, RZ ;  /* 0x000000221e1a7c10 */ /* 0x000fc8000ff1e0ff */
[----:B------:R-:W-:-:S06]  /*55d0*/  IADD3.X R27, RZ, UR35, RZ, P0, !PT ;  /* 0x00000023ff1b7c10 */ /* 0x000fcc00087fe4ff */
[----:B------:R-:W-:Y:S05]  /*55e0*/  @!P1 BRA `(.L_x_1576) ;  /* 0x0000000000109947 */ /* 0x000fea0003800000 */
[----:B------:R-:W-:Y:S01]  /*55f0*/  IMAD.MOV.U32 R35, RZ, RZ, R31 ;  /* 0x000000ffff237224 */ /* 0x000fe200078e001f */
[----:B------:R-:W-:-:S07]  /*5600*/  MOV R36, 0x5620 ;  /* 0x0000562000247802 */ /* 0x000fce0000000f00 */
[----:B01----:R-:W-:Y:S05]  /*5610*/  CALL.REL.NOINC `($__internal_137_$__cuda_sm20_rem_u64) ;  /* 0x0000000400b07944 */ /* 0x003fea0003c00000 */
[----:B------:R-:W-:Y:S05]  /*5620*/  BRA `(.L_x_1577) ;  /* 0x0000000000487947 */ /* 0x000fea0003800000 */
.L_x_1576:
        /* <DEDUP_REMOVED lines=18> */
.L_x_1577:
[----:B------:R-:W-:Y:S02]  /*5750*/  ULDC UR34, c[0x0][0x3e0] ;  /* 0x0000f80000227ab9 */ /* 0x000fe40000000800 */
[----:B------:R-:W-:-:S05]  /*5760*/  IADD3 R35, R35, UR34, RZ ;  /* 0x0000002223237c10 */ /* 0x000fca000fffe0ff */
[----:B------:R2:W-:Y:S02]  /*5770*/  STG.E desc[UR60][R26.64], R35 ;  /* 0x000000231a007986 */ /* 0x0005e4000c10193c */
.L_x_1574:
        /* <DEDUP_REMOVED lines=11> */
        .weak           $__internal_136_$__cuda_sm20_div_s64
        .type           $__internal_136_$__cuda_sm20_div_s64,@function
        .size           $__internal_136_$__cuda_sm20_div_s64,($__internal_137_$__cuda_sm20_rem_u64 - $__internal_136_$__cuda_sm20_div_s64)
$__internal_136_$__cuda_sm20_div_s64:
        /* <DEDUP_REMOVED lines=74> */
[----:B------:R-:W-:Y:S06]  /*5cd0*/  RET.REL.NODEC R28 `(_ZN2at6native60_GLOBAL__N__fdc43544_27_DistributionRandomKernel_cu_f88cee4443distribution_elementwise_grid_stride_kernelIjLi4EZZZNS0_9templates4cuda21random_from_to_kernelIPNS_17CUDAGeneratorImplEEEvRNS_18TensorIteratorBaseEmlT_ENKUlvE_clEvENKUlvE1_clEvEUlP24curandStatePhilox4_32_10E0_ZNS1_27distribution_nullary_kernelIij5uint4S7_SF_ZZZS5_IS7_EvS9_mlSA_ENKSB_clEvENKSC_clEvEUljE_EEvS9_T2_RKT3_T4_EUlijE0_EEvlNS_15PhiloxCudaStateET1_SJ_) ;  /* 0xffffffa01cc87950 */ /* 0x000fec0003c3ffff */
        .weak           $__internal_137_$__cuda_sm20_rem_u64
        .type           $__internal_137_$__cuda_sm20_rem_u64,@function
        .size           $__internal_137_$__cuda_sm20_rem_u64,(.L_x_2043 - $__internal_137_$__cuda_sm20_rem_u64)
$__internal_137_$__cuda_sm20_rem_u64:
        /* <DEDUP_REMOVED lines=59> */
[----:B------:R-:W-:Y:S06]  /*6090*/  RET.REL.NODEC R36 `(_ZN2at6native60_GLOBAL__N__fdc43544_27_DistributionRandomKernel_cu_f88cee4443distribution_elementwise_grid_stride_kernelIjLi4EZZZNS0_9templates4cuda21random_from_to_kernelIPNS_17CUDAGeneratorImplEEEvRNS_18TensorIteratorBaseEmlT_ENKUlvE_clEvENKUlvE1_clEvEUlP24curandStatePhilox4_32_10E0_ZNS1_27distribution_nullary_kernelIij5uint4S7_SF_ZZZS5_IS7_EvS9_mlSA_ENKSB_clEvENKSC_clEvEUljE_EEvS9_T2_RKT3_T4_EUlijE0_EEvlNS_15PhiloxCudaStateET1_SJ_) ;  /* 0xffffff9c24d87950 */ /* 0x000fec0003c3ffff */
.L_x_1579:
        /* <DEDUP_REMOVED lines=14> */
.L_x_2043:


//--------------------- .text._ZN2at6native60_GLOBAL__N__fdc43544_27_DistributionRandomKernel_cu_f88cee4443distribution_elementwise_grid_stride_kernelIjLi4EZZZNS0_9templates4cuda21random_from_to_kernelIPNS_17CUDAGeneratorImplEEEvRNS_18TensorIteratorBaseEmlT_ENKUlvE_clEvENKUlvE1_clEvEUlP24curandStatePhilox4_32_10E0_ZNS1_27distribution_nullary_kernelIij5uint4S7_SF_ZZZS5_IS7_EvS9_mlSA_ENKSB_clEvENKSC_clEvEUljE_EEvS9_T2_RKT3_T4_EUlijE_EEvlNS_15PhiloxCudaStateET1_SJ_ --------------------------
	.section	.text._ZN2at6native60_GLOBAL__N__fdc43544_27_DistributionRandomKernel_cu_f88cee4443distribution_elementwise_grid_stride_kernelIjLi4EZZZNS0_9templates4cuda21random_from_to_kernelIPNS_17CUDAGeneratorImplEEEvRNS_18TensorIteratorBaseEmlT_ENKUlvE_clEvENKUlvE1_clEvEUlP24curandStatePhilox4_32_10E0_ZNS1_27distribution_nullary_kernelIij5uint4S7_SF_ZZZS5_IS7_EvS9_mlSA_ENKSB_clEvENKSC_clEvEUljE_EEvS9_T2_RKT3_T4_EUlijE_EEvlNS_15PhiloxCudaStateET1_SJ_,"ax",@progbits
	.align	128
.text._ZN2at6native60_GLOBAL__N__fdc43544_27_DistributionRandomKernel_cu_f88cee4443distribution_elementwise_grid_stride_kernelIjLi4EZZZNS0_9templates4cuda21random_from_to_kernelIPNS_17CUDAGeneratorImplEEEvRNS_18TensorIteratorBaseEmlT_ENKUlvE_clEvENKUlvE1_clEvEUlP24curandStatePhilox4_32_10E0_ZNS1_27distribution_nullary_kernelIij5uint4S7_SF_ZZZS5_IS7_EvS9_mlSA_ENKSB_clEvENKSC_clEvEUljE_EEvS9_T2_RKT3_T4_EUlijE_EEvlNS_15PhiloxCudaStateET1_SJ_:
        .type           _ZN2at6native60_GLOBAL__N__fdc43544_27_DistributionRandomKernel_cu_f88cee4443distribution_elementwise_grid_stride_kernelIjLi4EZZZNS0_9templates4cuda21random_from_to_kernelIPNS_17CUDAGeneratorImplEEEvRNS_18TensorIteratorBaseEmlT_ENKUlvE_clEvENKUlvE1_clEvEUlP24curandStatePhilox4_32_10E0_ZNS1_27distribution_nullary_kernelIij5uint4S7_SF_ZZZS5_IS7_EvS9_mlSA_ENKSB_clEvENKSC_clEvEUljE_EEvS9_T2_RKT3_T4_EUlijE_EEvlNS_15PhiloxCudaStateET1_SJ_,@function
        .size           _ZN2at6native60_GLOBAL__N__fdc43544_27_DistributionRandomKernel_cu_f88cee4443distribution_elementwise_grid_stride_kernelIjLi4EZZZNS0_9templates4cuda21random_from_to_kernelIPNS_17CUDAGeneratorImplEEEvRNS_18TensorIteratorBaseEmlT_ENKUlvE_clEvENKUlvE1_clEvEUlP24curandStatePhilox4_32_10E0_ZNS1_27distribution_nullary_kernelIij5uint4S7_SF_ZZZS5_IS7_EvS9_mlSA_ENKSB_clEvENKSC_clEvEUljE_EEvS9_T2_RKT3_T4_EUlijE_EEvlNS_15PhiloxCudaStateET1_SJ_,(.L_x_2046 - _ZN2at6native60_GLOBAL__N__fdc43544_27_DistributionRandomKernel_cu_f88cee4443distribution_elementwise_grid_stride_kernelIjLi4EZZZNS0_9templates4cuda21random_from_to_kernelIPNS_17CUDAGeneratorImplEEEvRNS_18TensorIteratorBaseEmlT_ENKUlvE_clEvENKUlvE1_clEvEUlP24curandStatePhilox4_32_10E0_ZNS1_27distribution_nullary_kernelIij5uint4S7_SF_ZZZS5_IS7_EvS9_mlSA_ENKSB_clEvENKSC_clEvEUljE_EEvS9_T2_RKT3_T4_EUlijE_EEvlNS_15PhiloxCudaStateET1_SJ_)
        .other          _ZN2at6native60_GLOBAL__N__fdc43544_27_DistributionRandomKernel_cu_f88cee4443distribution_elementwise_grid_stride_kernelIjLi4EZZZNS0_9templates4cuda21random_from_to_kernelIPNS_17CUDAGeneratorImplEEEvRNS_18TensorIteratorBaseEmlT_ENKUlvE_clEvENKUlvE1_clEvEUlP24curandStatePhilox4_32_10E0_ZNS1_27distribution_nullary_kernelIij5uint4S7_SF_ZZZS5_IS7_EvS9_mlSA_ENKSB_clEvENKSC_clEvEUljE_EEvS9_T2_RKT3_T4_EUlijE_EEvlNS_15PhiloxCudaStateET1_SJ_,@"STO_CUDA_ENTRY STV_DEFAULT"
_ZN2at6native60_GLOBAL__N__fdc43544_27_DistributionRandomKernel_cu_f88cee4443distribution_elementwise_grid_stride_kernelIjLi4EZZZNS0_9templates4cuda21random_from_to_kernelIPNS_17CUDAGeneratorImplEEEvRNS_18TensorIteratorBaseEmlT_ENKUlvE_clEvENKUlvE1_clEvEUlP24curandStatePhilox4_32_10E0_ZNS1_27distribution_nullary_kernelIij5uint4S7_SF_ZZZS5_IS7_EvS9_mlSA_ENKSB_clEvENKSC_clEvEUljE_EEvS9_T2_RKT3_T4_EUlijE_EEvlNS_15PhiloxCudaStateET1_SJ_:
        /* <DEDUP_REMOVED lines=86> */
[----:B------:R-:W-:Y:S05]  /*0560*/  CALL.REL.NOINC `($__internal_138_$__cuda_sm20_div_s64) ;  /* 0x0000001000887944 */ /* 0x000fea0003c00000 */
[----:B------:R-:W-:Y:S01]  /*0570*/  MOV R22, R26 ;  /* 0x0000001a00167202 */ /* 0x000fe20000000f00 */
[----:B------:R-:W-:Y:S01]  /*0580*/  IMAD.MOV.U32 R23, RZ, RZ, R27 ;  /* 0x000000ffff177224 */ /* 0x000fe200078e001b */
[----:B------:R-:W-:Y:S06]  /*0590*/  BRA `(.L_x_1581) ;  /* 0x00000000005c7947 */ /* 0x000fec0003800000 */
.L_x_1580:
        /* <DEDUP_REMOVED lines=23> */
.L_x_1581:
        /* <DEDUP_REMOVED lines=33> */
.L_x_1601:
        /* <DEDUP_REMOVED lines=13> */
.L_x_1583:
[----:B------:R-:W-:Y:S05]  /*09f0*/  BSYNC B0 ;  /* 0x0000000000007941 */ /* 0x000fea0003800000 */
.L_x_1582:
        /* <DEDUP_REMOVED lines=60> */
.L_x_1585:
[----:B------:R-:W-:Y:S01]  /*0dc0*/  IMAD.MOV.U32 R48, RZ, RZ, R44 ;  /* 0x000000ffff307224 */ /* 0x000fe200078e002c */
[----:B------:R-:W-:Y:S01]  /*0dd0*/  MOV R39, R31 ;  /* 0x0000001f00277202 */ /* 0x000fe20000000f00 */
[----:B------:R-:W-:Y:S02]  /*0de0*/  IMAD.MOV.U32 R40, RZ, RZ, R37 ;  /* 0x000000ffff287224 */ /* 0x000fe400078e0025 */
[----:B------:R-:W-:-:S07]  /*0df0*/  IMAD.MOV.U32 R41, RZ, RZ, R26 ;  /* 0x000000ffff297224 */ /* 0x000fce00078e001a */
.L_x_1584:
        /* <DEDUP_REMOVED lines=10> */
[----:B01----:R-:W-:Y:S05]  /*0ea0*/  CALL.REL.NOINC `($__internal_139_$__cuda_sm20_rem_u64) ;  /* 0x0000000c00647944 */ /* 0x003fea0003c00000 */
[----:B------:R-:W-:Y:S05]  /*0eb0*/  BRA `(.L_x_1589) ;  /* 0x0000000000447947 */ /* 0x000fea0003800000 */
.L_x_1588:
        /* <DEDUP_REMOVED lines=17> */
.L_x_1589:
[----:B------:R-:W-:Y:S02]  /*0fd0*/  IMAD R29, R16, UR7, RZ ;  /* 0x00000007101d7c24 */ /* 0x000fe4000f8e02ff */
[----:B------:R-:W-:-:S03]  /*0fe0*/  VIADD R31, R30, UR12 ;  /* 0x0000000c1e1f7c36 */ /* 0x000fc60008000000 */
[----:B------:R-:W-:-:S04]  /*0ff0*/  IADD3 R28, P0, R29, UR10, RZ ;  /* 0x0000000a1d1c7c10 */ /* 0x000fc8000ff1e0ff */
[----:B------:R-:W-:-:S05]  /*1000*/  LEA.HI.X.SX32 R29, R29, UR11, 0x1, P0 ;  /* 0x0000000b1d1d7c11 */ /* 0x000fca00080f0eff */
[----:B------:R2:W-:Y:S04]  /*1010*/  STG.E desc[UR8][R28.64], R31 ;  /* 0x0000001f1c007986 */ /* 0x0005e8000c101908 */
.L_x_1587:
[----:B------:R-:W-:Y:S05]  /*1020*/  BSYNC B0 ;  /* 0x0000000000007941 */ /* 0x000fea0003800000 */
.L_x_1586:
        /* <DEDUP_REMOVED lines=13> */
[----:B01----:R-:W-:Y:S05]  /*1100*/  CALL.REL.NOINC `($__internal_139_$__cuda_sm20_rem_u64) ;  /* 0x0000000800cc7944 */ /* 0x003fea0003c00000 */
[----:B------:R-:W-:Y:S05]  /*1110*/  BRA `(.L_x_1593) ;  /* 0x0000000000447947 */ /* 0x000fea0003800000 */
.L_x_1592:
        /* <DEDUP_REMOVED lines=17> */
.L_x_1593:
[----:B------:R-:W-:Y:S02]  /*1230*/  IMAD R46, R46, UR7, RZ ;  /* 0x000000072e2e7c24 */ /* 0x000fe4000f8e02ff */
[----:B------:R-:W-:-:S03]  /*1240*/  VIADD R31, R30, UR12 ;  /* 0x0000000c1e1f7c36 */ /* 0x000fc60008000000 */
[----:B------:R-:W-:-:S04]  /*1250*/  IADD3 R28, P0, R46, UR10, RZ ;  /* 0x0000000a2e1c7c10 */ /* 0x000fc8000ff1e0ff */
[----:B------:R-:W-:-:S05]  /*1260*/  LEA.HI.X.SX32 R29, R46, UR11, 0x1, P0 ;  /* 0x0000000b2e1d7c11 */ /* 0x000fca00080f0eff */
[----:B------:R2:W-:Y:S04]  /*1270*/  STG.E desc[UR8][R28.64], R31 ;  /* 0x0000001f1c007986 */ /* 0x0005e8000c101908 */
.L_x_1591:
[----:B------:R-:W-:Y:S05]  /*1280*/  BSYNC B0 ;  /* 0x0000000000007941 */ /* 0x000fea0003800000 */
.L_x_1590:
        /* <DEDUP_REMOVED lines=12> */
.L_x_1596:
        /* <DEDUP_REMOVED lines=17> */
.L_x_1597:
[----:B------:R-:W-:Y:S02]  /*1460*/  IMAD R39, R39, UR7, RZ ;  /* 0x0000000727277c24 */ /* 0x000fe4000f8e02ff */
[----:B------:R-:W-:-:S03]  /*1470*/  VIADD R31, R30, UR12 ;  /* 0x0000000c1e1f7c36 */ /* 0x000fc60008000000 */
[----:B------:R-:W-:-:S04]  /*1480*/  IADD3 R28, P0, R39, UR10, RZ ;  /* 0x0000000a271c7c10 */ /* 0x000fc8000ff1e0ff */
[----:B------:R-:W-:-:S05]  /*1490*/  LEA.HI.X.SX32 R29, R39, UR11, 0x1, P0 ;  /* 0x0000000b271d7c11 */ /* 0x000fca00080f0eff */
[----:B------:R2:W-:Y:S04]  /*14a0*/  STG.E desc[UR8][R28.64], R31 ;  /* 0x0000001f1c007986 */ /* 0x0005e8000c101908 */
.L_x_1595:
[----:B------:R-:W-:Y:S05]  /*14b0*/  BSYNC B0 ;  /* 0x0000000000007941 */ /* 0x000fea0003800000 */
.L_x_1594:
        /* <DEDUP_REMOVED lines=12> */
.L_x_1599:
        /* <DEDUP_REMOVED lines=17> */
.L_x_1600:
[----:B------:R-:W-:Y:S02]  /*1690*/  IMAD R39, R39, UR7, RZ ;  /* 0x0000000727277c24 */ /* 0x000fe4000f8e02ff */
[----:B------:R-:W-:-:S03]  /*16a0*/  VIADD R31, R30, UR12 ;  /* 0x0000000c1e1f7c36 */ /* 0x000fc60008000000 */
[----:B------:R-:W-:-:S04]  /*16b0*/  IADD3 R28, P0, R39, UR10, RZ ;  /* 0x0000000a271c7c10 */ /* 0x000fc8000ff1e0ff */
[----:B------:R-:W-:-:S05]  /*16c0*/  LEA.HI.X.SX32 R29, R39, UR11, 0x1, P0 ;  /* 0x0000000b271d7c11 */ /* 0x000fca00080f0eff */
[----:B------:R2:W-:Y:S04]  /*16d0*/  STG.E desc[UR8][R28.64], R31 ;  /* 0x0000001f1c007986 */ /* 0x0005e8000c101908 */
.L_x_1598:
        /* <DEDUP_REMOVED lines=11> */
        .weak           $__internal_138_$__cuda_sm20_div_s64
        .type           $__internal_138_$__cuda_sm20_div_s64,@function
        .size           $__internal_138_$__cuda_sm20_div_s64,($__internal_139_$__cuda_sm20_rem_u64 - $__internal_138_$__cuda_sm20_div_s64)
$__internal_138_$__cuda_sm20_div_s64:
        /* <DEDUP_REMOVED lines=74> */
[----:B------:R-:W-:Y:S06]  /*1c30*/  RET.REL.NODEC R22 `(_ZN2at6native60_GLOBAL__N__fdc43544_27_DistributionRandomKernel_cu_f88cee4443distribution_elementwise_grid_stride_kernelIjLi4EZZZNS0_9templates4cuda21random_from_to_kernelIPNS_17CUDAGeneratorImplEEEvRNS_18TensorIteratorBaseEmlT_ENKUlvE_clEvENKUlvE1_clEvEUlP24curandStatePhilox4_32_10E0_ZNS1_27distribution_nullary_kernelIij5uint4S7_SF_ZZZS5_IS7_EvS9_mlSA_ENKSB_clEvENKSC_clEvEUljE_EEvS9_T2_RKT3_T4_EUlijE_EEvlNS_15PhiloxCudaStateET1_SJ_) ;  /* 0xffffffe016f07950 */ /* 0x000fec0003c3ffff */
        .weak           $__internal_139_$__cuda_sm20_rem_u64
        .type           $__internal_139_$__cuda_sm20_rem_u64,@function
        .size           $__internal_139_$__cuda_sm20_rem_u64,(.L_x_2046 - $__internal_139_$__cuda_sm20_rem_u64)
$__internal_139_$__cuda_sm20_rem_u64:
        /* <DEDUP_REMOVED lines=62> */
[----:B------:R-:W-:Y:S06]  /*2020*/  RET.REL.NODEC R28 `(_ZN2at6native60_GLOBAL__N__fdc43544_27_DistributionRandomKernel_cu_f88cee4443distribution_elementwise_grid_stride_kernelIjLi4EZZZNS0_9templates4cuda21random_from_to_kernelIPNS_17CUDAGeneratorImplEEEvRNS_18TensorIteratorBaseEmlT_ENKUlvE_clEvENKUlvE1_clEvEUlP24curandStatePhilox4_32_10E0_ZNS1_27distribution_nullary_kernelIij5uint4S7_SF_ZZZS5_IS7_EvS9_mlSA_ENKSB_clEvENKSC_clEvEUljE_EEvS9_T2_RKT3_T4_EUlijE_EEvlNS_15PhiloxCudaStateET1_SJ_) ;  /* 0xffffffdc1cf47950 */ /* 0x000fec0003c3ffff */
.L_x_1602:
        /* <DEDUP_REMOVED lines=13> */
.L_x_2046:


//--------------------- .text._ZN2at6native60_GLOBAL__N__fdc43544_27_DistributionRandomKernel_cu_f88cee4443distribution_elementwise_grid_stride_kernelImLi2EZZZNS0_9templates4cuda21random_from_to_kernelIPNS_17CUDAGeneratorImplEEEvRNS_18TensorIteratorBaseEmlT_ENKUlvE_clEvENKUlvE1_clEvEUlP24curandStatePhilox4_32_10E_ZNS1_27distribution_nullary_kernelIim10ulonglong2S7_SF_ZZZS5_IS7_EvS9_mlSA_ENKSB_clEvENKSC_clEvEUlmE_EEvS9_T2_RKT3_T4_EUlimE0_EEvlNS_15PhiloxCudaStateET1_SJ_ --------------------------
	.section	.text._ZN2at6native60_GLOBAL__N__fdc43544_27_DistributionRandomKernel_cu_f88cee4443distribution_elementwise_grid_stride_kernelImLi2EZZZNS0_9templates4cuda21random_from_to_kernelIPNS_17CUDAGeneratorImplEEEvRNS_18TensorIteratorBaseEmlT_ENKUlvE_clEvENKUlvE1_clEvEUlP24curandStatePhilox4_32_10E_ZNS1_27distribution_nullary_kernelIim10ulonglong2S7_SF_ZZZS5_IS7_EvS9_mlSA_ENKSB_clEvENKSC_clEvEUlmE_EEvS9_T2_RKT3_T4_EUlimE0_EEvlNS_15PhiloxCudaStateET1_SJ_,"ax",@progbits
	.align	128
.text._ZN2at6native60_GLOBAL__N__fdc43544_27_DistributionRandomKernel_cu_f88cee4443distribution_elementwise_grid_stride_kernelImLi2EZZZNS0_9templates4cuda21random_from_to_kernelIPNS_17CUDAGeneratorImplEEEvRNS_18TensorIteratorBaseEmlT_ENKUlvE_clEvENKUlvE1_clEvEUlP24curandStatePhilox4_32_10E_ZNS1_27distribution_nullary_kernelIim10ulonglong2S7_SF_ZZZS5_IS7_EvS9_mlSA_ENKSB_clEvENKSC_clEvEUlmE_EEvS9_T2_RKT3_T4_EUlimE0_EEvlNS_15PhiloxCudaStateET1_SJ_:
        .type           _ZN2at6native60_GLOBAL__N__fdc43544_27_DistributionRandomKernel_cu_f88cee4443distribution_elementwise_grid_stride_kernelImLi2EZZZNS0_9templates4cuda21random_from_to_kernelIPNS_17CUDAGeneratorImplEEEvRNS_18TensorIteratorBaseEmlT_ENKUlvE_clEvENKUlvE1_clEvEUlP24curandStatePhilox4_32_10E_ZNS1_27distribution_nullary_kernelIim10ulonglong2S7_SF_ZZZS5_IS7_EvS9_mlSA_ENKSB_clEvENKSC_clEvEUlmE_EEvS9_T2_RKT3_T4_EUlimE0_EEvlNS_15PhiloxCudaStateET1_SJ_,@function
        .size           _ZN2at6native60_GLOBAL__N__fdc43544_27_DistributionRandomKernel_cu_f88cee4443distribution_elementwise_grid_stride_kernelImLi2EZZZNS0_9templates4cuda21random_from_to_kernelIPNS_17CUDAGeneratorImplEEEvRNS_18TensorIteratorBaseEmlT_ENKUlvE_clEvENKUlvE1_clEvEUlP24curandStatePhilox4_32_10E_ZNS1_27distribution_nullary_kernelIim10ulonglong2S7_SF_ZZZS5_IS7_EvS9_mlSA_ENKSB_clEvENKSC_clEvEUlmE_EEvS9_T2_RKT3_T4_EUlimE0_EEvlNS_15PhiloxCudaStateET1_SJ_,(.L_x_2049 - _ZN2at6native60_GLOBAL__N__fdc43544_27_DistributionRandomKernel_cu_f88cee4443distribution_elementwise_grid_stride_kernelImLi2EZZZNS0_9templates4cuda21random_from_to_kernelIPNS_17CUDAGeneratorImplEEEvRNS_18TensorIteratorBaseEmlT_ENKUlvE_clEvENKUlvE1_clEvEUlP24curandStatePhilox4_32_10E_ZNS1_27distribution_nullary_kernelIim10ulonglong2S7_SF_ZZZS5_IS7_EvS9_mlSA_ENKSB_clEvENKSC_clEvEUlmE_EEvS9_T2_RKT3_T4_EUlimE0_EEvlNS_15PhiloxCudaStateET1_SJ_)
        .other          _ZN2at6native60_GLOBAL__N__fdc43544_27_DistributionRandomKernel_cu_f88cee4443distribution_elementwise_grid_stride_kernelImLi2EZZZNS0_9templates4cuda21random_from_to_kernelIPNS_17CUDAGeneratorImplEEEvRNS_18TensorIteratorBaseEmlT_ENKUlvE_clEvENKUlvE1_clEvEUlP24curandStatePhilox4_32_10E_ZNS1_27distribution_nullary_kernelIim10ulonglong2S7_SF_ZZZS5_IS7_EvS9_mlSA_ENKSB_clEvENKSC_clEvEUlmE_EEvS9_T2_RKT3_T4_EUlimE0_EEvlNS_15PhiloxCudaStateET1_SJ_,@"STO_CUDA_ENTRY STV_DEFAULT"
_ZN2at6native60_GLOBAL__N__fdc43544_27_DistributionRandomKernel_cu_f88cee4443distribution_elementwise_grid_stride_kernelImLi2EZZZNS0_9templates4cuda21random_from_to_kernelIPNS_17CUDAGeneratorImplEEEvRNS_18TensorIteratorBaseEmlT_ENKUlvE_clEvENKUlvE1_clEvEUlP24curandStatePhilox4_32_10E_ZNS1_27distribution_nullary_kernelIim10ulonglong2S7_SF_ZZZS5_IS7_EvS9_mlSA_ENKSB_clEvENKSC_clEvEUlmE_EEvS9_T2_RKT3_T4_EUlimE0_EEvlNS_15PhiloxCudaStateET1_SJ_:
        /* <DEDUP_REMOVED lines=93> */
[----:B------:R-:W-:Y:S05]  /*05d0*/  CALL.REL.NOINC `($__internal_140_$__cuda_sm20_div_s64) ;  /* 0x0000003000107944 */ /* 0x000fea0003c00000 */
[----:B------:R-:W-:Y:S05]  /*05e0*/  BRA `(.L_x_1604) ;  /* 0x0000000000587947 */ /* 0x000fea0003800000 */
.L_x_1603:
        /* <DEDUP_REMOVED lines=22> */
.L_x_1604:
        /* <DEDUP_REMOVED lines=68> */
.L_x_1620:
        /* <DEDUP_REMOVED lines=13> */
.L_x_1606:
[----:B------:R-:W-:Y:S05]  /*0c60*/  BSYNC B0 ;  /* 0x0000000000007941 */ /* 0x000fea0003800000 */
.L_x_1605:
        /* <DEDUP_REMOVED lines=69> */
.L_x_1608:
[----:B------:R-:W-:Y:S01]  /*10c0*/  MOV R0, R22 ;  /* 0x0000001600007202 */ /* 0x000fe20000000f00 */
[----:B------:R-:W-:Y:S01]  /*10d0*/  IMAD.MOV.U32 R2, RZ, RZ, R3 ;  /* 0x000000ffff027224 */ /* 0x000fe200078e0003 */
[----:B------:R-:W-:Y:S01]  /*10e0*/  MOV R6, R8 ;  /* 0x0000000800067202 */ /* 0x000fe20000000f00 */
[----:B------:R-:W-:-:S07]  /*10f0*/  IMAD.MOV.U32 R5, RZ, RZ, R18 ;  /* 0x000000ffff057224 */ /* 0x000fce00078e0012 */
.L_x_1607:
        /* <DEDUP_REMOVED lines=257> */
.L_x_1611:
        /* <DEDUP_REMOVED lines=8> */
[----:B01----:R-:W-:Y:S05]  /*2190*/  CALL.REL.NOINC `($__internal_141_$__cuda_sm20_rem_u64) ;  /* 0x00000018004c7944 */ /* 0x003fea0003c00000 */
[----:B------:R-:W-:Y:S05]  /*21a0*/  BRA `(.L_x_1614) ;  /* 0x0000000000487947 */ /* 0x000fea0003800000 */
.L_x_1613:
        /* <DEDUP_REMOVED lines=18> */
.L_x_1614:
[----:B------:R-:W-:Y:S05]  /*22d0*/  BSYNC B1 ;  /* 0x0000000000017941 */ /* 0x000fea0003800000 */
.L_x_1612:
[----:B------:R-:W-:Y:S02]  /*22e0*/  ULDC UR34, c[0x0][0x3e0] ;  /* 0x0000f80000227ab9 */ /* 0x000fe40000000800 */
[----:B------:R-:W-:-:S05]  /*22f0*/  VIADD R23, R0, UR34 ;  /* 0x0000002200177c36 */ /* 0x000fca0008000000 */
[----:B------:R2:W-:Y:S02]  /*2300*/  STG.E desc[UR60][R26.64], R23 ;  /* 0x000000171a007986 */ /* 0x0005e4000c10193c */
.L_x_1610:
[----:B------:R-:W-:Y:S05]  /*2310*/  BSYNC B0 ;  /* 0x0000000000007941 */ /* 0x000fea0003800000 */
.L_x_1609:
        /* <DEDUP_REMOVED lines=259> */
.L_x_1616:
        /* <DEDUP_REMOVED lines=10> */
[----:B01----:R-:W-:Y:S05]  /*33f0*/  CALL.REL.NOINC `($__internal_141_$__cuda_sm20_rem_u64) ;  /* 0x0000000400b47944 */ /* 0x003fea0003c00000 */
[----:B------:R-:W-:Y:S05]  /*3400*/  BRA `(.L_x_1619) ;  /* 0x0000000000487947 */ /* 0x000fea0003800000 */
.L_x_1618:
        /* <DEDUP_REMOVED lines=18> */
.L_x_1619:
[----:B------:R-:W-:Y:S05]  /*3530*/  BSYNC B0 ;  /* 0x0000000000007941 */ /* 0x000fea0003800000 */
.L_x_1617:
[----:B------:R-:W-:Y:S02]  /*3540*/  ULDC UR34, c[0x0][0x3e0] ;  /* 0x0000f80000227ab9 */ /* 0x000fe40000000800 */
[----:B------:R-:W-:-:S05]  /*3550*/  IADD3 R3, R0, UR34, RZ ;  /* 0x0000002200037c10 */ /* 0x000fca000fffe0ff */
[----:B------:R3:W-:Y:S02]  /*3560*/  STG.E desc[UR60][R26.64], R3 ;  /* 0x000000031a007986 */ /* 0x0007e4000c10193c */
.L_x_1615:
        /* <DEDUP_REMOVED lines=11> */
        .weak           $__internal_140_$__cuda_sm20_div_s64
        .type           $__internal_140_$__cuda_sm20_div_s64,@function
        .size           $__internal_140_$__cuda_sm20_div_s64,($__internal_141_$__cuda_sm20_rem_u64 - $__internal_140_$__cuda_sm20_div_s64)
$__internal_140_$__cuda_sm20_div_s64:
        /* <DEDUP_REMOVED lines=74> */
[----:B------:R-:W-:Y:S06]  /*3ac0*/  RET.REL.NODEC R6 `(_ZN2at6native60_GLOBAL__N__fdc43544_27_DistributionRandomKernel_cu_f88cee4443distribution_elementwise_grid_stride_kernelImLi2EZZZNS0_9templates4cuda21random_from_to_kernelIPNS_17CUDAGeneratorImplEEEvRNS_18TensorIteratorBaseEmlT_ENKUlvE_clEvENKUlvE1_clEvEUlP24curandStatePhilox4_32_10E_ZNS1_27distribution_nullary_kernelIim10ulonglong2S7_SF_ZZZS5_IS7_EvS9_mlSA_ENKSB_clEvENKSC_clEvEUlmE_EEvS9_T2_RKT3_T4_EUlimE0_EEvlNS_15PhiloxCudaStateET1_SJ_) ;  /* 0xffffffc4064c7950 */ /* 0x000fec0003c3ffff */
        .weak           $__internal_141_$__cuda_sm20_rem_u64
        .type           $__internal_141_$__cuda_sm20_rem_u64,@function
        .size           $__internal_141_$__cuda_sm20_rem_u64,(.L_x_2049 - $__internal_141_$__cuda_sm20_rem_u64)
$__internal_141_$__cuda_sm20_rem_u64:
        /* <DEDUP_REMOVED lines=61> */
[----:B------:R-:W-:Y:S06]  /*3ea0*/  RET.REL.NODEC R40 `(_ZN2at6native60_GLOBAL__N__fdc43544_27_DistributionRandomKernel_cu_f88cee4443distribution_elementwise_grid_stride_kernelImLi2EZZZNS0_9templates4cuda21random_from_to_kernelIPNS_17CUDAGeneratorImplEEEvRNS_18TensorIteratorBaseEmlT_ENKUlvE_clEvENKUlvE1_clEvEUlP24curandStatePhilox4_32_10E_ZNS1_27distribution_nullary_kernelIim10ulonglong2S7_SF_ZZZS5_IS7_EvS9_mlSA_ENKSB_clEvENKSC_clEvEUlmE_EEvS9_T2_RKT3_T4_EUlimE0_EEvlNS_15PhiloxCudaStateET1_SJ_) ;  /* 0xffffffc028547950 */ /* 0x000fec0003c3ffff */
.L_x_1621:
        /* <DEDUP_REMOVED lines=13> */
.L_x_2049:


//--------------------- .text._ZN2at6native60_GLOBAL__N__fdc43544_27_DistributionRandomKernel_cu_f88cee4443distribution_elementwise_grid_stride_kernelImLi2EZZZNS0_9templates4cuda21random_from_to_kernelIPNS_17CUDAGeneratorImplEEEvRNS_18TensorIteratorBaseEmlT_ENKUlvE_clEvENKUlvE1_clEvEUlP24curandStatePhilox4_32_10E_ZNS1_27distribution_nullary_kernelIim10ulonglong2S7_SF_ZZZS5_IS7_EvS9_mlSA_ENKSB_clEvENKSC_clEvEUlmE_EEvS9_T2_RKT3_T4_EUlimE_EEvlNS_15PhiloxCudaStateET1_SJ_ --------------------------
	.section	.text._ZN2at6native60_GLOBAL__N__fdc43544_27_DistributionRandomKernel_cu_f88cee4443distribution_elementwise_grid_stride_kernelImLi2EZZZNS0_9templates4cuda21random_from_to_kernelIPNS_17CUDAGeneratorImplEEEvRNS_18TensorIteratorBaseEmlT_ENKUlvE_clEvENKUlvE1_clEvEUlP24curandStatePhilox4_32_10E_ZNS1_27distribution_nullary_kernelIim10ulonglong2S7_SF_ZZZS5_IS7_EvS9_mlSA_ENKSB_clEvENKSC_clEvEUlmE_EEvS9_T2_RKT3_T4_EUlimE_EEvlNS_15PhiloxCudaStateET1_SJ_,"ax",@progbits
	.align	128
.text._ZN2at6native60_GLOBAL__N__fdc43544_27_DistributionRandomKernel_cu_f88cee4443distribution_elementwise_grid_stride_kernelImLi2EZZZNS0_9templates4cuda21random_from_to_kernelIPNS_17CUDAGeneratorImplEEEvRNS_18TensorIteratorBaseEmlT_ENKUlvE_clEvENKUlvE1_clEvEUlP24curandStatePhilox4_32_10E_ZNS1_27distribution_nullary_kernelIim10ulonglong2S7_SF_ZZZS5_IS7_EvS9_mlSA_ENKSB_clEvENKSC_clEvEUlmE_EEvS9_T2_RKT3_T4_EUlimE_EEvlNS_15PhiloxCudaStateET1_SJ_:
        .type           _ZN2at6native60_GLOBAL__N__fdc43544_27_DistributionRandomKernel_cu_f88cee4443distribution_elementwise_grid_stride_kernelImLi2EZZZNS0_9templates4cuda21random_from_to_kernelIPNS_17CUDAGeneratorImplEEEvRNS_18TensorIteratorBaseEmlT_ENKUlvE_clEvENKUlvE1_clEvEUlP24curandStatePhilox4_32_10E_ZNS1_27distribution_nullary_kernelIim10ulonglong2S7_SF_ZZZS5_IS7_EvS9_mlSA_ENKSB_clEvENKSC_clEvEUlmE_EEvS9_T2_RKT3_T4_EUlimE_EEvlNS_15PhiloxCudaStateET1_SJ_,@function
        .size           _ZN2at6native60_GLOBAL__N__fdc43544_27_DistributionRandomKernel_cu_f88cee4443distribution_elementwise_grid_stride_kernelImLi2EZZZNS0_9templates4cuda21random_from_to_kernelIPNS_17CUDAGeneratorImplEEEvRNS_18TensorIteratorBaseEmlT_ENKUlvE_clEvENKUlvE1_clEvEUlP24curandStatePhilox4_32_10E_ZNS1_27distribution_nullary_kernelIim10ulonglong2S7_SF_ZZZS5_IS7_EvS9_mlSA_ENKSB_clEvENKSC_clEvEUlmE_EEvS9_T2_RKT3_T4_EUlimE_EEvlNS_15PhiloxCudaStateET1_SJ_,(.L_x_2052 - _ZN2at6native60_GLOBAL__N__fdc43544_27_DistributionRandomKernel_cu_f88cee4443distribution_elementwise_grid_stride_kernelImLi2EZZZNS0_9templates4cuda21random_from_to_kernelIPNS_17CUDAGeneratorImplEEEvRNS_18TensorIteratorBaseEmlT_ENKUlvE_clEvENKUlvE1_clEvEUlP24curandStatePhilox4_32_10E_ZNS1_27distribution_nullary_kernelIim10ulonglong2S7_SF_ZZZS5_IS7_EvS9_mlSA_ENKSB_clEvENKSC_clEvEUlmE_EEvS9_T2_RKT3_T4_EUlimE_EEvlNS_15PhiloxCudaStateET1_SJ_)
        .other          _ZN2at6native60_GLOBAL__N__fdc43544_27_DistributionRandomKernel_cu_f88cee4443distribution_elementwise_grid_stride_kernelImLi2EZZZNS0_9templates4cuda21random_from_to_kernelIPNS_17CUDAGeneratorImplEEEvRNS_18TensorIteratorBaseEmlT_ENKUlvE_clEvENKUlvE1_clEvEUlP24curandStatePhilox4_32_10E_ZNS1_27distribution_nullary_kernelIim10ulonglong2S7_SF_ZZZS5_IS7_EvS9_mlSA_ENKSB_clEvENKSC_clEvEUlmE_EEvS9_T2_RKT3_T4_EUlimE_EEvlNS_15PhiloxCudaStateET1_SJ_,@"STO_CUDA_ENTRY STV_DEFAULT"
_ZN2at6native60_GLOBAL__N__fdc43544_27_DistributionRandomKernel_cu_f88cee4443distribution_elementwise_grid_stride_kernelImLi2EZZZNS0_9templates4cuda21random_from_to_kernelIPNS_17CUDAGeneratorImplEEEvRNS_18TensorIteratorBaseEmlT_ENKUlvE_clEvENKUlvE1_clEvEUlP24curandStatePhilox4_32_10E_ZNS1_27distribution_nullary_kernelIim10ulonglong2S7_SF_ZZZS5_IS7_EvS9_mlSA_ENKSB_clEvENKSC_clEvEUlmE_EEvS9_T2_RKT3_T4_EUlimE_EEvlNS_15PhiloxCudaStateET1_SJ_:
        /* <DEDUP_REMOVED lines=86> */
[----:B------:R-:W-:Y:S05]  /*0560*/  CALL.REL.NOINC `($__internal_142_$__cuda_sm20_div_s64) ;  /* 0x0000000c00847944 */ /* 0x000fea0003c00000 */
[----:B------:R-:W-:Y:S01]  /*0570*/  MOV R22, R26 ;  /* 0x0000001a00167202 */ /* 0x000fe20000000f00 */
[----:B------:R-:W-:Y:S01]  /*0580*/  IMAD.MOV.U32 R23, RZ, RZ, R27 ;  /* 0x000000ffff177224 */ /* 0x000fe200078e001b */
[----:B------:R-:W-:Y:S06]  /*0590*/  BRA `(.L_x_1623) ;  /* 0x00000000005c7947 */ /* 0x000fec0003800000 */
.L_x_1622:
        /* <DEDUP_REMOVED lines=23> */
.L_x_1623:
        /* <DEDUP_REMOVED lines=33> */
.L_x_1637:
        /* <DEDUP_REMOVED lines=13> */
.L_x_1625:
[----:B------:R-:W-:Y:S05]  /*09f0*/  BSYNC B0 ;  /* 0x0000000000007941 */ /* 0x000fea0003800000 */
.L_x_1624:
        /* <DEDUP_REMOVED lines=60> */
.L_x_1627:
[----:B------:R-:W-:Y:S01]  /*0dc0*/  IMAD.MOV.U32 R47, RZ, RZ, R43 ;  /* 0x000000ffff2f7224 */ /* 0x000fe200078e002b */
[----:B------:R-:W-:Y:S01]  /*0dd0*/  MOV R46, R31 ;  /* 0x0000001f002e7202 */ /* 0x000fe20000000f00 */
[----:B------:R-:W-:Y:S02]  /*0de0*/  IMAD.MOV.U32 R39, RZ, RZ, R37 ;  /* 0x000000ffff277224 */ /* 0x000fe400078e0025 */
[----:B------:R-:W-:-:S07]  /*0df0*/  IMAD.MOV.U32 R40, RZ, RZ, R26 ;  /* 0x000000ffff287224 */ /* 0x000fce00078e001a */
.L_x_1626:
        /* <DEDUP_REMOVED lines=11> */
[----:B01----:R-:W-:Y:S05]  /*0eb0*/  CALL.REL.NOINC `($__internal_143_$__cuda_sm20_rem_u64) ;  /* 0x00000008005c7944 */ /* 0x003fea0003c00000 */
[----:B------:R-:W-:Y:S05]  /*0ec0*/  BRA `(.L_x_1632) ;  /* 0x0000000000447947 */ /* 0x000fea0003800000 */
.L_x_1631:
        /* <DEDUP_REMOVED lines=17> */
.L_x_1632:
[----:B------:R-:W-:Y:S05]  /*0fe0*/  BSYNC B1 ;  /* 0x0000000000017941 */ /* 0x000fea0003800000 */
.L_x_1630:
[----:B------:R-:W-:Y:S01]  /*0ff0*/  IMAD R29, R16, UR10, RZ ;  /* 0x0000000a101d7c24 */ /* 0x000fe2000f8e02ff */
[----:B------:R-:W-:-:S04]  /*1000*/  IADD3 R31, R30, UR7, RZ ;  /* 0x000000071e1f7c10 */ /* 0x000fc8000fffe0ff */
[----:B------:R-:W-:-:S04]  /*1010*/  IADD3 R28, P0, R29, UR12, RZ ;  /* 0x0000000c1d1c7c10 */ /* 0x000fc8000ff1e0ff */
[----:B------:R-:W-:-:S05]  /*1020*/  LEA.HI.X.SX32 R29, R29, UR13, 0x1, P0 ;  /* 0x0000000d1d1d7c11 */ /* 0x000fca00080f0eff */
[----:B------:R2:W-:Y:S04]  /*1030*/  STG.E desc[UR8][R28.64], R31 ;  /* 0x0000001f1c007986 */ /* 0x0005e8000c101908 */
.L_x_1629:
[----:B------:R-:W-:Y:S05]  /*1040*/  BSYNC B0 ;  /* 0x0000000000007941 */ /* 0x000fea0003800000 */
.L_x_1628:
        /* <DEDUP_REMOVED lines=15> */
[----:B01----:R-:W-:Y:S05]  /*1140*/  CALL.REL.NOINC `($__internal_143_$__cuda_sm20_rem_u64) ;  /* 0x0000000400b87944 */ /* 0x003fea0003c00000 */
[----:B------:R-:W-:Y:S05]  /*1150*/  BRA `(.L_x_1636) ;  /* 0x0000000000447947 */ /* 0x000fea0003800000 */
.L_x_1635:
        /* <DEDUP_REMOVED lines=17> */
.L_x_1636:
[----:B------:R-:W-:Y:S05]  /*1270*/  BSYNC B0 ;  /* 0x0000000000007941 */ /* 0x000fea0003800000 */
.L_x_1634:
[----:B------:R-:W-:Y:S02]  /*1280*/  IMAD R44, R44, UR10, RZ ;  /* 0x0000000a2c2c7c24 */ /* 0x000fe4000f8e02ff */
[----:B------:R-:W-:-:S03]  /*1290*/  VIADD R31, R30, UR7 ;  /* 0x000000071e1f7c36 */ /* 0x000fc60008000000 */
[----:B------:R-:W-:-:S04]  /*12a0*/  IADD3 R28, P0, R44, UR12, RZ ;  /* 0x0000000c2c1c7c10 */ /* 0x000fc8000ff1e0ff */
[----:B------:R-:W-:-:S05]  /*12b0*/  LEA.HI.X.SX32 R29, R44, UR13, 0x1, P0 ;  /* 0x0000000d2c1d7c11 */ /* 0x000fca00080f0eff */
[----:B------:R2:W-:Y:S04]  /*12c0*/  STG.E desc[UR8][R28.64], R31 ;  /* 0x0000001f1c007986 */ /* 0x0005e8000c101908 */
.L_x_1633:
        /* <DEDUP_REMOVED lines=11> */
        .weak           $__internal_142_$__cuda_sm20_div_s64
        .type           $__internal_142_$__cuda_sm20_div_s64,@function
        .size           $__internal_142_$__cuda_sm20_div_s64,($__internal_143_$__cuda_sm20_rem_u64 - $__internal_142_$__cuda_sm20_div_s64)
$__internal_142_$__cuda_sm20_div_s64:
        /* <DEDUP_REMOVED lines=74> */
[----:B------:R-:W-:Y:S06]  /*1820*/  RET.REL.NODEC R22 `(_ZN2at6native60_GLOBAL__N__fdc43544_27_DistributionRandomKernel_cu_f88cee4443distribution_elementwise_grid_stride_kernelImLi2EZZZNS0_9templates4cuda21random_from_to_kernelIPNS_17CUDAGeneratorImplEEEvRNS_18TensorIteratorBaseEmlT_ENKUlvE_clEvENKUlvE1_clEvEUlP24curandStatePhilox4_32_10E_ZNS1_27distribution_nullary_kernelIim10ulonglong2S7_SF_ZZZS5_IS7_EvS9_mlSA_ENKSB_clEvENKSC_clEvEUlmE_EEvS9_T2_RKT3_T4_EUlimE_EEvlNS_15PhiloxCudaStateET1_SJ_) ;  /* 0xffffffe416f47950 */ /* 0x000fec0003c3ffff */
        .weak           $__internal_143_$__cuda_sm20_rem_u64
        .type           $__internal_143_$__cuda_sm20_rem_u64,@function
        .size           $__internal_143_$__cuda_sm20_rem_u64,(.L_x_2052 - $__internal_143_$__cuda_sm20_rem_u64)
$__internal_143_$__cuda_sm20_rem_u64:
        /* <DEDUP_REMOVED lines=62> */
[----:B------:R-:W-:Y:S06]  /*1c10*/  RET.REL.NODEC R28 `(_ZN2at6native60_GLOBAL__N__fdc43544_27_DistributionRandomKernel_cu_f88cee4443distribution_elementwise_grid_stride_kernelImLi2EZZZNS0_9templates4cuda21random_from_to_kernelIPNS_17CUDAGeneratorImplEEEvRNS_18TensorIteratorBaseEmlT_ENKUlvE_clEvENKUlvE1_clEvEUlP24curandStatePhilox4_32_10E_ZNS1_27distribution_nullary_kernelIim10ulonglong2S7_SF_ZZZS5_IS7_EvS9_mlSA_ENKSB_clEvENKSC_clEvEUlmE_EEvS9_T2_RKT3_T4_EUlimE_EEvlNS_15PhiloxCudaStateET1_SJ_) ;  /* 0xffffffe01cf87950 */ /* 0x000fec0003c3ffff */
.L_x_1638:
        /* <DEDUP_REMOVED lines=14> */
.L_x_2052:


//--------------------- .text._ZN2at6native60_GLOBAL__N__fdc43544_27_DistributionRandomKernel_cu_f88cee4443distribution_elementwise_grid_stride_kernelIjLi4EZZZNS0_9templates4cuda21random_from_to_kernelIPNS_17CUDAGeneratorImplEEEvRNS_18TensorIteratorBaseEmlT_ENKUlvE_clEvENKUlvE0_clEvEUlP24curandStatePhilox4_32_10E0_ZNS1_27distribution_nullary_kernelIaj5uint4S7_SF_ZZZS5_IS7_EvS9_mlSA_ENKSB_clEvENKSC_clEvEUljE_EEvS9_T2_RKT3_T4_EUlijE0_EEvlNS_15PhiloxCudaStateET1_SJ_ --------------------------
	.section	.text._ZN2at6native60_GLOBAL__N__fdc43544_27_DistributionRandomKernel_cu_f88cee4443distribution_elementwise_grid_stride_kernelIjLi4EZZZNS0_9templates4cuda21random_from_to_kernelIPNS_17CUDAGeneratorImplEEEvRNS_18TensorIteratorBaseEmlT_ENKUlvE_clEvENKUlvE0_clEvEUlP24curandStatePhilox4_32_10E0_ZNS1_27distribution_nullary_kernelIaj5uint4S7_SF_ZZZS5_IS7_EvS9_mlSA_ENKSB_clEvENKSC_clEvEUljE_EEvS9_T2_RKT3_T4_EUlijE0_EEvlNS_15PhiloxCudaStateET1_SJ_,"ax",@progbits
	.align	128
.text._ZN2at6native60_GLOBAL__N__fdc43544_27_DistributionRandomKernel_cu_f88cee4443distribution_elementwise_grid_stride_kernelIjLi4EZZZNS0_9templates4cuda21random_from_to_kernelIPNS_17CUDAGeneratorImplEEEvRNS_18TensorIteratorBaseEmlT_ENKUlvE_clEvENKUlvE0_clEvEUlP24curandStatePhilox4_32_10E0_ZNS1_27distribution_nullary_kernelIaj5uint4S7_SF_ZZZS5_IS7_EvS9_mlSA_ENKSB_clEvENKSC_clEvEUljE_EEvS9_T2_RKT3_T4_EUlijE0_EEvlNS_15PhiloxCudaStateET1_SJ_:
        .type           _ZN2at6native60_GLOBAL__N__fdc43544_27_DistributionRandomKernel_cu_f88cee4443distribution_elementwise_grid_stride_kernelIjLi4EZZZNS0_9templates4cuda21random_from_to_kernelIPNS_17CUDAGeneratorImplEEEvRNS_18TensorIteratorBaseEmlT_ENKUlvE_clEvENKUlvE0_clEvEUlP24curandStatePhilox4_32_10E0_ZNS1_27distribution_nullary_kernelIaj5uint4S7_SF_ZZZS5_IS7_EvS9_mlSA_ENKSB_clEvENKSC_clEvEUljE_EEvS9_T2_RKT3_T4_EUlijE0_EEvlNS_15PhiloxCudaStateET1_SJ_,@function
        .size           _ZN2at6native60_GLOBAL__N__fdc43544_27_DistributionRandomKernel_cu_f88cee4443distribution_elementwise_grid_stride_kernelIjLi4EZZZNS0_9templates4cuda21random_from_to_kernelIPNS_17CUDAGeneratorImplEEEvRNS_18TensorIteratorBaseEmlT_ENKUlvE_clEvENKUlvE0_clEvEUlP24curandStatePhilox4_32_10E0_ZNS1_27distribution_nullary_kernelIaj5uint4S7_SF_ZZZS5_IS7_EvS9_mlSA_ENKSB_clEvENKSC_clEvEUljE_EEvS9_T2_RKT3_T4_EUlijE0_EEvlNS_15PhiloxCudaStateET1_SJ_,(.L_x_2055 - _ZN2at6native60_GLOBAL__N__fdc43544_27_DistributionRandomKernel_cu_f88cee4443distribution_elementwise_grid_stride_kernelIjLi4EZZZNS0_9templates4cuda21random_from_to_kernelIPNS_17CUDAGeneratorImplEEEvRNS_18TensorIteratorBaseEmlT_ENKUlvE_clEvENKUlvE0_clEvEUlP24curandStatePhilox4_32_10E0_ZNS1_27distribution_nullary_kernelIaj5uint4S7_SF_ZZZS5_IS7_EvS9_mlSA_ENKSB_clEvENKSC_clEvEUljE_EEvS9_T2_RKT3_T4_EUlijE0_EEvlNS_15PhiloxCudaStateET1_SJ_)
        .other          _ZN2at6native60_GLOBAL__N__fdc43544_27_DistributionRandomKernel_cu_f88cee4443distribution_elementwise_grid_stride_kernelIjLi4EZZZNS0_9templates4cuda21random_from_to_kernelIPNS_17CUDAGeneratorImplEEEvRNS_18TensorIteratorBaseEmlT_ENKUlvE_clEvENKUlvE0_clEvEUlP24curandStatePhilox4_32_10E0_ZNS1_27distribution_nullary_kernelIaj5uint4S7_SF_ZZZS5_IS7_EvS9_mlSA_ENKSB_clEvENKSC_clEvEUljE_EEvS9_T2_RKT3_T4_EUlijE0_EEvlNS_15PhiloxCudaStateET1_SJ_,@"STO_CUDA_ENTRY STV_DEFAULT"
_ZN2at6native60_GLOBAL__N__fdc43544_27_DistributionRandomKernel_cu_f88cee4443distribution_elementwise_grid_stride_kernelIjLi4EZZZNS0_9templates4cuda21random_from_to_kernelIPNS_17CUDAGeneratorImplEEEvRNS_18TensorIteratorBaseEmlT_ENKUlvE_clEvENKUlvE0_clEvEUlP24curandStatePhilox4_32_10E0_ZNS1_27distribution_nullary_kernelIaj5uint4S7_SF_ZZZS5_IS7_EvS9_mlSA_ENKSB_clEvENKSC_clEvEUljE_EEvS9_T2_RKT3_T4_EUlijE0_EEvlNS_15PhiloxCudaStateET1_SJ_:
        /* <DEDUP_REMOVED lines=92> */
[----:B------:R-:W-:Y:S05]  /*05c0*/  CALL.REL.NOINC `($__internal_144_$__cuda_sm20_div_s64) ;  /* 0x0000005000987944 */ /* 0x000fea0003c00000 */
[----:B------:R-:W-:Y:S05]  /*05d0*/  BRA `(.L_x_1640) ;  /* 0x00000000005c7947 */ /* 0x000fea0003800000 */
.L_x_1639:
        /* <DEDUP_REMOVED lines=23> */
.L_x_1640:
        /* <DEDUP_REMOVED lines=68> */
.L_x_1664:
        /* <DEDUP_REMOVED lines=13> */
.L_x_1642:
[----:B------:R-:W-:Y:S05]  /*0c60*/  BSYNC B0 ;  /* 0x0000000000007941 */ /* 0x000fea0003800000 */
.L_x_1641:
        /* <DEDUP_REMOVED lines=69> */
.L_x_1644:
[----:B------:R-:W-:Y:S01]  /*10c0*/  MOV R35, R32 ;  /* 0x0000002000237202 */ /* 0x000fe20000000f00 */
[----:B------:R-:W-:Y:S01]  /*10d0*/  IMAD.MOV.U32 R41, RZ, RZ, R27 ;  /* 0x000000ffff297224 */ /* 0x000fe200078e001b */
[----:B------:R-:W-:Y:S01]  /*10e0*/  MOV R30, R28 ;  /* 0x0000001c001e7202 */ /* 0x000fe20000000f00 */
[----:B------:R-:W-:-:S07]  /*10f0*/  IMAD.MOV.U32 R31, RZ, RZ, R22 ;  /* 0x000000ffff1f7224 */ /* 0x000fce00078e0016 */
.L_x_1643:
        /* <DEDUP_REMOVED lines=258> */
.L_x_1647:
[----:B------:R-:W-:Y:S01]  /*2120*/  ISETP.NE.U32.AND P0, PT, RZ, UR30, PT ;  /* 0x0000001eff007c0c */ /* 0x000fe2000bf05070 */
[----:B------:R-:W-:Y:S02]  /*2130*/  ULDC.64 UR34, c[0x0][0x3d0] ;  /* 0x0000f40000227ab9 */ /* 0x000fe40000000a00 */
[----:B------:R-:W-:-:S05]  /*2140*/  IADD3 R26, P1, R36, UR34, RZ ;  /* 0x00000022241a7c10 */ /* 0x000fca000ff3e0ff */
[----:B------:R-:W-:-:S05]  /*2150*/  IMAD.X R27, RZ, RZ, UR35, P1 ;  /* 0x00000023ff1b7e24 */ /* 0x000fca00088e06ff */
[----:B------:R-:W-:Y:S05]  /*2160*/  @!P0 BRA `(.L_x_1648) ;  /* 0x00000000000c8947 */ /* 0x000fea0003800000 */
[----:B------:R-:W-:-:S07]  /*2170*/  MOV R36, 0x2190 ;  /* 0x0000219000247802 */ /* 0x000fce0000000f00 */
[----:B01----:R-:W-:Y:S05]  /*2180*/  CALL.REL.NOINC `($__internal_145_$__cuda_sm20_rem_u64) ;  /* 0x0000003800d47944 */ /* 0x003fea0003c00000 */
[----:B------:R-:W-:Y:S05]  /*2190*/  BRA `(.L_x_1649) ;  /* 0x0000000000487947 */ /* 0x000fea0003800000 */
.L_x_1648:
        /* <DEDUP_REMOVED lines=18> */
.L_x_1649:
[----:B------:R-:W-:Y:S02]  /*22c0*/  ULDC UR34, c[0x0][0x3e0] ;  /* 0x0000f80000227ab9 */ /* 0x000fe40000000800 */
[----:B------:R-:W-:-:S05]  /*22d0*/  IADD3 R35, R35, UR34, RZ ;  /* 0x0000002223237c10 */ /* 0x000fca000fffe0ff */
[----:B------:R2:W-:Y:S02]  /*22e0*/  STG.E.U8 desc[UR60][R26.64], R35 ;  /* 0x000000231a007986 */ /* 0x0005e4000c10113c */
.L_x_1646:
[----:B------:R-:W-:Y:S05]  /*22f0*/  BSYNC B0 ;  /* 0x0000000000007941 */ /* 0x000fea0003800000 */
.L_x_1645:
        /* <DEDUP_REMOVED lines=248> */
.L_x_1652:
[----:B------:R-:W-:Y:S01]  /*3280*/  ISETP.NE.U32.AND P1, PT, RZ, UR30, PT ;  /* 0x0000001eff007c0c */ /* 0x000fe2000bf25070 */
[----:B------:R-:W-:Y:S02]  /*3290*/  ULDC.64 UR34, c[0x0][0x3d0] ;  /* 0x0000f40000227ab9 */ /* 0x000fe40000000a00 */
[----:B------:R-:W-:-:S05]  /*32a0*/  IADD3 R26, P0, R35, UR34, RZ ;  /* 0x00000022231a7c10 */ /* 0x000fca000ff1e0ff */
[----:B------:R-:W-:-:S05]  /*32b0*/  IMAD.X R27, RZ, RZ, UR35, P0 ;  /* 0x00000023ff1b7e24 */ /* 0x000fca00080e06ff */
[----:B------:R-:W-:Y:S05]  /*32c0*/  @!P1 BRA `(.L_x_1653) ;  /* 0x0000000000109947 */ /* 0x000fea0003800000 */
[----:B------:R-:W-:Y:S02]  /*32d0*/  MOV R35, R41 ;  /* 0x0000002900237202 */ /* 0x000fe40000000f00 */
[----:B------:R-:W-:-:S07]  /*32e0*/  MOV R36, 0x3300 ;  /* 0x0000330000247802 */ /* 0x000fce0000000f00 */
[----:B01----:R-:W-:Y:S05]  /*32f0*/  CALL.REL.NOINC `($__internal_145_$__cuda_sm20_rem_u64) ;  /* 0x0000002800787944 */ /* 0x003fea0003c00000 */
[----:B------:R-:W-:Y:S05]  /*3300*/  BRA `(.L_x_1654) ;  /* 0x0000000000487947 */ /* 0x000fea0003800000 */
.L_x_1653:
        /* <DEDUP_REMOVED lines=18> */
.L_x_1654:
[----:B------:R-:W-:Y:S02]  /*3430*/  ULDC UR34, c[0x0][0x3e0] ;  /* 0x0000f80000227ab9 */ /* 0x000fe40000000800 */
[----:B------:R-:W-:-:S05]  /*3440*/  VIADD R35, R35, UR34 ;  /* 0x0000002223237c36 */ /* 0x000fca0008000000 */
[----:B------:R2:W-:Y:S02]  /*3450*/  STG.E.U8 desc[UR60][R26.64], R35 ;  /* 0x000000231a007986 */ /* 0x0005e4000c10113c */
.L_x_1651:
[----:B------:R-:W-:Y:S05]  /*3460*/  BSYNC B0 ;  /* 0x0000000000007941 */ /* 0x000fea0003800000 */
.L_x_1650:
        /* <DEDUP_REMOVED lines=244> */
.L_x_1657:
[----:B------:R-:W-:Y:S01]  /*43b0*/  ISETP.NE.U32.AND P1, PT, RZ, UR30, PT ;  /* 0x0000001eff007c0c */ /* 0x000fe2000bf25070 */
[----:B------:R-:W-:Y:S02]  /*43c0*/  ULDC.64 UR34, c[0x0][0x3d0] ;  /* 0x0000f40000227ab9 */ /* 0x000fe40000000a00 */
[----:B------:R-:W-:-:S04]  /*43d0*/  IADD3 R26, P0, R35, UR34, RZ ;  /* 0x00000022231a7c10 */ /* 0x000fc8000ff1e0ff */
[----:B------:R-:W-:-:S06]  /*43e0*/  IADD3.X R27, RZ, UR35, RZ, P0, !PT ;  /* 0x00000023ff1b7c10 */ /* 0x000fcc00087fe4ff */
[----:B------:R-:W-:Y:S05]  /*43f0*/  @!P1 BRA `(.L_x_1658) ;  /* 0x0000000000109947 */ /* 0x000fea0003800000 */
[----:B------:R-:W-:Y:S02]  /*4400*/  MOV R35, R30 ;  /* 0x0000001e00237202 */ /* 0x000fe40000000f00 */
[----:B------:R-:W-:-:S07]  /*4410*/  MOV R36, 0x4430 ;  /* 0x0000443000247802 */ /* 0x000fce0000000f00 */
[----:B01----:R-:W-:Y:S05]  /*4420*/  CALL.REL.NOINC `($__internal_145_$__cuda_sm20_rem_u64) ;  /* 0x00000018002c7944 */ /* 0x003fea0003c00000 */
[----:B------:R-:W-:Y:S05]  /*4430*/  BRA `(.L_x_1659) ;  /* 0x0000000000487947 */ /* 0x000fea0003800000 */
.L_x_1658:
        /* <DEDUP_REMOVED lines=18> */
.L_x_1659:
[----:B------:R-:W-:Y:S02]  /*4560*/  ULDC UR34, c[0x0][0x3e0] ;  /* 0x0000f80000227ab9 */ /* 0x000fe40000000800 */
[----:B------:R-:W-:-:S05]  /*4570*/  VIADD R35, R35, UR34 ;  /* 0x0000002223237c36 */ /* 0x000fca0008000000 */
[----:B------:R2:W-:Y:S02]  /*4580*/  STG.E.U8 desc[UR60][R26.64], R35 ;  /* 0x000000231a007986 */ /* 0x0005e4000c10113c */
.L_x_1656:
[----:B------:R-:W-:Y:S05]  /*4590*/  BSYNC B0 ;  /* 0x0000000000007941 */ /* 0x000fea0003800000 */
.L_x_1655:
        /* <DEDUP_REMOVED lines=256> */
.L_x_1661:
[----:B------:R-:W-:Y:S01]  /*55a0*/  ISETP.NE.U32.AND P1, PT, RZ, UR30, PT ;  /* 0x0000001eff007c0c */ /* 0x000fe2000bf25070 */
[----:B------:R-:W-:Y:S02]  /*55b0*/  ULDC.64 UR34, c[0x0][0x3d0] ;  /* 0x0000f40000227ab9 */ /* 0x000fe40000000a00 */
[----:B------:R-:W-:-:S04]  /*55c0*/  IADD3 R26, P0, R30, UR34, RZ ;  /* 0x000000221e1a7c10 */ /* 0x000fc8000ff1e0ff */
[----:B------:R-:W-:-:S06]  /*55d0*/  IADD3.X R27, RZ, UR35, RZ, P0, !PT ;  /* 0x00000023ff1b7c10 */ /* 0x000fcc00087fe4ff */
[----:B------:R-:W-:Y:S05]  /*55e0*/  @!P1 BRA `(.L_x_1662) ;  /* 0x0000000000109947 */ /* 0x000fea0003800000 */
[----:B------:R-:W-:Y:S01]  /*55f0*/  IMAD.MOV.U32 R35, RZ, RZ, R31 ;  /* 0x000000ffff237224 */ /* 0x000fe200078e001f */
[----:B------:R-:W-:-:S07]  /*5600*/  MOV R36, 0x5620 ;  /* 0x0000562000247802 */ /* 0x000fce0000000f00 */
[----:B01----:R-:W-:Y:S05]  /*5610*/  CALL.REL.NOINC `($__internal_145_$__cuda_sm20_rem_u64) ;  /* 0x0000000400b07944 */ /* 0x003fea0003c00000 */
[----:B------:R-:W-:Y:S05]  /*5620*/  BRA `(.L_x_1663) ;  /* 0x0000000000487947 */ /* 0x000fea0003800000 */
.L_x_1662:
        /* <DEDUP_REMOVED lines=18> */
.L_x_1663:
[----:B------:R-:W-:Y:S02]  /*5750*/  ULDC UR34, c[0x0][0x3e0] ;  /* 0x0000f80000227ab9 */ /* 0x000fe40000000800 */
[----:B------:R-:W-:-:S05]  /*5760*/  IADD3 R35, R35, UR34, RZ ;  /* 0x0000002223237c10 */ /* 0x000fca000fffe0ff */
[----:B------:R2:W-:Y:S02]  /*5770*/  STG.E.U8 desc[UR60][R26.64], R35 ;  /* 0x000000231a007986 */ /* 0x0005e4000c10113c */
.L_x_1660:
        /* <DEDUP_REMOVED lines=11> */
        .weak           $__internal_144_$__cuda_sm20_div_s64
        .type           $__internal_144_$__cuda_sm20_div_s64,@function
        .size           $__internal_144_$__cuda_sm20_div_s64,($__internal_145_$__cuda_sm20_rem_u64 - $__internal_144_$__cuda_sm20_div_s64)
$__internal_144_$__cuda_sm20_div_s64:
        /* <DEDUP_REMOVED lines=74> */
[----:B------:R-:W-:Y:S06]  /*5cd0*/  RET.REL.NODEC R28 `(_ZN2at6native60_GLOBAL__N__fdc43544_27_DistributionRandomKernel_cu_f88cee4443distribution_elementwise_grid_stride_kernelIjLi4EZZZNS0_9templates4cuda21random_from_to_kernelIPNS_17CUDAGeneratorImplEEEvRNS_18TensorIteratorBaseEmlT_ENKUlvE_clEvENKUlvE0_clEvEUlP24curandStatePhilox4_32_10E0_ZNS1_27distribution_nullary_kernelIaj5uint4S7_SF_ZZZS5_IS7_EvS9_mlSA_ENKSB_clEvENKSC_clEvEUljE_EEvS9_T2_RKT3_T4_EUlijE0_EEvlNS_15PhiloxCudaStateET1_SJ_) ;  /* 0xffffffa01cc87950 */ /* 0x000fec0003c3ffff */
        .weak           $__internal_145_$__cuda_sm20_rem_u64
        .type           $__internal_145_$__cuda_sm20_rem_u64,@function
        .size           $__internal_145_$__cuda_sm20_rem_u64,(.L_x_2055 - $__internal_145_$__cuda_sm20_rem_u64)
$__internal_145_$__cuda_sm20_rem_u64:
        /* <DEDUP_REMOVED lines=59> */
[----:B------:R-:W-:Y:S06]  /*6090*/  RET.REL.NODEC R36 `(_ZN2at6native60_GLOBAL__N__fdc43544_27_DistributionRandomKernel_cu_f88cee4443distribution_elementwise_grid_stride_kernelIjLi4EZZZNS0_9templates4cuda21random_from_to_kernelIPNS_17CUDAGeneratorImplEEEvRNS_18TensorIteratorBaseEmlT_ENKUlvE_clEvENKUlvE0_clEvEUlP24curandStatePhilox4_32_10E0_ZNS1_27distribution_nullary_kernelIaj5uint4S7_SF_ZZZS5_IS7_EvS9_mlSA_ENKSB_clEvENKSC_clEvEUljE_EEvS9_T2_RKT3_T4_EUlijE0_EEvlNS_15PhiloxCudaStateET1_SJ_) ;  /* 0xffffff9c24d87950 */ /* 0x000fec0003c3ffff */
.L_x_1665:
        /* <DEDUP_REMOVED lines=14> */
.L_x_2055:


//--------------------- .text._ZN2at6native60_GLOBAL__N__fdc43544_27_DistributionRandomKernel_cu_f88cee4443distribution_elementwise_grid_stride_kernelIjLi4EZZZNS0_9templates4cuda21random_from_to_kernelIPNS_17CUDAGeneratorImplEEEvRNS_18TensorIteratorBaseEmlT_ENKUlvE_clEvENKUlvE0_clEvEUlP24curandStatePhilox4_32_10E0_ZNS1_27distribution_nullary_kernelIaj5uint4S7_SF_ZZZS5_IS7_EvS9_mlSA_ENKSB_clEvENKSC_clEvEUljE_EEvS9_T2_RKT3_T4_EUlijE_EEvlNS_15PhiloxCudaStateET1_SJ_ --------------------------
	.section	.text._ZN2at6native60_GLOBAL__N__fdc43544_27_DistributionRandomKernel_cu_f88cee4443distribution_elementwise_grid_stride_kernelIjLi4EZZZNS0_9templates4cuda21random_from_to_kernelIPNS_17CUDAGeneratorImplEEEvRNS_18TensorIteratorBaseEmlT_ENKUlvE_clEvENKUlvE0_clEvEUlP24curandStatePhilox4_32_10E0_ZNS1_27distribution_nullary_kernelIaj5uint4S7_SF_ZZZS5_IS7_EvS9_mlSA_ENKSB_clEvENKSC_clEvEUljE_EEvS9_T2_RKT3_T4_EUlijE_EEvlNS_15PhiloxCudaStateET1_SJ_,"ax",@progbits
	.align	128
.text._ZN2at6native60_GLOBAL__N__fdc43544_27_DistributionRandomKernel_cu_f88cee4443distribution_elementwise_grid_stride_kernelIjLi4EZZZNS0_9templates4cuda21random_from_to_kernelIPNS_17CUDAGeneratorImplEEEvRNS_18TensorIteratorBaseEmlT_ENKUlvE_clEvENKUlvE0_clEvEUlP24curandStatePhilox4_32_10E0_ZNS1_27distribution_nullary_kernelIaj5uint4S7_SF_ZZZS5_IS7_EvS9_mlSA_ENKSB_clEvENKSC_clEvEUljE_EEvS9_T2_RKT3_T4_EUlijE_EEvlNS_15PhiloxCudaStateET1_SJ_:
        .type           _ZN2at6native60_GLOBAL__N__fdc43544_27_DistributionRandomKernel_cu_f88cee4443distribution_elementwise_grid_stride_kernelIjLi4EZZZNS0_9templates4cuda21random_from_to_kernelIPNS_17CUDAGeneratorImplEEEvRNS_18TensorIteratorBaseEmlT_ENKUlvE_clEvENKUlvE0_clEvEUlP24curandStatePhilox4_32_10E0_ZNS1_27distribution_nullary_kernelIaj5uint4S7_SF_ZZZS5_IS7_EvS9_mlSA_ENKSB_clEvENKSC_clEvEUljE_EEvS9_T2_RKT3_T4_EUlijE_EEvlNS_15PhiloxCudaStateET1_SJ_,@function
        .size           _ZN2at6native60_GLOBAL__N__fdc43544_27_DistributionRandomKernel_cu_f88cee4443distribution_elementwise_grid_stride_kernelIjLi4EZZZNS0_9templates4cuda21random_from_to_kernelIPNS_17CUDAGeneratorImplEEEvRNS_18TensorIteratorBaseEmlT_ENKUlvE_clEvENKUlvE0_clEvEUlP24curandStatePhilox4_32_10E0_ZNS1_27distribution_nullary_kernelIaj5uint4S7_SF_ZZZS5_IS7_EvS9_mlSA_ENKSB_clEvENKSC_clEvEUljE_EEvS9_T2_RKT3_T4_EUlijE_EEvlNS_15PhiloxCudaStateET1_SJ_,(.L_x_2058 - _ZN2at6native60_GLOBAL__N__fdc43544_27_DistributionRandomKernel_cu_f88cee4443distribution_elementwise_grid_stride_kernelIjLi4EZZZNS0_9templates4cuda21random_from_to_kernelIPNS_17CUDAGeneratorImplEEEvRNS_18TensorIteratorBaseEmlT_ENKUlvE_clEvENKUlvE0_clEvEUlP24curandStatePhilox4_32_10E0_ZNS1_27distribution_nullary_kernelIaj5uint4S7_SF_ZZZS5_IS7_EvS9_mlSA_ENKSB_clEvENKSC_clEvEUljE_EEvS9_T2_RKT3_T4_EUlijE_EEvlNS_15PhiloxCudaStateET1_SJ_)
        .other          _ZN2at6native60_GLOBAL__N__fdc43544_27_DistributionRandomKernel_cu_f88cee4443distribution_elementwise_grid_stride_kernelIjLi4EZZZNS0_9templates4cuda21random_from_to_kernelIPNS_17CUDAGeneratorImplEEEvRNS_18TensorIteratorBaseEmlT_ENKUlvE_clEvENKUlvE0_clEvEUlP24curandStatePhilox4_32_10E0_ZNS1_27distribution_nullary_kernelIaj5uint4S7_SF_ZZZS5_IS7_EvS9_mlSA_ENKSB_clEvENKSC_clEvEUljE_EEvS9_T2_RKT3_T4_EUlijE_EEvlNS_15PhiloxCudaStateET1_SJ_,@"STO_CUDA_ENTRY STV_DEFAULT"
_ZN2at6native60_GLOBAL__N__fdc43544_27_DistributionRandomKernel_cu_f88cee4443distribution_elementwise_grid_stride_kernelIjLi4EZZZNS0_9templates4cuda21random_from_to_kernelIPNS_17CUDAGeneratorImplEEEvRNS_18TensorIteratorBaseEmlT_ENKUlvE_clEvENKUlvE0_clEvEUlP24curandStatePhilox4_32_10E0_ZNS1_27distribution_nullary_kernelIaj5uint4S7_SF_ZZZS5_IS7_EvS9_mlSA_ENKSB_clEvENKSC_clEvEUljE_EEvS9_T2_RKT3_T4_EUlijE_EEvlNS_15PhiloxCudaStateET1_SJ_:
        /* <DEDUP_REMOVED lines=86> */
[----:B------:R-:W-:Y:S05]  /*0560*/  CALL.REL.NOINC `($__internal_146_$__cuda_sm20_div_s64) ;  /* 0x0000001000887944 */ /* 0x000fea0003c00000 */
[----:B------:R-:W-:Y:S01]  /*0570*/  MOV R22, R26 ;  /* 0x0000001a00167202 */ /* 0x000fe20000000f00 */
[----:B------:R-:W-:Y:S01]  /*0580*/  IMAD.MOV.U32 R23, RZ, RZ, R27 ;  /* 0x000000ffff177224 */ /* 0x000fe200078e001b */
[----:B------:R-:W-:Y:S06]  /*0590*/  BRA `(.L_x_1667) ;  /* 0x00000000005c7947 */ /* 0x000fec0003800000 */
.L_x_1666:
        /* <DEDUP_REMOVED lines=23> */
.L_x_1667:
        /* <DEDUP_REMOVED lines=33> */
.L_x_1687:
        /* <DEDUP_REMOVED lines=13> */
.L_x_1669:
[----:B------:R-:W-:Y:S05]  /*09f0*/  BSYNC B0 ;  /* 0x0000000000007941 */ /* 0x000fea0003800000 */
.L_x_1668:
        /* <DEDUP_REMOVED lines=60> */
.L_x_1671:
[----:B------:R-:W-:Y:S01]  /*0dc0*/  IMAD.MOV.U32 R48, RZ, RZ, R44 ;  /* 0x000000ffff307224 */ /* 0x000fe200078e002c */
[----:B------:R-:W-:Y:S01]  /*0dd0*/  MOV R39, R31 ;  /* 0x0000001f00277202 */ /* 0x000fe20000000f00 */
[----:B------:R-:W-:Y:S02]  /*0de0*/  IMAD.MOV.U32 R40, RZ, RZ, R37 ;  /* 0x000000ffff287224 */ /* 0x000fe400078e0025 */
[----:B------:R-:W-:-:S07]  /*0df0*/  IMAD.MOV.U32 R41, RZ, RZ, R26 ;  /* 0x000000ffff297224 */ /* 0x000fce00078e001a */
.L_x_1670:
        /* <DEDUP_REMOVED lines=10> */
[----:B01----:R-:W-:Y:S05]  /*0ea0*/  CALL.REL.NOINC `($__internal_147_$__cuda_sm20_rem_u64) ;  /* 0x0000000c00647944 */ /* 0x003fea0003c00000 */
[----:B------:R-:W-:Y:S05]  /*0eb0*/  BRA `(.L_x_1675) ;  /* 0x0000000000447947 */ /* 0x000fea0003800000 */
.L_x_1674:
        /* <DEDUP_REMOVED lines=17> */
.L_x_1675:
[----:B------:R-:W-:Y:S02]  /*0fd0*/  IMAD R29, R16, UR10, RZ ;  /* 0x0000000a101d7c24 */ /* 0x000fe4000f8e02ff */
[----:B------:R-:W-:-:S03]  /*0fe0*/  VIADD R31, R30, UR7 ;  /* 0x000000071e1f7c36 */ /* 0x000fc60008000000 */
[----:B------:R-:W-:-:S04]  /*0ff0*/  IADD3 R28, P0, R29, UR12, RZ ;  /* 0x0000000c1d1c7c10 */ /* 0x000fc8000ff1e0ff */
[----:B------:R-:W-:-:S05]  /*1000*/  LEA.HI.X.SX32 R29, R29, UR13, 0x1, P0 ;  /* 0x0000000d1d1d7c11 */ /* 0x000fca00080f0eff */
[----:B------:R2:W-:Y:S04]  /*1010*/  STG.E.U8 desc[UR8][R28.64], R31 ;  /* 0x0000001f1c007986 */ /* 0x0005e8000c101108 */
.L_x_1673:
[----:B------:R-:W-:Y:S05]  /*1020*/  BSYNC B0 ;  /* 0x0000000000007941 */ /* 0x000fea0003800000 */
.L_x_1672:
        /* <DEDUP_REMOVED lines=13> */
[----:B01----:R-:W-:Y:S05]  /*1100*/  CALL.REL.NOINC `($__internal_147_$__cuda_sm20_rem_u64) ;  /* 0x0000000800cc7944 */ /* 0x003fea0003c00000 */
[----:B------:R-:W-:Y:S05]  /*1110*/  BRA `(.L_x_1679) ;  /* 0x0000000000447947 */ /* 0x000fea0003800000 */
.L_x_1678:
        /* <DEDUP_REMOVED lines=17> */
.L_x_1679:
[----:B------:R-:W-:Y:S02]  /*1230*/  IMAD R46, R46, UR10, RZ ;  /* 0x0000000a2e2e7c24 */ /* 0x000fe4000f8e02ff */
[----:B------:R-:W-:-:S03]  /*1240*/  VIADD R31, R30, UR7 ;  /* 0x000000071e1f7c36 */ /* 0x000fc60008000000 */
[----:B------:R-:W-:-:S04]  /*1250*/  IADD3 R28, P0, R46, UR12, RZ ;  /* 0x0000000c2e1c7c10 */ /* 0x000fc8000ff1e0ff */
[----:B------:R-:W-:-:S05]  /*1260*/  LEA.HI.X.SX32 R29, R46, UR13, 0x1, P0 ;  /* 0x0000000d2e1d7c11 */ /* 0x000fca00080f0eff */
[----:B------:R2:W-:Y:S04]  /*1270*/  STG.E.U8 desc[UR8][R28.64], R31 ;  /* 0x0000001f1c007986 */ /* 0x0005e8000c101108 */
.L_x_1677:
[----:B------:R-:W-:Y:S05]  /*1280*/  BSYNC B0 ;  /* 0x0000000000007941 */ /* 0x000fea0003800000 */
.L_x_1676:
        /* <DEDUP_REMOVED lines=12> */
.L_x_1682:
        /* <DEDUP_REMOVED lines=17> */
.L_x_1683:
[----:B------:R-:W-:Y:S02]  /*1460*/  IMAD R39, R39, UR10, RZ ;  /* 0x0000000a27277c24 */ /* 0x000fe4000f8e02ff */
[----:B------:R-:W-:-:S03]  /*1470*/  VIADD R31, R30, UR7 ;  /* 0x000000071e1f7c36 */ /* 0x000fc60008000000 */
[----:B------:R-:W-:-:S04]  /*1480*/  IADD3 R28, P0, R39, UR12, RZ ;  /* 0x0000000c271c7c10 */ /* 0x000fc8000ff1e0ff */
[----:B------:R-:W-:-:S05]  /*1490*/  LEA.HI.X.SX32 R29, R39, UR13, 0x1, P0 ;  /* 0x0000000d271d7c11 */ /* 0x000fca00080f0eff */
[----:B------:R2:W-:Y:S04]  /*14a0*/  STG.E.U8 desc[UR8][R28.64], R31 ;  /* 0x0000001f1c007986 */ /* 0x0005e8000c101108 */
.L_x_1681:
[----:B------:R-:W-:Y:S05]  /*14b0*/  BSYNC B0 ;  /* 0x0000000000007941 */ /* 0x000fea0003800000 */
.L_x_1680:
        /* <DEDUP_REMOVED lines=12> */
.L_x_1685:
        /* <DEDUP_REMOVED lines=17> */
.L_x_1686:
[----:B------:R-:W-:Y:S02]  /*1690*/  IMAD R39, R39, UR10, RZ ;  /* 0x0000000a27277c24 */ /* 0x000fe4000f8e02ff */
[----:B------:R-:W-:-:S03]  /*16a0*/  VIADD R31, R30, UR7 ;  /* 0x000000071e1f7c36 */ /* 0x000fc60008000000 */
[----:B------:R-:W-:-:S04]  /*16b0*/  IADD3 R28, P0, R39, UR12, RZ ;  /* 0x0000000c271c7c10 */ /* 0x000fc8000ff1e0ff */
[----:B------:R-:W-:-:S05]  /*16c0*/  LEA.HI.X.SX32 R29, R39, UR13, 0x1, P0 ;  /* 0x0000000d271d7c11 */ /* 0x000fca00080f0eff */
[----:B------:R2:W-:Y:S04]  /*16d0*/  STG.E.U8 desc[UR8][R28.64], R31 ;  /* 0x0000001f1c007986 */ /* 0x0005e8000c101108 */
.L_x_1684:
        /* <DEDUP_REMOVED lines=11> */
        .weak           $__internal_146_$__cuda_sm20_div_s64
        .type           $__internal_146_$__cuda_sm20_div_s64,@function
        .size           $__internal_146_$__cuda_sm20_div_s64,($__internal_147_$__cuda_sm20_rem_u64 - $__internal_146_$__cuda_sm20_div_s64)
$__internal_146_$__cuda_sm20_div_s64:
        /* <DEDUP_REMOVED lines=74> */
[----:B------:R-:W-:Y:S06]  /*1c30*/  RET.REL.NODEC R22 `(_ZN2at6native60_GLOBAL__N__fdc43544_27_DistributionRandomKernel_cu_f88cee4443distribution_elementwise_grid_stride_kernelIjLi4EZZZNS0_9templates4cuda21random_from_to_kernelIPNS_17CUDAGeneratorImplEEEvRNS_18TensorIteratorBaseEmlT_ENKUlvE_clEvENKUlvE0_clEvEUlP24curandStatePhilox4_32_10E0_ZNS1_27distribution_nullary_kernelIaj5uint4S7_SF_ZZZS5_IS7_EvS9_mlSA_ENKSB_clEvENKSC_clEvEUljE_EEvS9_T2_RKT3_T4_EUlijE_EEvlNS_15PhiloxCudaStateET1_SJ_) ;  /* 0xffffffe016f07950 */ /* 0x000fec0003c3ffff */
        .weak           $__internal_147_$__cuda_sm20_rem_u64
        .type           $__internal_147_$__cuda_sm20_rem_u64,@function
        .size           $__internal_147_$__cuda_sm20_rem_u64,(.L_x_2058 - $__internal_147_$__cuda_sm20_rem_u64)
$__internal_147_$__cuda_sm20_rem_u64:
        /* <DEDUP_REMOVED lines=62> */
[----:B------:R-:W-:Y:S06]  /*2020*/  RET.REL.NODEC R28 `(_ZN2at6native60_GLOBAL__N__fdc43544_27_DistributionRandomKernel_cu_f88cee4443distribution_elementwise_grid_stride_kernelIjLi4EZZZNS0_9templates4cuda21random_from_to_kernelIPNS_17CUDAGeneratorImplEEEvRNS_18TensorIteratorBaseEmlT_ENKUlvE_clEvENKUlvE0_clEvEUlP24curandStatePhilox4_32_10E0_ZNS1_27distribution_nullary_kernelIaj5uint4S7_SF_ZZZS5_IS7_EvS9_mlSA_ENKSB_clEvENKSC_clEvEUljE_EEvS9_T2_RKT3_T4_EUlijE_EEvlNS_15PhiloxCudaStateET1_SJ_) ;  /* 0xffffffdc1cf47950 */ /* 0x000fec0003c3ffff */
.L_x_1688:
        /* <DEDUP_REMOVED lines=13> */
.L_x_2058:


//--------------------- .text._ZN2at6native60_GLOBAL__N__fdc43544_27_DistributionRandomKernel_cu_f88cee4443distribution_elementwise_grid_stride_kernelImLi2EZZZNS0_9templates4cuda21random_from_to_kernelIPNS_17CUDAGeneratorImplEEEvRNS_18TensorIteratorBaseEmlT_ENKUlvE_clEvENKUlvE0_clEvEUlP24curandStatePhilox4_32_10E_ZNS1_27distribution_nullary_kernelIam10ulonglong2S7_SF_ZZZS5_IS7_EvS9_mlSA_ENKSB_clEvENKSC_clEvEUlmE_EEvS9_T2_RKT3_T4_EUlimE0_EEvlNS_15PhiloxCudaStateET1_SJ_ --------------------------
	.section	.text._ZN2at6native60_GLOBAL__N__fdc43544_27_DistributionRandomKernel_cu_f88cee4443distribution_elementwise_grid_stride_kernelImLi2EZZZNS0_9templates4cuda21random_from_to_kernelIPNS_17CUDAGeneratorImplEEEvRNS_18TensorIteratorBaseEmlT_ENKUlvE_clEvENKUlvE0_clEvEUlP24curandStatePhilox4_32_10E_ZNS1_27distribution_nullary_kernelIam10ulonglong2S7_SF_ZZZS5_IS7_EvS9_mlSA_ENKSB_clEvENKSC_clEvEUlmE_EEvS9_T2_RKT3_T4_EUlimE0_EEvlNS_15PhiloxCudaStateET1_SJ_,"ax",@progbits
	.align	128
.text._ZN2at6native60_GLOBAL__N__fdc43544_27_DistributionRandomKernel_cu_f88cee4443distribution_elementwise_grid_stride_kernelImLi2EZZZNS0_9templates4cuda21random_from_to_kernelIPNS_17CUDAGeneratorImplEEEvRNS_18TensorIteratorBaseEmlT_ENKUlvE_clEvENKUlvE0_clEvEUlP24curandStatePhilox4_32_10E_ZNS1_27distribution_nullary_kernelIam10ulonglong2S7_SF_ZZZS5_IS7_EvS9_mlSA_ENKSB_clEvENKSC_clEvEUlmE_EEvS9_T2_RKT3_T4_EUlimE0_EEvlNS_15PhiloxCudaStateET1_SJ_:
        .type           _ZN2at6native60_GLOBAL__N__fdc43544_27_DistributionRandomKernel_cu_f88cee4443distribution_elementwise_grid_stride_kernelImLi2EZZZNS0_9templates4cuda21random_from_to_kernelIPNS_17CUDAGeneratorImplEEEvRNS_18TensorIteratorBaseEmlT_ENKUlvE_clEvENKUlvE0_clEvEUlP24curandStatePhilox4_32_10E_ZNS1_27distribution_nullary_kernelIam10ulonglong2S7_SF_ZZZS5_IS7_EvS9_mlSA_ENKSB_clEvENKSC_clEvEUlmE_EEvS9_T2_RKT3_T4_EUlimE0_EEvlNS_15PhiloxCudaStateET1_SJ_,@function
        .size           _ZN2at6native60_GLOBAL__N__fdc43544_27_DistributionRandomKernel_cu_f88cee4443distribution_elementwise_grid_stride_kernelImLi2EZZZNS0_9templates4cuda21random_from_to_kernelIPNS_17CUDAGeneratorImplEEEvRNS_18TensorIteratorBaseEmlT_ENKUlvE_clEvENKUlvE0_clEvEUlP24curandStatePhilox4_32_10E_ZNS1_27distribution_nullary_kernelIam10ulonglong2S7_SF_ZZZS5_IS7_EvS9_mlSA_ENKSB_clEvENKSC_clEvEUlmE_EEvS9_T2_RKT3_T4_EUlimE0_EEvlNS_15PhiloxCudaStateET1_SJ_,(.L_x_2061 - _ZN2at6native60_GLOBAL__N__fdc43544_27_DistributionRandomKernel_cu_f88cee4443distribution_elementwise_grid_stride_kernelImLi2EZZZNS0_9templates4cuda21random_from_to_kernelIPNS_17CUDAGeneratorImplEEEvRNS_18TensorIteratorBaseEmlT_ENKUlvE_clEvENKUlvE0_clEvEUlP24curandStatePhilox4_32_10E_ZNS1_27distribution_nullary_kernelIam10ulonglong2S7_SF_ZZZS5_IS7_EvS9_mlSA_ENKSB_clEvENKSC_clEvEUlmE_EEvS9_T2_RKT3_T4_EUlimE0_EEvlNS_15PhiloxCudaStateET1_SJ_)
        .other          _ZN2at6native60_GLOBAL__N__fdc43544_27_DistributionRandomKernel_cu_f88cee4443distribution_elementwise_grid_stride_kernelImLi2EZZZNS0_9templates4cuda21random_from_to_kernelIPNS_17CUDAGeneratorImplEEEvRNS_18TensorIteratorBaseEmlT_ENKUlvE_clEvENKUlvE0_clEvEUlP24curandStatePhilox4_32_10E_ZNS1_27distribution_nullary_kernelIam10ulonglong2S7_SF_ZZZS5_IS7_EvS9_mlSA_ENKSB_clEvENKSC_clEvEUlmE_EEvS9_T2_RKT3_T4_EUlimE0_EEvlNS_15PhiloxCudaStateET1_SJ_,@"STO_CUDA_ENTRY STV_DEFAULT"
_ZN2at6native60_GLOBAL__N__fdc43544_27_DistributionRandomKernel_cu_f88cee4443distribution_elementwise_grid_stride_kernelImLi2EZZZNS0_9templates4cuda21random_from_to_kernelIPNS_17CUDAGeneratorImplEEEvRNS_18TensorIteratorBaseEmlT_ENKUlvE_clEvENKUlvE0_clEvEUlP24curandStatePhilox4_32_10E_ZNS1_27distribution_nullary_kernelIam10ulonglong2S7_SF_ZZZS5_IS7_EvS9_mlSA_ENKSB_clEvENKSC_clEvEUlmE_EEvS9_T2_RKT3_T4_EUlimE0_EEvlNS_15PhiloxCudaStateET1_SJ_:
        /* <DEDUP_REMOVED lines=93> */
[----:B------:R-:W-:Y:S05]  /*05d0*/  CALL.REL.NOINC `($__internal_148_$__cuda_sm20_div_s64) ;  /* 0x0000003000107944 */ /* 0x000fea0003c00000 */
[----:B------:R-:W-:Y:S05]  /*05e0*/  BRA `(.L_x_1690) ;  /* 0x0000000000587947 */ /* 0x000fea0003800000 */
.L_x_1689:
        /* <DEDUP_REMOVED lines=22> */
.L_x_1690:
        /* <DEDUP_REMOVED lines=68> */
.L_x_1706:
        /* <DEDUP_REMOVED lines=13> */
.L_x_1692:
[----:B------:R-:W-:Y:S05]  /*0c60*/  BSYNC B0 ;  /* 0x0000000000007941 */ /* 0x000fea0003800000 */
.L_x_1691:
        /* <DEDUP_REMOVED lines=69> */
.L_x_1694:
[----:B------:R-:W-:Y:S01]  /*10c0*/  MOV R0, R22 ;  /* 0x0000001600007202 */ /* 0x000fe20000000f00 */
[----:B------:R-:W-:Y:S01]  /*10d0*/  IMAD.MOV.U32 R2, RZ, RZ, R3 ;  /* 0x000000ffff027224 */ /* 0x000fe200078e0003 */
[----:B------:R-:W-:Y:S01]  /*10e0*/  MOV R6, R8 ;  /* 0x0000000800067202 */ /* 0x000fe20000000f00 */
[----:B------:R-:W-:-:S07]  /*10f0*/  IMAD.MOV.U32 R5, RZ, RZ, R18 ;  /* 0x000000ffff057224 */ /* 0x000fce00078e0012 */
.L_x_1693:
        /* <DEDUP_REMOVED lines=257> */
.L_x_1697:
        /* <DEDUP_REMOVED lines=8> */
[----:B01----:R-:W-:Y:S05]  /*2190*/  CALL.REL.NOINC `($__internal_149_$__cuda_sm20_rem_u64) ;  /* 0x00000018004c7944 */ /* 0x003fea0003c00000 */
[----:B------:R-:W-:Y:S05]  /*21a0*/  BRA `(.L_x_1700) ;  /* 0x0000000000487947 */ /* 0x000fea0003800000 */
.L_x_1699:
        /* <DEDUP_REMOVED lines=18> */
.L_x_1700:
[----:B------:R-:W-:Y:S05]  /*22d0*/  BSYNC B1 ;  /* 0x0000000000017941 */ /* 0x000fea0003800000 */
.L_x_1698:
[----:B------:R-:W-:Y:S02]  /*22e0*/  ULDC UR34, c[0x0][0x3e0] ;  /* 0x0000f80000227ab9 */ /* 0x000fe40000000800 */
[----:B------:R-:W-:-:S05]  /*22f0*/  VIADD R23, R0, UR34 ;  /* 0x0000002200177c36 */ /* 0x000fca0008000000 */
[----:B------:R2:W-:Y:S02]  /*2300*/  STG.E.U8 desc[UR60][R26.64], R23 ;  /* 0x000000171a007986 */ /* 0x0005e4000c10113c */
.L_x_1696:
[----:B------:R-:W-:Y:S05]  /*2310*/  BSYNC B0 ;  /* 0x0000000000007941 */ /* 0x000fea0003800000 */
.L_x_1695:
        /* <DEDUP_REMOVED lines=259> */
.L_x_1702:
        /* <DEDUP_REMOVED lines=10> */
[----:B01----:R-:W-:Y:S05]  /*33f0*/  CALL.REL.NOINC `($__internal_149_$__cuda_sm20_rem_u64) ;  /* 0x0000000400b47944 */ /* 0x003fea0003c00000 */
[----:B------:R-:W-:Y:S05]  /*3400*/  BRA `(.L_x_1705) ;  /* 0x0000000000487947 */ /* 0x000fea0003800000 */
.L_x_1704:
        /* <DEDUP_REMOVED lines=18> */
.L_x_1705:
[----:B------:R-:W-:Y:S05]  /*3530*/  BSYNC B0 ;  /* 0x0000000000007941 */ /* 0x000fea0003800000 */
.L_x_1703:
[----:B------:R-:W-:Y:S02]  /*3540*/  ULDC UR34, c[0x0][0x3e0] ;  /* 0x0000f80000227ab9 */ /* 0x000fe40000000800 */
[----:B------:R-:W-:-:S05]  /*3550*/  IADD3 R3, R0, UR34, RZ ;  /* 0x0000002200037c10 */ /* 0x000fca000fffe0ff */
[----:B------:R3:W-:Y:S02]  /*3560*/  STG.E.U8 desc[UR60][R26.64], R3 ;  /* 0x000000031a007986 */ /* 0x0007e4000c10113c */
.L_x_1701:
        /* <DEDUP_REMOVED lines=11> */
        .weak           $__internal_148_$__cuda_sm20_div_s64
        .type           $__internal_148_$__cuda_sm20_div_s64,@function
        .size           $__internal_148_$__cuda_sm20_div_s64,($__internal_149_$__cuda_sm20_rem_u64 - $__internal_148_$__cuda_sm20_div_s64)
$__internal_148_$__cuda_sm20_div_s64:
        /* <DEDUP_REMOVED lines=74> */
[----:B------:R-:W-:Y:S06]  /*3ac0*/  RET.REL.NODEC R6 `(_ZN2at6native60_GLOBAL__N__fdc43544_27_DistributionRandomKernel_cu_f88cee4443distribution_elementwise_grid_stride_kernelImLi2EZZZNS0_9templates4cuda21random_from_to_kernelIPNS_17CUDAGeneratorImplEEEvRNS_18TensorIteratorBaseEmlT_ENKUlvE_clEvENKUlvE0_clEvEUlP24curandStatePhilox4_32_10E_ZNS1_27distribution_nullary_kernelIam10ulonglong2S7_SF_ZZZS5_IS7_EvS9_mlSA_ENKSB_clEvENKSC_clEvEUlmE_EEvS9_T2_RKT3_T4_EUlimE0_EEvlNS_15PhiloxCudaStateET1_SJ_) ;  /* 0xffffffc4064c7950 */ /* 0x000fec0003c3ffff */
        .weak           $__internal_149_$__cuda_sm20_rem_u64
        .type           $__internal_149_$__cuda_sm20_rem_u64,@function
        .size           $__internal_149_$__cuda_sm20_rem_u64,(.L_x_2061 - $__internal_149_$__cuda_sm20_rem_u64)
$__internal_149_$__cuda_sm20_rem_u64:
        /* <DEDUP_REMOVED lines=61> */
[----:B------:R-:W-:Y:S06]  /*3ea0*/  RET.REL.NODEC R40 `(_ZN2at6native60_GLOBAL__N__fdc43544_27_DistributionRandomKernel_cu_f88cee4443distribution_elementwise_grid_stride_kernelImLi2EZZZNS0_9templates4cuda21random_from_to_kernelIPNS_17CUDAGeneratorImplEEEvRNS_18TensorIteratorBaseEmlT_ENKUlvE_clEvENKUlvE0_clEvEUlP24curandStatePhilox4_32_10E_ZNS1_27distribution_nullary_kernelIam10ulonglong2S7_SF_ZZZS5_IS7_EvS9_mlSA_ENKSB_clEvENKSC_clEvEUlmE_EEvS9_T2_RKT3_T4_EUlimE0_EEvlNS_15PhiloxCudaStateET1_SJ_) ;  /* 0xffffffc028547950 */ /* 0x000fec0003c3ffff */
.L_x_1707:
        /* <DEDUP_REMOVED lines=13> */
.L_x_2061:


//--------------------- .text._ZN2at6native60_GLOBAL__N__fdc43544_27_DistributionRandomKernel_cu_f88cee4443distribution_elementwise_grid_stride_kernelImLi2EZZZNS0_9templates4cuda21random_from_to_kernelIPNS_17CUDAGeneratorImplEEEvRNS_18TensorIteratorBaseEmlT_ENKUlvE_clEvENKUlvE0_clEvEUlP24curandStatePhilox4_32_10E_ZNS1_27distribution_nullary_kernelIam10ulonglong2S7_SF_ZZZS5_IS7_EvS9_mlSA_ENKSB_clEvENKSC_clEvEUlmE_EEvS9_T2_RKT3_T4_EUlimE_EEvlNS_15PhiloxCudaStateET1_SJ_ --------------------------
	.section	.text._ZN2at6native60_GLOBAL__N__fdc43544_27_DistributionRandomKernel_cu_f88cee4443distribution_elementwise_grid_stride_kernelImLi2EZZZNS0_9templates4cuda21random_from_to_kernelIPNS_17CUDAGeneratorImplEEEvRNS_18TensorIteratorBaseEmlT_ENKUlvE_clEvENKUlvE0_clEvEUlP24curandStatePhilox4_32_10E_ZNS1_27distribution_nullary_kernelIam10ulonglong2S7_SF_ZZZS5_IS7_EvS9_mlSA_ENKSB_clEvENKSC_clEvEUlmE_EEvS9_T2_RKT3_T4_EUlimE_EEvlNS_15PhiloxCudaStateET1_SJ_,"ax",@progbits
	.align	128
.text._ZN2at6native60_GLOBAL__N__fdc43544_27_DistributionRandomKernel_cu_f88cee4443distribution_elementwise_grid_stride_kernelImLi2EZZZNS0_9templates4cuda21random_from_to_kernelIPNS_17CUDAGeneratorImplEEEvRNS_18TensorIteratorBaseEmlT_ENKUlvE_clEvENKUlvE0_clEvEUlP24curandStatePhilox4_32_10E_ZNS1_27distribution_nullary_kernelIam10ulonglong2S7_SF_ZZZS5_IS7_EvS9_mlSA_ENKSB_clEvENKSC_clEvEUlmE_EEvS9_T2_RKT3_T4_EUlimE_EEvlNS_15PhiloxCudaStateET1_SJ_:
        .type           _ZN2at6native60_GLOBAL__N__fdc43544_27_DistributionRandomKernel_cu_f88cee4443distribution_elementwise_grid_stride_kernelImLi2EZZZNS0_9templates4cuda21random_from_to_kernelIPNS_17CUDAGeneratorImplEEEvRNS_18TensorIteratorBaseEmlT_ENKUlvE_clEvENKUlvE0_clEvEUlP24curandStatePhilox4_32_10E_ZNS1_27distribution_nullary_kernelIam10ulonglong2S7_SF_ZZZS5_IS7_EvS9_mlSA_ENKSB_clEvENKSC_clEvEUlmE_EEvS9_T2_RKT3_T4_EUlimE_EEvlNS_15PhiloxCudaStateET1_SJ_,@function
        .size           _ZN2at6native60_GLOBAL__N__fdc43544_27_DistributionRandomKernel_cu_f88cee4443distribution_elementwise_grid_stride_kernelImLi2EZZZNS0_9templates4cuda21random_from_to_kernelIPNS_17CUDAGeneratorImplEEEvRNS_18TensorIteratorBaseEmlT_ENKUlvE_clEvENKUlvE0_clEvEUlP24curandStatePhilox4_32_10E_ZNS1_27distribution_nullary_kernelIam10ulonglong2S7_SF_ZZZS5_IS7_EvS9_mlSA_ENKSB_clEvENKSC_clEvEUlmE_EEvS9_T2_RKT3_T4_EUlimE_EEvlNS_15PhiloxCudaStateET1_SJ_,(.L_x_2064 - _ZN2at6native60_GLOBAL__N__fdc43544_27_DistributionRandomKernel_cu_f88cee4443distribution_elementwise_grid_stride_kernelImLi2EZZZNS0_9templates4cuda21random_from_to_kernelIPNS_17CUDAGeneratorImplEEEvRNS_18TensorIteratorBaseEmlT_ENKUlvE_clEvENKUlvE0_clEvEUlP24curandStatePhilox4_32_10E_ZNS1_27distribution_nullary_kernelIam10ulonglong2S7_SF_ZZZS5_IS7_EvS9_mlSA_ENKSB_clEvENKSC_clEvEUlmE_EEvS9_T2_RKT3_T4_EUlimE_EEvlNS_15PhiloxCudaStateET1_SJ_)
        .other          _ZN2at6native60_GLOBAL__N__fdc43544_27_DistributionRandomKernel_cu_f88cee4443distribution_elementwise_grid_stride_kernelImLi2EZZZNS0_9templates4cuda21random_from_to_kernelIPNS_17CUDAGeneratorImplEEEvRNS_18TensorIteratorBaseEmlT_ENKUlvE_clEvENKUlvE0_clEvEUlP24curandStatePhilox4_32_10E_ZNS1_27distribution_nullary_kernelIam10ulonglong2S7_SF_ZZZS5_IS7_EvS9_mlSA_ENKSB_clEvENKSC_clEvEUlmE_EEvS9_T2_RKT3_T4_EUlimE_EEvlNS_15PhiloxCudaStateET1_SJ_,@"STO_CUDA_ENTRY STV_DEFAULT"
_ZN2at6native60_GLOBAL__N__fdc43544_27_DistributionRandomKernel_cu_f88cee4443distribution_elementwise_grid_stride_kernelImLi2EZZZNS0_9templates4cuda21random_from_to_kernelIPNS_17CUDAGeneratorImplEEEvRNS_18TensorIteratorBaseEmlT_ENKUlvE_clEvENKUlvE0_clEvEUlP24curandStatePhilox4_32_10E_ZNS1_27distribution_nullary_kernelIam10ulonglong2S7_SF_ZZZS5_IS7_EvS9_mlSA_ENKSB_clEvENKSC_clEvEUlmE_EEvS9_T2_RKT3_T4_EUlimE_EEvlNS_15PhiloxCudaStateET1_SJ_:
        /* <DEDUP_REMOVED lines=86> */
[----:B------:R-:W-:Y:S05]  /*0560*/  CALL.REL.NOINC `($__internal_150_$__cuda_sm20_div_s64) ;  /* 0x0000000c00847944 */ /* 0x000fea0003c00000 */
[----:B------:R-:W-:Y:S01]  /*0570*/  MOV R22, R26 ;  /* 0x0000001a00167202 */ /* 0x000fe20000000f00 */
[----:B------:R-:W-:Y:S01]  /*0580*/  IMAD.MOV.U32 R23, RZ, RZ, R27 ;  /* 0x000000ffff177224 */ /* 0x000fe200078e001b */
[----:B------:R-:W-:Y:S06]  /*0590*/  BRA `(.L_x_1709) ;  /* 0x00000000005c7947 */ /* 0x000fec0003800000 */
.L_x_1708:
        /* <DEDUP_REMOVED lines=23> */
.L_x_1709:
        /* <DEDUP_REMOVED lines=33> */
.L_x_1723:
        /* <DEDUP_REMOVED lines=13> */
.L_x_1711:
[----:B------:R-:W-:Y:S05]  /*09f0*/  BSYNC B0 ;  /* 0x0000000000007941 */ /* 0x000fea0003800000 */
.L_x_1710:
        /* <DEDUP_REMOVED lines=60> */
.L_x_1713:
[----:B------:R-:W-:Y:S01]  /*0dc0*/  IMAD.MOV.U32 R47, RZ, RZ, R43 ;  /* 0x000000ffff2f7224 */ /* 0x000fe200078e002b */
[----:B------:R-:W-:Y:S01]  /*0dd0*/  MOV R46, R31 ;  /* 0x0000001f002e7202 */ /* 0x000fe20000000f00 */
[----:B------:R-:W-:Y:S02]  /*0de0*/  IMAD.MOV.U32 R39, RZ, RZ, R37 ;  /* 0x000000ffff277224 */ /* 0x000fe400078e0025 */
[----:B------:R-:W-:-:S07]  /*0df0*/  IMAD.MOV.U32 R40, RZ, RZ, R26 ;  /* 0x000000ffff287224 */ /* 0x000fce00078e001a */
.L_x_1712:
        /* <DEDUP_REMOVED lines=11> */
[----:B01----:R-:W-:Y:S05]  /*0eb0*/  CALL.REL.NOINC `($__internal_151_$__cuda_sm20_rem_u64) ;  /* 0x00000008005c7944 */ /* 0x003fea0003c00000 */
[----:B------:R-:W-:Y:S05]  /*0ec0*/  BRA `(.L_x_1718) ;  /* 0x0000000000447947 */ /* 0x000fea0003800000 */
.L_x_1717:
        /* <DEDUP_REMOVED lines=17> */
.L_x_1718:
[----:B------:R-:W-:Y:S05]  /*0fe0*/  BSYNC B1 ;  /* 0x0000000000017941 */ /* 0x000fea0003800000 */
.L_x_1716:
[----:B------:R-:W-:Y:S01]  /*0ff0*/  IMAD R29, R16, UR10, RZ ;  /* 0x0000000a101d7c24 */ /* 0x000fe2000f8e02ff */
[----:B------:R-:W-:-:S04]  /*1000*/  IADD3 R31, R30, UR7, RZ ;  /* 0x000000071e1f7c10 */ /* 0x000fc8000fffe0ff */
[----:B------:R-:W-:-:S04]  /*1010*/  IADD3 R28, P0, R29, UR12, RZ ;  /* 0x0000000c1d1c7c10 */ /* 0x000fc8000ff1e0ff */
[----:B------:R-:W-:-:S05]  /*1020*/  LEA.HI.X.SX32 R29, R29, UR13, 0x1, P0 ;  /* 0x0000000d1d1d7c11 */ /* 0x000fca00080f0eff */
[----:B------:R2:W-:Y:S04]  /*1030*/  STG.E.U8 desc[UR8][R28.64], R31 ;  /* 0x0000001f1c007986 */ /* 0x0005e8000c101108 */
.L_x_1715:
[----:B------:R-:W-:Y:S05]  /*1040*/  BSYNC B0 ;  /* 0x0000000000007941 */ /* 0x000fea0003800000 */
.L_x_1714:
        /* <DEDUP_REMOVED lines=15> */
[----:B01----:R-:W-:Y:S05]  /*1140*/  CALL.REL.NOINC `($__internal_151_$__cuda_sm20_rem_u64) ;  /* 0x0000000400b87944 */ /* 0x003fea0003c00000 */
[----:B------:R-:W-:Y:S05]  /*1150*/  BRA `(.L_x_1722) ;  /* 0x0000000000447947 */ /* 0x000fea0003800000 */
.L_x_1721:
        /* <DEDUP_REMOVED lines=17> */
.L_x_1722:
[----:B------:R-:W-:Y:S05]  /*1270*/  BSYNC B0 ;  /* 0x0000000000007941 */ /* 0x000fea0003800000 */
.L_x_1720:
[----:B------:R-:W-:Y:S02]  /*1280*/  IMAD R44, R44, UR10, RZ ;  /* 0x0000000a2c2c7c24 */ /* 0x000fe4000f8e02ff */
[----:B------:R-:W-:-:S03]  /*1290*/  VIADD R31, R30, UR7 ;  /* 0x000000071e1f7c36 */ /* 0x000fc60008000000 */
[----:B------:R-:W-:-:S04]  /*12a0*/  IADD3 R28, P0, R44, UR12, RZ ;  /* 0x0000000c2c1c7c10 */ /* 0x000fc8000ff1e0ff */
[----:B------:R-:W-:-:S05]  /*12b0*/  LEA.HI.X.SX32 R29, R44, UR13, 0x1, P0 ;  /* 0x0000000d2c1d7c11 */ /* 0x000fca00080f0eff */
[----:B------:R2:W-:Y:S04]  /*12c0*/  STG.E.U8 desc[UR8][R28.64], R31 ;  /* 0x0000001f1c007986 */ /* 0x0005e8000c101108 */
.L_x_1719:
        /* <DEDUP_REMOVED lines=11> */
        .weak           $__internal_150_$__cuda_sm20_div_s64
        .type           $__internal_150_$__cuda_sm20_div_s64,@function
        .size           $__internal_150_$__cuda_sm20_div_s64,($__internal_151_$__cuda_sm20_rem_u64 - $__internal_150_$__cuda_sm20_div_s64)
$__internal_150_$__cuda_sm20_div_s64:
        /* <DEDUP_REMOVED lines=74> */
[----:B------:R-:W-:Y:S06]  /*1820*/  RET.REL.NODEC R22 `(_ZN2at6native60_GLOBAL__N__fdc43544_27_DistributionRandomKernel_cu_f88cee4443distribution_elementwise_grid_stride_kernelImLi2EZZZNS0_9templates4cuda21random_from_to_kernelIPNS_17CUDAGeneratorImplEEEvRNS_18TensorIteratorBaseEmlT_ENKUlvE_clEvENKUlvE0_clEvEUlP24curandStatePhilox4_32_10E_ZNS1_27distribution_nullary_kernelIam10ulonglong2S7_SF_ZZZS5_IS7_EvS9_mlSA_ENKSB_clEvENKSC_clEvEUlmE_EEvS9_T2_RKT3_T4_EUlimE_EEvlNS_15PhiloxCudaStateET1_SJ_) ;  /* 0xffffffe416f47950 */ /* 0x000fec0003c3ffff */
        .weak           $__internal_151_$__cuda_sm20_rem_u64
        .type           $__internal_151_$__cuda_sm20_rem_u64,@function
        .size           $__internal_151_$__cuda_sm20_rem_u64,(.L_x_2064 - $__internal_151_$__cuda_sm20_rem_u64)
$__internal_151_$__cuda_sm20_rem_u64:
        /* <DEDUP_REMOVED lines=62> */
[----:B------:R-:W-:Y:S06]  /*1c10*/  RET.REL.NODEC R28 `(_ZN2at6native60_GLOBAL__N__fdc43544_27_DistributionRandomKernel_cu_f88cee4443distribution_elementwise_grid_stride_kernelImLi2EZZZNS0_9templates4cuda21random_from_to_kernelIPNS_17CUDAGeneratorImplEEEvRNS_18TensorIteratorBaseEmlT_ENKUlvE_clEvENKUlvE0_clEvEUlP24curandStatePhilox4_32_10E_ZNS1_27distribution_nullary_kernelIam10ulonglong2S7_SF_ZZZS5_IS7_EvS9_mlSA_ENKSB_clEvENKSC_clEvEUlmE_EEvS9_T2_RKT3_T4_EUlimE_EEvlNS_15PhiloxCudaStateET1_SJ_) ;  /* 0xffffffe01cf87950 */ /* 0x000fec0003c3ffff */
.L_x_1724:
        /* <DEDUP_REMOVED lines=14> */
.L_x_2064:


//--------------------- .text._ZN2at6native60_GLOBAL__N__fdc43544_27_DistributionRandomKernel_cu_f88cee4443distribution_elementwise_grid_stride_kernelIjLi4EZZZNS0_9templates4cuda21random_from_to_kernelIPNS_17CUDAGeneratorImplEEEvRNS_18TensorIteratorBaseEmlT_ENKUlvE_clEvENKUlvE_clEvEUlP24curandStatePhilox4_32_10E0_ZNS1_27distribution_nullary_kernelIhj5uint4S7_SF_ZZZS5_IS7_EvS9_mlSA_ENKSB_clEvENKSC_clEvEUljE_EEvS9_T2_RKT3_T4_EUlijE0_EEvlNS_15PhiloxCudaStateET1_SJ_ --------------------------
	.section	.text._ZN2at6native60_GLOBAL__N__fdc43544_27_DistributionRandomKernel_cu_f88cee4443distribution_elementwise_grid_stride_kernelIjLi4EZZZNS0_9templates4cuda21random_from_to_kernelIPNS_17CUDAGeneratorImplEEEvRNS_18TensorIteratorBaseEmlT_ENKUlvE_clEvENKUlvE_clEvEUlP24curandStatePhilox4_32_10E0_ZNS1_27distribution_nullary_kernelIhj5uint4S7_SF_ZZZS5_IS7_EvS9_mlSA_ENKSB_clEvENKSC_clEvEUljE_EEvS9_T2_RKT3_T4_EUlijE0_EEvlNS_15PhiloxCudaStateET1_SJ_,"ax",@progbits
	.align	128
.text._ZN2at6native60_GLOBAL__N__fdc43544_27_DistributionRandomKernel_cu_f88cee4443distribution_elementwise_grid_stride_kernelIjLi4EZZZNS0_9templates4cuda21random_from_to_kernelIPNS_17CUDAGeneratorImplEEEvRNS_18TensorIteratorBaseEmlT_ENKUlvE_clEvENKUlvE_clEvEUlP24curandStatePhilox4_32_10E0_ZNS1_27distribution_nullary_kernelIhj5uint4S7_SF_ZZZS5_IS7_EvS9_mlSA_ENKSB_clEvENKSC_clEvEUljE_EEvS9_T2_RKT3_T4_EUlijE0_EEvlNS_15PhiloxCudaStateET1_SJ_:
        .type           _ZN2at6native60_GLOBAL__N__fdc43544_27_DistributionRandomKernel_cu_f88cee4443distribution_elementwise_grid_stride_kernelIjLi4EZZZNS0_9templates4cuda21random_from_to_kernelIPNS_17CUDAGeneratorImplEEEvRNS_18TensorIteratorBaseEmlT_ENKUlvE_clEvENKUlvE_clEvEUlP24curandStatePhilox4_32_10E0_ZNS1_27distribution_nullary_kernelIhj5uint4S7_SF_ZZZS5_IS7_EvS9_mlSA_ENKSB_clEvENKSC_clEvEUljE_EEvS9_T2_RKT3_T4_EUlijE0_EEvlNS_15PhiloxCudaStateET1_SJ_,@function
        .size           _ZN2at6native60_GLOBAL__N__fdc43544_27_DistributionRandomKernel_cu_f88cee4443distribution_elementwise_grid_stride_kernelIjLi4EZZZNS0_9templates4cuda21random_from_to_kernelIPNS_17CUDAGeneratorImplEEEvRNS_18TensorIteratorBaseEmlT_ENKUlvE_clEvENKUlvE_clEvEUlP24curandStatePhilox4_32_10E0_ZNS1_27distribution_nullary_kernelIhj5uint4S7_SF_ZZZS5_IS7_EvS9_mlSA_ENKSB_clEvENKSC_clEvEUljE_EEvS9_T2_RKT3_T4_EUlijE0_EEvlNS_15PhiloxCudaStateET1_SJ_,(.L_x_2067 - _ZN2at6native60_GLOBAL__N__fdc43544_27_DistributionRandomKernel_cu_f88cee4443distribution_elementwise_grid_stride_kernelIjLi4EZZZNS0_9templates4cuda21random_from_to_kernelIPNS_17CUDAGeneratorImplEEEvRNS_18TensorIteratorBaseEmlT_ENKUlvE_clEvENKUlvE_clEvEUlP24curandStatePhilox4_32_10E0_ZNS1_27distribution_nullary_kernelIhj5uint4S7_SF_ZZZS5_IS7_EvS9_mlSA_ENKSB_clEvENKSC_clEvEUljE_EEvS9_T2_RKT3_T4_EUlijE0_EEvlNS_15PhiloxCudaStateET1_SJ_)
        .other          _ZN2at6native60_GLOBAL__N__fdc43544_27_DistributionRandomKernel_cu_f88cee4443distribution_elementwise_grid_stride_kernelIjLi4EZZZNS0_9templates4cuda21random_from_to_kernelIPNS_17CUDAGeneratorImplEEEvRNS_18TensorIteratorBaseEmlT_ENKUlvE_clEvENKUlvE_clEvEUlP24curandStatePhilox4_32_10E0_ZNS1_27distribution_nullary_kernelIhj5uint4S7_SF_ZZZS5_IS7_EvS9_mlSA_ENKSB_clEvENKSC_clEvEUljE_EEvS9_T2_RKT3_T4_EUlijE0_EEvlNS_15PhiloxCudaStateET1_SJ_,@"STO_CUDA_ENTRY STV_DEFAULT"
_ZN2at6native60_GLOBAL__N__fdc43544_27_DistributionRandomKernel_cu_f88cee4443distribution_elementwise_grid_stride_kernelIjLi4EZZZNS0_9templates4cuda21random_from_to_kernelIPNS_17CUDAGeneratorImplEEEvRNS_18TensorIteratorBaseEmlT_ENKUlvE_clEvENKUlvE_clEvEUlP24curandStatePhilox4_32_10E0_ZNS1_27distribution_nullary_kernelIhj5uint4S7_SF_ZZZS5_IS7_EvS9_mlSA_ENKSB_clEvENKSC_clEvEUljE_EEvS9_T2_RKT3_T4_EUlijE0_EEvlNS_15PhiloxCudaStateET1_SJ_:
        /* <DEDUP_REMOVED lines=92> */
[----:B------:R-:W-:Y:S05]  /*05c0*/  CALL.REL.NOINC `($__internal_152_$__cuda_sm20_div_s64) ;  /* 0x0000005000987944 */ /* 0x000fea0003c00000 */
[----:B------:R-:W-:Y:S05]  /*05d0*/  BRA `(.L_x_1726) ;  /* 0x00000000005c7947 */ /* 0x000fea0003800000 */
.L_x_1725:
        /* <DEDUP_REMOVED lines=23> */
.L_x_1726:
        /* <DEDUP_REMOVED lines=68> */
.L_x_1750:
        /* <DEDUP_REMOVED lines=13> */
.L_x_1728:
[----:B------:R-:W-:Y:S05]  /*0c60*/  BSYNC B0 ;  /* 0x0000000000007941 */ /* 0x000fea0003800000 */
.L_x_1727:
        /* <DEDUP_REMOVED lines=69> */
.L_x_1730:
[----:B------:R-:W-:Y:S01]  /*10c0*/  MOV R35, R32 ;  /* 0x0000002000237202 */ /* 0x000fe20000000f00 */
[----:B------:R-:W-:Y:S01]  /*10d0*/  IMAD.MOV.U32 R41, RZ, RZ, R27 ;  /* 0x000000ffff297224 */ /* 0x000fe200078e001b */
[----:B------:R-:W-:Y:S01]  /*10e0*/  MOV R30, R28 ;  /* 0x0000001c001e7202 */ /* 0x000fe20000000f00 */
[----:B------:R-:W-:-:S07]  /*10f0*/  IMAD.MOV.U32 R31, RZ, RZ, R22 ;  /* 0x000000ffff1f7224 */ /* 0x000fce00078e0016 */
.L_x_1729:
        /* <DEDUP_REMOVED lines=258> */
.L_x_1733:
[----:B------:R-:W-:Y:S01]  /*2120*/  ISETP.NE.U32.AND P0, PT, RZ, UR30, PT ;  /* 0x0000001eff007c0c */ /* 0x000fe2000bf05070 */
[----:B------:R-:W-:Y:S02]  /*2130*/  ULDC.64 UR34, c[0x0][0x3d0] ;  /* 0x0000f40000227ab9 */ /* 0x000fe40000000a00 */
[----:B------:R-:W-:-:S05]  /*2140*/  IADD3 R26, P1, R36, UR34, RZ ;  /* 0x00000022241a7c10 */ /* 0x000fca000ff3e0ff */
[----:B------:R-:W-:-:S05]  /*2150*/  IMAD.X R27, RZ, RZ, UR35, P1 ;  /* 0x00000023ff1b7e24 */ /* 0x000fca00088e06ff */
[----:B------:R-:W-:Y:S05]  /*2160*/  @!P0 BRA `(.L_x_1734) ;  /* 0x00000000000c8947 */ /* 0x000fea0003800000 */
[----:B------:R-:W-:-:S07]  /*2170*/  MOV R36, 0x2190 ;  /* 0x0000219000247802 */ /* 0x000fce0000000f00 */
[----:B01----:R-:W-:Y:S05]  /*2180*/  CALL.REL.NOINC `($__internal_153_$__cuda_sm20_rem_u64) ;  /* 0x0000003800d47944 */ /* 0x003fea0003c00000 */
[----:B------:R-:W-:Y:S05]  /*2190*/  BRA `(.L_x_1735) ;  /* 0x0000000000487947 */ /* 0x000fea0003800000 */
.L_x_1734:
        /* <DEDUP_REMOVED lines=18> */
.L_x_1735:
[----:B------:R-:W-:Y:S02]  /*22c0*/  ULDC UR34, c[0x0][0x3e0] ;  /* 0x0000f80000227ab9 */ /* 0x000fe40000000800 */
[----:B------:R-:W-:-:S05]  /*22d0*/  IADD3 R35, R35, UR34, RZ ;  /* 0x0000002223237c10 */ /* 0x000fca000fffe0ff */
[----:B------:R2:W-:Y:S02]  /*22e0*/  STG.E.U8 desc[UR60][R26.64], R35 ;  /* 0x000000231a007986 */ /* 0x0005e4000c10113c */
.L_x_1732:
[----:B------:R-:W-:Y:S05]  /*22f0*/  BSYNC B0 ;  /* 0x0000000000007941 */ /* 0x000fea0003800000 */
.L_x_1731:
        /* <DEDUP_REMOVED lines=248> */
.L_x_1738:
[----:B------:R-:W-:Y:S01]  /*3280*/  ISETP.NE.U32.AND P1, PT, RZ, UR30, PT ;  /* 0x0000001eff007c0c */ /* 0x000fe2000bf25070 */
[----:B------:R-:W-:Y:S02]  /*3290*/  ULDC.64 UR34, c[0x0][0x3d0] ;  /* 0x0000f40000227ab9 */ /* 0x000fe40000000a00 */
[----:B------:R-:W-:-:S05]  /*32a0*/  IADD3 R26, P0, R35, UR34, RZ ;  /* 0x00000022231a7c10 */ /* 0x000fca000ff1e0ff */
[----:B------:R-:W-:-:S05]  /*32b0*/  IMAD.X R27, RZ, RZ, UR35, P0 ;  /* 0x00000023ff1b7e24 */ /* 0x000fca00080e06ff */
[----:B------:R-:W-:Y:S05]  /*32c0*/  @!P1 BRA `(.L_x_1739) ;  /* 0x0000000000109947 */ /* 0x000fea0003800000 */
[----:B------:R-:W-:Y:S02]  /*32d0*/  MOV R35, R41 ;  /* 0x0000002900237202 */ /* 0x000fe40000000f00 */
[----:B------:R-:W-:-:S07]  /*32e0*/  MOV R36, 0x3300 ;  /* 0x0000330000247802 */ /* 0x000fce0000000f00 */
[----:B01----:R-:W-:Y:S05]  /*32f0*/  CALL.REL.NOINC `($__internal_153_$__cuda_sm20_rem_u64) ;  /* 0x0000002800787944 */ /* 0x003fea0003c00000 */
[----:B------:R-:W-:Y:S05]  /*3300*/  BRA `(.L_x_1740) ;  /* 0x0000000000487947 */ /* 0x000fea0003800000 */
.L_x_1739:
        /* <DEDUP_REMOVED lines=18> */
.L_x_1740:
[----:B------:R-:W-:Y:S02]  /*3430*/  ULDC UR34, c[0x0][0x3e0] ;  /* 0x0000f80000227ab9 */ /* 0x000fe40000000800 */
[----:B------:R-:W-:-:S05]  /*3440*/  VIADD R35, R35, UR34 ;  /* 0x0000002223237c36 */ /* 0x000fca0008000000 */
[----:B------:R2:W-:Y:S02]  /*3450*/  STG.E.U8 desc[UR60][R26.64], R35 ;  /* 0x000000231a007986 */ /* 0x0005e4000c10113c */
.L_x_1737:
[----:B------:R-:W-:Y:S05]  /*3460*/  BSYNC B0 ;  /* 0x0000000000007941 */ /* 0x000fea0003800000 */
.L_x_1736:
        /* <DEDUP_REMOVED lines=244> */
.L_x_1743:
[----:B------:R-:W-:Y:S01]  /*43b0*/  ISETP.NE.U32.AND P1, PT, RZ, UR30, PT ;  /* 0x0000001eff007c0c */ /* 0x000fe2000bf25070 */
[----:B------:R-:W-:Y:S02]  /*43c0*/  ULDC.64 UR34, c[0x0][0x3d0] ;  /* 0x0000f40000227ab9 */ /* 0x000fe40000000a00 */
[----:B------:R-:W-:-:S04]  /*43d0*/  IADD3 R26, P0, R35, UR34, RZ ;  /* 0x00000022231a7c10 */ /* 0x000fc8000ff1e0ff */
[----:B------:R-:W-:-:S06]  /*43e0*/  IADD3.X R27, RZ, UR35, RZ, P0, !PT ;  /* 0x00000023ff1b7c10 */ /* 0x000fcc00087fe4ff */
[----:B------:R-:W-:Y:S05]  /*43f0*/  @!P1 BRA `(.L_x_1744) ;  /* 0x0000000000109947 */ /* 0x000fea0003800000 */
[----:B------:R-:W-:Y:S02]  /*4400*/  MOV R35, R30 ;  /* 0x0000001e00237202 */ /* 0x000fe40000000f00 */
[----:B------:R-:W-:-:S07]  /*4410*/  MOV R36, 0x4430 ;  /* 0x0000443000247802 */ /* 0x000fce0000000f00 */
[----:B01----:R-:W-:Y:S05]  /*4420*/  CALL.REL.NOINC `($__internal_153_$__cuda_sm20_rem_u64) ;  /* 0x00000018002c7944 */ /* 0x003fea0003c00000 */
[----:B------:R-:W-:Y:S05]  /*4430*/  BRA `(.L_x_1745) ;  /* 0x0000000000487947 */ /* 0x000fea0003800000 */
.L_x_1744:
        /* <DEDUP_REMOVED lines=18> */
.L_x_1745:
[----:B------:R-:W-:Y:S02]  /*4560*/  ULDC UR34, c[0x0][0x3e0] ;  /* 0x0000f80000227ab9 */ /* 0x000fe40000000800 */
[----:B------:R-:W-:-:S05]  /*4570*/  VIADD R35, R35, UR34 ;  /* 0x0000002223237c36 */ /* 0x000fca0008000000 */
[----:B------:R2:W-:Y:S02]  /*4580*/  STG.E.U8 desc[UR60][R26.64], R35 ;  /* 0x000000231a007986 */ /* 0x0005e4000c10113c */
.L_x_1742:
[----:B------:R-:W-:Y:S05]  /*4590*/  BSYNC B0 ;  /* 0x0000000000007941 */ /* 0x000fea0003800000 */
.L_x_1741:
        /* <DEDUP_REMOVED lines=256> */
.L_x_1747:
[----:B------:R-:W-:Y:S01]  /*55a0*/  ISETP.NE.U32.AND P1, PT, RZ, UR30, PT ;  /* 0x0000001eff007c0c */ /* 0x000fe2000bf25070 */
[----:B------:R-:W-:Y:S02]  /*55b0*/  ULDC.64 UR34, c[0x0][0x3d0] ;  /* 0x0000f40000227ab9 */ /* 0x000fe40000000a00 */
[----:B------:R-:W-:-:S04]  /*55c0*/  IADD3 R26, P0, R30, UR34, RZ ;  /* 0x000000221e1a7c10 */ /* 0x000fc8000ff1e0ff */
[----:B------:R-:W-:-:S06]  /*55d0*/  IADD3.X R27, RZ, UR35, RZ, P0, !PT ;  /* 0x00000023ff1b7c10 */ /* 0x000fcc00087fe4ff */
[----:B------:R-:W-:Y:S05]  /*55e0*/  @!P1 BRA `(.L_x_1748) ;  /* 0x0000000000109947 */ /* 0x000fea0003800000 */
[----:B------:R-:W-:Y:S01]  /*55f0*/  IMAD.MOV.U32 R35, RZ, RZ, R31 ;  /* 0x000000ffff237224 */ /* 0x000fe200078e001f */
[----:B------:R-:W-:-:S07]  /*5600*/  MOV R36, 0x5620 ;  /* 0x0000562000247802 */ /* 0x000fce0000000f00 */
[----:B01----:R-:W-:Y:S05]  /*5610*/  CALL.REL.NOINC `($__internal_153_$__cuda_sm20_rem_u64) ;  /* 0x0000000400b07944 */ /* 0x003fea0003c00000 */
[----:B------:R-:W-:Y:S05]  /*5620*/  BRA `(.L_x_1749) ;  /* 0x0000000000487947 */ /* 0x000fea0003800000 */
.L_x_1748:
        /* <DEDUP_REMOVED lines=18> */
.L_x_1749:
[----:B------:R-:W-:Y:S02]  /*5750*/  ULDC UR34, c[0x0][0x3e0] ;  /* 0x0000f80000227ab9 */ /* 0x000fe40000000800 */
[----:B------:R-:W-:-:S05]  /*5760*/  IADD3 R35, R35, UR34, RZ ;  /* 0x0000002223237c10 */ /* 0x000fca000fffe0ff */
[----:B------:R2:W-:Y:S02]  /*5770*/  STG.E.U8 desc[UR60][R26.64], R35 ;  /* 0x000000231a007986 */ /* 0x0005e4000c10113c */
.L_x_1746:
        /* <DEDUP_REMOVED lines=11> */
        .weak           $__internal_152_$__cuda_sm20_div_s64
        .type           $__internal_152_$__cuda_sm20_div_s64,@function
        .size           $__internal_152_$__cuda_sm20_div_s64,($__internal_153_$__cuda_sm20_rem_u64 - $__internal_152_$__cuda_sm20_div_s64)
$__internal_152_$__cuda_sm20_div_s64:
        /* <DEDUP_REMOVED lines=74> */
[----:B------:R-:W-:Y:S06]  /*5cd0*/  RET.REL.NODEC R28 `(_ZN2at6native60_GLOBAL__N__fdc43544_27_DistributionRandomKernel_cu_f88cee4443distribution_elementwise_grid_stride_kernelIjLi4EZZZNS0_9templates4cuda21random_from_to_kernelIPNS_17CUDAGeneratorImplEEEvRNS_18TensorIteratorBaseEmlT_ENKUlvE_clEvENKUlvE_clEvEUlP24curandStatePhilox4_32_10E0_ZNS1_27distribution_nullary_kernelIhj5uint4S7_SF_ZZZS5_IS7_EvS9_mlSA_ENKSB_clEvENKSC_clEvEUljE_EEvS9_T2_RKT3_T4_EUlijE0_EEvlNS_15PhiloxCudaStateET1_SJ_) ;  /* 0xffffffa01cc87950 */ /* 0x000fec0003c3ffff */
        .weak           $__internal_153_$__cuda_sm20_rem_u64
        .type           $__internal_153_$__cuda_sm20_rem_u64,@function
        .size           $__internal_153_$__cuda_sm20_rem_u64,(.L_x_2067 - $__internal_153_$__cuda_sm20_rem_u64)
$__internal_153_$__cuda_sm20_rem_u64:
        /* <DEDUP_REMOVED lines=59> */
[----:B------:R-:W-:Y:S06]  /*6090*/  RET.REL.NODEC R36 `(_ZN2at6native60_GLOBAL__N__fdc43544_27_DistributionRandomKernel_cu_f88cee4443distribution_elementwise_grid_stride_kernelIjLi4EZZZNS0_9templates4cuda21random_from_to_kernelIPNS_17CUDAGeneratorImplEEEvRNS_18TensorIteratorBaseEmlT_ENKUlvE_clEvENKUlvE_clEvEUlP24curandStatePhilox4_32_10E0_ZNS1_27distribution_nullary_kernelIhj5uint4S7_SF_ZZZS5_IS7_EvS9_mlSA_ENKSB_clEvENKSC_clEvEUljE_EEvS9_T2_RKT3_T4_EUlijE0_EEvlNS_15PhiloxCudaStateET1_SJ_) ;  /* 0xffffff9c24d87950 */ /* 0x000fec0003c3ffff */
.L_x_1751:
        /* <DEDUP_REMOVED lines=14> */
.L_x_2067:


//--------------------- .text._ZN2at6native60_GLOBAL__N__fdc43544_27_DistributionRandomKernel_cu_f88cee4443distribution_elementwise_grid_stride_kernelIjLi4EZZZNS0_9templates4cuda21random_from_to_kernelIPNS_17CUDAGeneratorImplEEEvRNS_18TensorIteratorBaseEmlT_ENKUlvE_clEvENKUlvE_clEvEUlP24curandStatePhilox4_32_10E0_ZNS1_27distribution_nullary_kernelIhj5uint4S7_SF_ZZZS5_IS7_EvS9_mlSA_ENKSB_clEvENKSC_clEvEUljE_EEvS9_T2_RKT3_T4_EUlijE_EEvlNS_15PhiloxCudaStateET1_SJ_ --------------------------
	.section	.text._ZN2at6native60_GLOBAL__N__fdc43544_27_DistributionRandomKernel_cu_f88cee4443distribution_elementwise_grid_stride_kernelIjLi4EZZZNS0_9templates4cuda21random_from_to_kernelIPNS_17CUDAGeneratorImplEEEvRNS_18TensorIteratorBaseEmlT_ENKUlvE_clEvENKUlvE_clEvEUlP24curandStatePhilox4_32_10E0_ZNS1_27distribution_nullary_kernelIhj5uint4S7_SF_ZZZS5_IS7_EvS9_mlSA_ENKSB_clEvENKSC_clEvEUljE_EEvS9_T2_RKT3_T4_EUlijE_EEvlNS_15PhiloxCudaStateET1_SJ_,"ax",@progbits
	.align	128
.text._ZN2at6native60_GLOBAL__N__fdc43544_27_DistributionRandomKernel_cu_f88cee4443distribution_elementwise_grid_stride_kernelIjLi4EZZZNS0_9templates4cuda21random_from_to_kernelIPNS_17CUDAGeneratorImplEEEvRNS_18TensorIteratorBaseEmlT_ENKUlvE_clEvENKUlvE_clEvEUlP24curandStatePhilox4_32_10E0_ZNS1_27distribution_nullary_kernelIhj5uint4S7_SF_ZZZS5_IS7_EvS9_mlSA_ENKSB_clEvENKSC_clEvEUljE_EEvS9_T2_RKT3_T4_EUlijE_EEvlNS_15PhiloxCudaStateET1_SJ_:
        .type           _ZN2at6native60_GLOBAL__N__fdc43544_27_DistributionRandomKernel_cu_f88cee4443distribution_elementwise_grid_stride_kernelIjLi4EZZZNS0_9templates4cuda21random_from_to_kernelIPNS_17CUDAGeneratorImplEEEvRNS_18TensorIteratorBaseEmlT_ENKUlvE_clEvENKUlvE_clEvEUlP24curandStatePhilox4_32_10E0_ZNS1_27distribution_nullary_kernelIhj5uint4S7_SF_ZZZS5_IS7_EvS9_mlSA_ENKSB_clEvENKSC_clEvEUljE_EEvS9_T2_RKT3_T4_EUlijE_EEvlNS_15PhiloxCudaStateET1_SJ_,@function
        .size           _ZN2at6native60_GLOBAL__N__fdc43544_27_DistributionRandomKernel_cu_f88cee4443distribution_elementwise_grid_stride_kernelIjLi4EZZZNS0_9templates4cuda21random_from_to_kernelIPNS_17CUDAGeneratorImplEEEvRNS_18TensorIteratorBaseEmlT_ENKUlvE_clEvENKUlvE_clEvEUlP24curandStatePhilox4_32_10E0_ZNS1_27distribution_nullary_kernelIhj5uint4S7_SF_ZZZS5_IS7_EvS9_mlSA_ENKSB_clEvENKSC_clEvEUljE_EEvS9_T2_RKT3_T4_EUlijE_EEvlNS_15PhiloxCudaStateET1_SJ_,(.L_x_2070 - _ZN2at6native60_GLOBAL__N__fdc43544_27_DistributionRandomKernel_cu_f88cee4443distribution_elementwise_grid_stride_kernelIjLi4EZZZNS0_9templates4cuda21random_from_to_kernelIPNS_17CUDAGeneratorImplEEEvRNS_18TensorIteratorBaseEmlT_ENKUlvE_clEvENKUlvE_clEvEUlP24curandStatePhilox4_32_10E0_ZNS1_27distribution_nullary_kernelIhj5uint4S7_SF_ZZZS5_IS7_EvS9_mlSA_ENKSB_clEvENKSC_clEvEUljE_EEvS9_T2_RKT3_T4_EUlijE_EEvlNS_15PhiloxCudaStateET1_SJ_)
        .other          _ZN2at6native60_GLOBAL__N__fdc43544_27_DistributionRandomKernel_cu_f88cee4443distribution_elementwise_grid_stride_kernelIjLi4EZZZNS0_9templates4cuda21random_from_to_kernelIPNS_17CUDAGeneratorImplEEEvRNS_18TensorIteratorBaseEmlT_ENKUlvE_clEvENKUlvE_clEvEUlP24curandStatePhilox4_32_10E0_ZNS1_27distribution_nullary_kernelIhj5uint4S7_SF_ZZZS5_IS7_EvS9_mlSA_ENKSB_clEvENKSC_clEvEUljE_EEvS9_T2_RKT3_T4_EUlijE_EEvlNS_15PhiloxCudaStateET1_SJ_,@"STO_CUDA_ENTRY STV_DEFAULT"
_ZN2at6native60_GLOBAL__N__fdc43544_27_DistributionRandomKernel_cu_f88cee4443distribution_elementwise_grid_stride_kernelIjLi4EZZZNS0_9templates4cuda21random_from_to_kernelIPNS_17CUDAGeneratorImplEEEvRNS_18TensorIteratorBaseEmlT_ENKUlvE_clEvENKUlvE_clEvEUlP24curandStatePhilox4_32_10E0_ZNS1_27distribution_nullary_kernelIhj5uint4S7_SF_ZZZS5_IS7_EvS9_mlSA_ENKSB_clEvENKSC_clEvEUljE_EEvS9_T2_RKT3_T4_EUlijE_EEvlNS_15PhiloxCudaStateET1_SJ_:
        /* <DEDUP_REMOVED lines=86> */
[----:B------:R-:W-:Y:S05]  /*0560*/  CALL.REL.NOINC `($__internal_154_$__cuda_sm20_div_s64) ;  /* 0x0000001000887944 */ /* 0x000fea0003c00000 */
[----:B------:R-:W-:Y:S01]  /*0570*/  MOV R22, R26 ;  /* 0x0000001a00167202 */ /* 0x000fe20000000f00 */
[----:B------:R-:W-:Y:S01]  /*0580*/  IMAD.MOV.U32 R23, RZ, RZ, R27 ;  /* 0x000000ffff177224 */ /* 0x000fe200078e001b */
[----:B------:R-:W-:Y:S06]  /*0590*/  BRA `(.L_x_1753) ;  /* 0x00000000005c7947 */ /* 0x000fec0003800000 */
.L_x_1752:
        /* <DEDUP_REMOVED lines=23> */
.L_x_1753:
        /* <DEDUP_REMOVED lines=33> */
.L_x_1773:
        /* <DEDUP_REMOVED lines=13> */
.L_x_1755:
[----:B------:R-:W-:Y:S05]  /*09f0*/  BSYNC B0 ;  /* 0x0000000000007941 */ /* 0x000fea0003800000 */
.L_x_1754:
        /* <DEDUP_REMOVED lines=60> */
.L_x_1757:
[----:B------:R-:W-:Y:S01]  /*0dc0*/  IMAD.MOV.U32 R48, RZ, RZ, R44 ;  /* 0x000000ffff307224 */ /* 0x000fe200078e002c */
[----:B------:R-:W-:Y:S01]  /*0dd0*/  MOV R39, R31 ;  /* 0x0000001f00277202 */ /* 0x000fe20000000f00 */
[----:B------:R-:W-:Y:S02]  /*0de0*/  IMAD.MOV.U32 R40, RZ, RZ, R37 ;  /* 0x000000ffff287224 */ /* 0x000fe400078e0025 */
[----:B------:R-:W-:-:S07]  /*0df0*/  IMAD.MOV.U32 R41, RZ, RZ, R26 ;  /* 0x000000ffff297224 */ /* 0x000fce00078e001a */
.L_x_1756:
        /* <DEDUP_REMOVED lines=10> */
[----:B01----:R-:W-:Y:S05]  /*0ea0*/  CALL.REL.NOINC `($__internal_155_$__cuda_sm20_rem_u64) ;  /* 0x0000000c00647944 */ /* 0x003fea0003c00000 */
[----:B------:R-:W-:Y:S05]  /*0eb0*/  BRA `(.L_x_1761) ;  /* 0x0000000000447947 */ /* 0x000fea0003800000 */
.L_x_1760:
        /* <DEDUP_REMOVED lines=17> */
.L_x_1761:
[----:B------:R-:W-:Y:S02]  /*0fd0*/  IMAD R29, R16, UR10, RZ ;  /* 0x0000000a101d7c24 */ /* 0x000fe4000f8e02ff */
[----:B------:R-:W-:-:S03]  /*0fe0*/  VIADD R31, R30, UR7 ;  /* 0x000000071e1f7c36 */ /* 0x000fc60008000000 */
[----:B------:R-:W-:-:S04]  /*0ff0*/  IADD3 R28, P0, R29, UR12, RZ ;  /* 0x0000000c1d1c7c10 */ /* 0x000fc8000ff1e0ff */
[----:B------:R-:W-:-:S05]  /*1000*/  LEA.HI.X.SX32 R29, R29, UR13, 0x1, P0 ;  /* 0x0000000d1d1d7c11 */ /* 0x000fca00080f0eff */
[----:B------:R2:W-:Y:S04]  /*1010*/  STG.E.U8 desc[UR8][R28.64], R31 ;  /* 0x0000001f1c007986 */ /* 0x0005e8000c101108 */
.L_x_1759:
[----:B------:R-:W-:Y:S05]  /*1020*/  BSYNC B0 ;  /* 0x0000000000007941 */ /* 0x000fea0003800000 */
.L_x_1758:
        /* <DEDUP_REMOVED lines=13> */
[----:B01----:R-:W-:Y:S05]  /*1100*/  CALL.REL.NOINC `($__internal_155_$__cuda_sm20_rem_u64) ;  /* 0x0000000800cc7944 */ /* 0x003fea0003c00000 */
[----:B------:R-:W-:Y:S05]  /*1110*/  BRA `(.L_x_1765) ;  /* 0x0000000000447947 */ /* 0x000fea0003800000 */
.L_x_1764:
        /* <DEDUP_REMOVED lines=17> */
.L_x_1765:
[----:B------:R-:W-:Y:S02]  /*1230*/  IMAD R46, R46, UR10, RZ ;  /* 0x0000000a2e2e7c24 */ /* 0x000fe4000f8e02ff */
[----:B------:R-:W-:-:S03]  /*1240*/  VIADD R31, R30, UR7 ;  /* 0x000000071e1f7c36 */ /* 0x000fc60008000000 */
[----:B------:R-:W-:-:S04]  /*1250*/  IADD3 R28, P0, R46, UR12, RZ ;  /* 0x0000000c2e1c7c10 */ /* 0x000fc8000ff1e0ff */
[----:B------:R-:W-:-:S05]  /*1260*/  LEA.HI.X.SX32 R29, R46, UR13, 0x1, P0 ;  /* 0x0000000d2e1d7c11 */ /* 0x000fca00080f0eff */
[----:B------:R2:W-:Y:S04]  /*1270*/  STG.E.U8 desc[UR8][R28.64], R31 ;  /* 0x0000001f1c007986 */ /* 0x0005e8000c101108 */
.L_x_1763:
[----:B------:R-:W-:Y:S05]  /*1280*/  BSYNC B0 ;  /* 0x0000000000007941 */ /* 0x000fea0003800000 */
.L_x_1762:
        /* <DEDUP_REMOVED lines=12> */
.L_x_1768:
        /* <DEDUP_REMOVED lines=17> */
.L_x_1769:
[----:B------:R-:W-:Y:S02]  /*1460*/  IMAD R39, R39, UR10, RZ ;  /* 0x0000000a27277c24 */ /* 0x000fe4000f8e02ff */
[----:B------:R-:W-:-:S03]  /*1470*/  VIADD R31, R30, UR7 ;  /* 0x000000071e1f7c36 */ /* 0x000fc60008000000 */
[----:B------:R-:W-:-:S04]  /*1480*/  IADD3 R28, P0, R39, UR12, RZ ;  /* 0x0000000c271c7c10 */ /* 0x000fc8000ff1e0ff */
[----:B------:R-:W-:-:S05]  /*1490*/  LEA.HI.X.SX32 R29, R39, UR13, 0x1, P0 ;  /* 0x0000000d271d7c11 */ /* 0x000fca00080f0eff */
[----:B------:R2:W-:Y:S04]  /*14a0*/  STG.E.U8 desc[UR8][R28.64], R31 ;  /* 0x0000001f1c007986 */ /* 0x0005e8000c101108 */
.L_x_1767:
[----:B------:R-:W-:Y:S05]  /*14b0*/  BSYNC B0 ;  /* 0x0000000000007941 */ /* 0x000fea0003800000 */
.L_x_1766:
        /* <DEDUP_REMOVED lines=12> */
.L_x_1771:
        /* <DEDUP_REMOVED lines=17> */
.L_x_1772:
[----:B------:R-:W-:Y:S02]  /*1690*/  IMAD R39, R39, UR10, RZ ;  /* 0x0000000a27277c24 */ /* 0x000fe4000f8e02ff */
[----:B------:R-:W-:-:S03]  /*16a0*/  VIADD R31, R30, UR7 ;  /* 0x000000071e1f7c36 */ /* 0x000fc60008000000 */
[----:B------:R-:W-:-:S04]  /*16b0*/  IADD3 R28, P0, R39, UR12, RZ ;  /* 0x0000000c271c7c10 */ /* 0x000fc8000ff1e0ff */
[----:B------:R-:W-:-:S05]  /*16c0*/  LEA.HI.X.SX32 R29, R39, UR13, 0x1, P0 ;  /* 0x0000000d271d7c11 */ /* 0x000fca00080f0eff */
[----:B------:R2:W-:Y:S04]  /*16d0*/  STG.E.U8 desc[UR8][R28.64], R31 ;  /* 0x0000001f1c007986 */ /* 0x0005e8000c101108 */
.L_x_1770:
        /* <DEDUP_REMOVED lines=11> */
        .weak           $__internal_154_$__cuda_sm20_div_s64
        .type           $__internal_154_$__cuda_sm20_div_s64,@function
        .size           $__internal_154_$__cuda_sm20_div_s64,($__internal_155_$__cuda_sm20_rem_u64 - $__internal_154_$__cuda_sm20_div_s64)
$__internal_154_$__cuda_sm20_div_s64:
        /* <DEDUP_REMOVED lines=74> */
[----:B------:R-:W-:Y:S06]  /*1c30*/  RET.REL.NODEC R22 `(_ZN2at6native60_GLOBAL__N__fdc43544_27_DistributionRandomKernel_cu_f88cee4443distribution_elementwise_grid_stride_kernelIjLi4EZZZNS0_9templates4cuda21random_from_to_kernelIPNS_17CUDAGeneratorImplEEEvRNS_18TensorIteratorBaseEmlT_ENKUlvE_clEvENKUlvE_clEvEUlP24curandStatePhilox4_32_10E0_ZNS1_27distribution_nullary_kernelIhj5uint4S7_SF_ZZZS5_IS7_EvS9_mlSA_ENKSB_clEvENKSC_clEvEUljE_EEvS9_T2_RKT3_T4_EUlijE_EEvlNS_15PhiloxCudaStateET1_SJ_) ;  /* 0xffffffe016f07950 */ /* 0x000fec0003c3ffff */
        .weak           $__internal_155_$__cuda_sm20_rem_u64
        .type           $__internal_155_$__cuda_sm20_rem_u64,@function
        .size           $__internal_155_$__cuda_sm20_rem_u64,(.L_x_2070 - $__internal_155_$__cuda_sm20_rem_u64)
$__internal_155_$__cuda_sm20_rem_u64:
        /* <DEDUP_REMOVED lines=62> */
[----:B------:R-:W-:Y:S06]  /*2020*/  RET.REL.NODEC R28 `(_ZN2at6native60_GLOBAL__N__fdc43544_27_DistributionRandomKernel_cu_f88cee4443distribution_elementwise_grid_stride_kernelIjLi4EZZZNS0_9templates4cuda21random_from_to_kernelIPNS_17CUDAGeneratorImplEEEvRNS_18TensorIteratorBaseEmlT_ENKUlvE_clEvENKUlvE_clEvEUlP24curandStatePhilox4_32_10E0_ZNS1_27distribution_nullary_kernelIhj5uint4S7_SF_ZZZS5_IS7_EvS9_mlSA_ENKSB_clEvENKSC_clEvEUljE_EEvS9_T2_RKT3_T4_EUlijE_EEvlNS_15PhiloxCudaStateET1_SJ_) ;  /* 0xffffffdc1cf47950 */ /* 0x000fec0003c3ffff */
.L_x_1774:
        /* <DEDUP_REMOVED lines=13> */
.L_x_2070:


//--------------------- .text._ZN2at6native60_GLOBAL__N__fdc43544_27_DistributionRandomKernel_cu_f88cee4443distribution_elementwise_grid_stride_kernelImLi2EZZZNS0_9templates4cuda21random_from_to_kernelIPNS_17CUDAGeneratorImplEEEvRNS_18TensorIteratorBaseEmlT_ENKUlvE_clEvENKUlvE_clEvEUlP24curandStatePhilox4_32_10E_ZNS1_27distribution_nullary_kernelIhm10ulonglong2S7_SF_ZZZS5_IS7_EvS9_mlSA_ENKSB_clEvENKSC_clEvEUlmE_EEvS9_T2_RKT3_T4_EUlimE0_EEvlNS_15PhiloxCudaStateET1_SJ_ --------------------------
	.section	.text._ZN2at6native60_GLOBAL__N__fdc43544_27_DistributionRandomKernel_cu_f88cee4443distribution_elementwise_grid_stride_kernelImLi2EZZZNS0_9templates4cuda21random_from_to_kernelIPNS_17CUDAGeneratorImplEEEvRNS_18TensorIteratorBaseEmlT_ENKUlvE_clEvENKUlvE_clEvEUlP24curandStatePhilox4_32_10E_ZNS1_27distribution_nullary_kernelIhm10ulonglong2S7_SF_ZZZS5_IS7_EvS9_mlSA_ENKSB_clEvENKSC_clEvEUlmE_EEvS9_T2_RKT3_T4_EUlimE0_EEvlNS_15PhiloxCudaStateET1_SJ_,"ax",@progbits
	.align	128
.text._ZN2at6native60_GLOBAL__N__fdc43544_27_DistributionRandomKernel_cu_f88cee4443distribution_elementwise_grid_stride_kernelImLi2EZZZNS0_9templates4cuda21random_from_to_kernelIPNS_17CUDAGeneratorImplEEEvRNS_18TensorIteratorBaseEmlT_ENKUlvE_clEvENKUlvE_clEvEUlP24curandStatePhilox4_32_10E_ZNS1_27distribution_nullary_kernelIhm10ulonglong2S7_SF_ZZZS5_IS7_EvS9_mlSA_ENKSB_clEvENKSC_clEvEUlmE_EEvS9_T2_RKT3_T4_EUlimE0_EEvlNS_15PhiloxCudaStateET1_SJ_:
        .type           _ZN2at6native60_GLOBAL__N__fdc43544_27_DistributionRandomKernel_cu_f88cee4443distribution_elementwise_grid_stride_kernelImLi2EZZZNS0_9templates4cuda21random_from_to_kernelIPNS_17CUDAGeneratorImplEEEvRNS_18TensorIteratorBaseEmlT_ENKUlvE_clEvENKUlvE_clEvEUlP24curandStatePhilox4_32_10E_ZNS1_27distribution_nullary_kernelIhm10ulonglong2S7_SF_ZZZS5_IS7_EvS9_mlSA_ENKSB_clEvENKSC_clEvEUlmE_EEvS9_T2_RKT3_T4_EUlimE0_EEvlNS_15PhiloxCudaStateET1_SJ_,@function
        .size           _ZN2at6native60_GLOBAL__N__fdc43544_27_DistributionRandomKernel_cu_f88cee4443distribution_elementwise_grid_stride_kernelImLi2EZZZNS0_9templates4cuda21random_from_to_kernelIPNS_17CUDAGeneratorImplEEEvRNS_18TensorIteratorBaseEmlT_ENKUlvE_clEvENKUlvE_clEvEUlP24curandStatePhilox4_32_10E_ZNS1_27distribution_nullary_kernelIhm10ulonglong2S7_SF_ZZZS5_IS7_EvS9_mlSA_ENKSB_clEvENKSC_clEvEUlmE_EEvS9_T2_RKT3_T4_EUlimE0_EEvlNS_15PhiloxCudaStateET1_SJ_,(.L_x_2073 - _ZN2at6native60_GLOBAL__N__fdc43544_27_DistributionRandomKernel_cu_f88cee4443distribution_elementwise_grid_stride_kernelImLi2EZZZNS0_9templates4cuda21random_from_to_kernelIPNS_17CUDAGeneratorImplEEEvRNS_18TensorIteratorBaseEmlT_ENKUlvE_clEvENKUlvE_clEvEUlP24curandStatePhilox4_32_10E_ZNS1_27distribution_nullary_kernelIhm10ulonglong2S7_SF_ZZZS5_IS7_EvS9_mlSA_ENKSB_clEvENKSC_clEvEUlmE_EEvS9_T2_RKT3_T4_EUlimE0_EEvlNS_15PhiloxCudaStateET1_SJ_)
        .other          _ZN2at6native60_GLOBAL__N__fdc43544_27_DistributionRandomKernel_cu_f88cee4443distribution_elementwise_grid_stride_kernelImLi2EZZZNS0_9templates4cuda21random_from_to_kernelIPNS_17CUDAGeneratorImplEEEvRNS_18TensorIteratorBaseEmlT_ENKUlvE_clEvENKUlvE_clEvEUlP24curandStatePhilox4_32_10E_ZNS1_27distribution_nullary_kernelIhm10ulonglong2S7_SF_ZZZS5_IS7_EvS9_mlSA_ENKSB_clEvENKSC_clEvEUlmE_EEvS9_T2_RKT3_T4_EUlimE0_EEvlNS_15PhiloxCudaStateET1_SJ_,@"STO_CUDA_ENTRY STV_DEFAULT"
_ZN2at6native60_GLOBAL__N__fdc43544_27_DistributionRandomKernel_cu_f88cee4443distribution_elementwise_grid_stride_kernelImLi2EZZZNS0_9templates4cuda21random_from_to_kernelIPNS_17CUDAGeneratorImplEEEvRNS_18TensorIteratorBaseEmlT_ENKUlvE_clEvENKUlvE_clEvEUlP24curandStatePhilox4_32_10E_ZNS1_27distribution_nullary_kernelIhm10ulonglong2S7_SF_ZZZS5_IS7_EvS9_mlSA_ENKSB_clEvENKSC_clEvEUlmE_EEvS9_T2_RKT3_T4_EUlimE0_EEvlNS_15PhiloxCudaStateET1_SJ_:
        /* <DEDUP_REMOVED lines=93> */
[----:B------:R-:W-:Y:S05]  /*05d0*/  CALL.REL.NOINC `($__internal_156_$__cuda_sm20_div_s64) ;  /* 0x0000003000107944 */ /* 0x000fea0003c00000 */
[----:B------:R-:W-:Y:S05]  /*05e0*/  BRA `(.L_x_1776) ;  /* 0x0000000000587947 */ /* 0x000fea0003800000 */
.L_x_1775:
        /* <DEDUP_REMOVED lines=22> */
.L_x_1776:
        /* <DEDUP_REMOVED lines=68> */
.L_x_1792:
        /* <DEDUP_REMOVED lines=13> */
.L_x_1778:
[----:B------:R-:W-:Y:S05]  /*0c60*/  BSYNC B0 ;  /* 0x0000000000007941 */ /* 0x000fea0003800000 */
.L_x_1777:
        /* <DEDUP_REMOVED lines=69> */
.L_x_1780:
[----:B------:R-:W-:Y:S01]  /*10c0*/  MOV R0, R22 ;  /* 0x0000001600007202 */ /* 0x000fe20000000f00 */
[----:B------:R-:W-:Y:S01]  /*10d0*/  IMAD.MOV.U32 R2, RZ, RZ, R3 ;  /* 0x000000ffff027224 */ /* 0x000fe200078e0003 */
[----:B------:R-:W-:Y:S01]  /*10e0*/  MOV R6, R8 ;  /* 0x0000000800067202 */ /* 0x000fe20000000f00 */
[----:B------:R-:W-:-:S07]  /*10f0*/  IMAD.MOV.U32 R5, RZ, RZ, R18 ;  /* 0x000000ffff057224 */ /* 0x000fce00078e0012 */
.L_x_1779:
        /* <DEDUP_REMOVED lines=257> */
.L_x_1783:
        /* <DEDUP_REMOVED lines=8> */
[----:B01----:R-:W-:Y:S05]  /*2190*/  CALL.REL.NOINC `($__internal_157_$__cuda_sm20_rem_u64) ;  /* 0x00000018004c7944 */ /* 0x003fea0003c00000 */
[----:B------:R-:W-:Y:S05]  /*21a0*/  BRA `(.L_x_1786) ;  /* 0x0000000000487947 */ /* 0x000fea0003800000 */
.L_x_1785:
        /* <DEDUP_REMOVED lines=18> */
.L_x_1786:
[----:B------:R-:W-:Y:S05]  /*22d0*/  BSYNC B1 ;  /* 0x0000000000017941 */ /* 0x000fea0003800000 */
.L_x_1784:
[----:B------:R-:W-:Y:S02]  /*22e0*/  ULDC UR34, c[0x0][0x3e0] ;  /* 0x0000f80000227ab9 */ /* 0x000fe40000000800 */
[----:B------:R-:W-:-:S05]  /*22f0*/  VIADD R23, R0, UR34 ;  /* 0x0000002200177c36 */ /* 0x000fca0008000000 */
[----:B------:R2:W-:Y:S02]  /*2300*/  STG.E.U8 desc[UR60][R26.64], R23 ;  /* 0x000000171a007986 */ /* 0x0005e4000c10113c */
.L_x_1782:
[----:B------:R-:W-:Y:S05]  /*2310*/  BSYNC B0 ;  /* 0x0000000000007941 */ /* 0x000fea0003800000 */
.L_x_1781:
        /* <DEDUP_REMOVED lines=259> */
.L_x_1788:
        /* <DEDUP_REMOVED lines=10> */
[----:B01----:R-:W-:Y:S05]  /*33f0*/  CALL.REL.NOINC `($__internal_157_$__cuda_sm20_rem_u64) ;  /* 0x0000000400b47944 */ /* 0x003fea0003c00000 */
[----:B------:R-:W-:Y:S05]  /*3400*/  BRA `(.L_x_1791) ;  /* 0x0000000000487947 */ /* 0x000fea0003800000 */
.L_x_1790:
        /* <DEDUP_REMOVED lines=18> */
.L_x_1791:
[----:B------:R-:W-:Y:S05]  /*3530*/  BSYNC B0 ;  /* 0x0000000000007941 */ /* 0x000fea0003800000 */
.L_x_1789:
[----:B------:R-:W-:Y:S02]  /*3540*/  ULDC UR34, c[0x0][0x3e0] ;  /* 0x0000f80000227ab9 */ /* 0x000fe40000000800 */
[----:B------:R-:W-:-:S05]  /*3550*/  IADD3 R3, R0, UR34, RZ ;  /* 0x0000002200037c10 */ /* 0x000fca000fffe0ff */
[----:B------:R3:W-:Y:S02]  /*3560*/  STG.E.U8 desc[UR60][R26.64], R3 ;  /* 0x000000031a007986 */ /* 0x0007e4000c10113c */
.L_x_1787:
        /* <DEDUP_REMOVED lines=11> */
        .weak           $__internal_156_$__cuda_sm20_div_s64
        .type           $__internal_156_$__cuda_sm20_div_s64,@function
        .size           $__internal_156_$__cuda_sm20_div_s64,($__internal_157_$__cuda_sm20_rem_u64 - $__internal_156_$__cuda_sm20_div_s64)
$__internal_156_$__cuda_sm20_div_s64:
        /* <DEDUP_REMOVED lines=74> */
[----:B------:R-:W-:Y:S06]  /*3ac0*/  RET.REL.NODEC R6 `(_ZN2at6native60_GLOBAL__N__fdc43544_27_DistributionRandomKernel_cu_f88cee4443distribution_elementwise_grid_stride_kernelImLi2EZZZNS0_9templates4cuda21random_from_to_kernelIPNS_17CUDAGeneratorImplEEEvRNS_18TensorIteratorBaseEmlT_ENKUlvE_clEvENKUlvE_clEvEUlP24curandStatePhilox4_32_10E_ZNS1_27distribution_nullary_kernelIhm10ulonglong2S7_SF_ZZZS5_IS7_EvS9_mlSA_ENKSB_clEvENKSC_clEvEUlmE_EEvS9_T2_RKT3_T4_EUlimE0_EEvlNS_15PhiloxCudaStateET1_SJ_) ;  /* 0xffffffc4064c7950 */ /* 0x000fec0003c3ffff */
        .weak           $__internal_157_$__cuda_sm20_rem_u64
        .type           $__internal_157_$__cuda_sm20_rem_u64,@function
        .size           $__internal_157_$__cuda_sm20_rem_u64,(.L_x_2073 - $__internal_157_$__cuda_sm20_rem_u64)
$__internal_157_$__cuda_sm20_rem_u64:
        /* <DEDUP_REMOVED lines=61> */
[----:B------:R-:W-:Y:S06]  /*3ea0*/  RET.REL.NODEC R40 `(_ZN2at6native60_GLOBAL__N__fdc43544_27_DistributionRandomKernel_cu_f88cee4443distribution_elementwise_grid_stride_kernelImLi2EZZZNS0_9templates4cuda21random_from_to_kernelIPNS_17CUDAGeneratorImplEEEvRNS_18TensorIteratorBaseEmlT_ENKUlvE_clEvENKUlvE_clEvEUlP24curandStatePhilox4_32_10E_ZNS1_27distribution_nullary_kernelIhm10ulonglong2S7_SF_ZZZS5_IS7_EvS9_mlSA_ENKSB_clEvENKSC_clEvEUlmE_EEvS9_T2_RKT3_T4_EUlimE0_EEvlNS_15PhiloxCudaStateET1_SJ_) ;  /* 0xffffffc028547950 */ /* 0x000fec0003c3ffff */
.L_x_1793:
        /* <DEDUP_REMOVED lines=13> */
.L_x_2073:


//--------------------- .text._ZN2at6native60_GLOBAL__N__fdc43544_27_DistributionRandomKernel_cu_f88cee4443distribution_elementwise_grid_stride_kernelImLi2EZZZNS0_9templates4cuda21random_from_to_kernelIPNS_17CUDAGeneratorImplEEEvRNS_18TensorIteratorBaseEmlT_ENKUlvE_clEvENKUlvE_clEvEUlP24curandStatePhilox4_32_10E_ZNS1_27distribution_nullary_kernelIhm10ulonglong2S7_SF_ZZZS5_IS7_EvS9_mlSA_ENKSB_clEvENKSC_clEvEUlmE_EEvS9_T2_RKT3_T4_EUlimE_EEvlNS_15PhiloxCudaStateET1_SJ_ --------------------------
	.section	.text._ZN2at6native60_GLOBAL__N__fdc43544_27_DistributionRandomKernel_cu_f88cee4443distribution_elementwise_grid_stride_kernelImLi2EZZZNS0_9templates4cuda21random_from_to_kernelIPNS_17CUDAGeneratorImplEEEvRNS_18TensorIteratorBaseEmlT_ENKUlvE_clEvENKUlvE_clEvEUlP24curandStatePhilox4_32_10E_ZNS1_27distribution_nullary_kernelIhm10ulonglong2S7_SF_ZZZS5_IS7_EvS9_mlSA_ENKSB_clEvENKSC_clEvEUlmE_EEvS9_T2_RKT3_T4_EUlimE_EEvlNS_15PhiloxCudaStateET1_SJ_,"ax",@progbits
	.align	128
.text._ZN2at6native60_GLOBAL__N__fdc43544_27_DistributionRandomKernel_cu_f88cee4443distribution_elementwise_grid_stride_kernelImLi2EZZZNS0_9templates4cuda21random_from_to_kernelIPNS_17CUDAGeneratorImplEEEvRNS_18TensorIteratorBaseEmlT_ENKUlvE_clEvENKUlvE_clEvEUlP24curandStatePhilox4_32_10E_ZNS1_27distribution_nullary_kernelIhm10ulonglong2S7_SF_ZZZS5_IS7_EvS9_mlSA_ENKSB_clEvENKSC_clEvEUlmE_EEvS9_T2_RKT3_T4_EUlimE_EEvlNS_15PhiloxCudaStateET1_SJ_:
        .type           _ZN2at6native60_GLOBAL__N__fdc43544_27_DistributionRandomKernel_cu_f88cee4443distribution_elementwise_grid_stride_kernelImLi2EZZZNS0_9templates4cuda21random_from_to_kernelIPNS_17CUDAGeneratorImplEEEvRNS_18TensorIteratorBaseEmlT_ENKUlvE_clEvENKUlvE_clEvEUlP24curandStatePhilox4_32_10E_ZNS1_27distribution_nullary_kernelIhm10ulonglong2S7_SF_ZZZS5_IS7_EvS9_mlSA_ENKSB_clEvENKSC_clEvEUlmE_EEvS9_T2_RKT3_T4_EUlimE_EEvlNS_15PhiloxCudaStateET1_SJ_,@function
        .size           _ZN2at6native60_GLOBAL__N__fdc43544_27_DistributionRandomKernel_cu_f88cee4443distribution_elementwise_grid_stride_kernelImLi2EZZZNS0_9templates4cuda21random_from_to_kernelIPNS_17CUDAGeneratorImplEEEvRNS_18TensorIteratorBaseEmlT_ENKUlvE_clEvENKUlvE_clEvEUlP24curandStatePhilox4_32_10E_ZNS1_27distribution_nullary_kernelIhm10ulonglong2S7_SF_ZZZS5_IS7_EvS9_mlSA_ENKSB_clEvENKSC_clEvEUlmE_EEvS9_T2_RKT3_T4_EUlimE_EEvlNS_15PhiloxCudaStateET1_SJ_,(.L_x_2076 - _ZN2at6native60_GLOBAL__N__fdc43544_27_DistributionRandomKernel_cu_f88cee4443distribution_elementwise_grid_stride_kernelImLi2EZZZNS0_9templates4cuda21random_from_to_kernelIPNS_17CUDAGeneratorImplEEEvRNS_18TensorIteratorBaseEmlT_ENKUlvE_clEvENKUlvE_clEvEUlP24curandStatePhilox4_32_10E_ZNS1_27distribution_nullary_kernelIhm10ulonglong2S7_SF_ZZZS5_IS7_EvS9_mlSA_ENKSB_clEvENKSC_clEvEUlmE_EEvS9_T2_RKT3_T4_EUlimE_EEvlNS_15PhiloxCudaStateET1_SJ_)
        .other          _ZN2at6native60_GLOBAL__N__fdc43544_27_DistributionRandomKernel_cu_f88cee4443distribution_elementwise_grid_stride_kernelImLi2EZZZNS0_9templates4cuda21random_from_to_kernelIPNS_17CUDAGeneratorImplEEEvRNS_18TensorIteratorBaseEmlT_ENKUlvE_clEvENKUlvE_clEvEUlP24curandStatePhilox4_32_10E_ZNS1_27distribution_nullary_kernelIhm10ulonglong2S7_SF_ZZZS5_IS7_EvS9_mlSA_ENKSB_clEvENKSC_clEvEUlmE_EEvS9_T2_RKT3_T4_EUlimE_EEvlNS_15PhiloxCudaStateET1_SJ_,@"STO_CUDA_ENTRY STV_DEFAULT"
_ZN2at6native60_GLOBAL__N__fdc43544_27_DistributionRandomKernel_cu_f88cee4443distribution_elementwise_grid_stride_kernelImLi2EZZZNS0_9templates4cuda21random_from_to_kernelIPNS_17CUDAGeneratorImplEEEvRNS_18TensorIteratorBaseEmlT_ENKUlvE_clEvENKUlvE_clEvEUlP24curandStatePhilox4_32_10E_ZNS1_27distribution_nullary_kernelIhm10ulonglong2S7_SF_ZZZS5_IS7_EvS9_mlSA_ENKSB_clEvENKSC_clEvEUlmE_EEvS9_T2_RKT3_T4_EUlimE_EEvlNS_15PhiloxCudaStateET1_SJ_:
        /* <DEDUP_REMOVED lines=86> */
[----:B------:R-:W-:Y:S05]  /*0560*/  CALL.REL.NOINC `($__internal_158_$__cuda_sm20_div_s64) ;  /* 0x0000000c00847944 */ /* 0x000fea0003c00000 */
[----:B------:R-:W-:Y:S01]  /*0570*/  MOV R22, R26 ;  /* 0x0000001a00167202 */ /* 0x000fe20000000f00 */
[----:B------:R-:W-:Y:S01]  /*0580*/  IMAD.MOV.U32 R23, RZ, RZ, R27 ;  /* 0x000000ffff177224 */ /* 0x000fe200078e001b */
[----:B------:R-:W-:Y:S06]  /*0590*/  BRA `(.L_x_1795) ;  /* 0x00000000005c7947 */ /* 0x000fec0003800000 */
.L_x_1794:
        /* <DEDUP_REMOVED lines=23> */
.L_x_1795:
        /* <DEDUP_REMOVED lines=33> */
.L_x_1809:
        /* <DEDUP_REMOVED lines=13> */
.L_x_1797:
[----:B------:R-:W-:Y:S05]  /*09f0*/  BSYNC B0 ;  /* 0x0000000000007941 */ /* 0x000fea0003800000 */
.L_x_1796:
        /* <DEDUP_REMOVED lines=60> */
.L_x_1799:
[----:B------:R-:W-:Y:S01]  /*0dc0*/  IMAD.MOV.U32 R47, RZ, RZ, R43 ;  /* 0x000000ffff2f7224 */ /* 0x000fe200078e002b */
[----:B------:R-:W-:Y:S01]  /*0dd0*/  MOV R46, R31 ;  /* 0x0000001f002e7202 */ /* 0x000fe20000000f00 */
[----:B------:R-:W-:Y:S02]  /*0de0*/  IMAD.MOV.U32 R39, RZ, RZ, R37 ;  /* 0x000000ffff277224 */ /* 0x000fe400078e0025 */
[----:B------:R-:W-:-:S07]  /*0df0*/  IMAD.MOV.U32 R40, RZ, RZ, R26 ;  /* 0x000000ffff287224 */ /* 0x000fce00078e001a */
.L_x_1798:
        /* <DEDUP_REMOVED lines=11> */
[----:B01----:R-:W-:Y:S05]  /*0eb0*/  CALL.REL.NOINC `($__internal_159_$__cuda_sm20_rem_u64) ;  /* 0x00000008005c7944 */ /* 0x003fea0003c00000 */
[----:B------:R-:W-:Y:S05]  /*0ec0*/  BRA `(.L_x_1804) ;  /* 0x0000000000447947 */ /* 0x000fea0003800000 */
.L_x_1803:
        /* <DEDUP_REMOVED lines=17> */
.L_x_1804:
[----:B------:R-:W-:Y:S05]  /*0fe0*/  BSYNC B1 ;  /* 0x0000000000017941 */ /* 0x000fea0003800000 */
.L_x_1802:
[----:B------:R-:W-:Y:S01]  /*0ff0*/  IMAD R29, R16, UR10, RZ ;  /* 0x0000000a101d7c24 */ /* 0x000fe2000f8e02ff */
[----:B------:R-:W-:-:S04]  /*1000*/  IADD3 R31, R30, UR7, RZ ;  /* 0x000000071e1f7c10 */ /* 0x000fc8000fffe0ff */
[----:B------:R-:W-:-:S04]  /*1010*/  IADD3 R28, P0, R29, UR12, RZ ;  /* 0x0000000c1d1c7c10 */ /* 0x000fc8000ff1e0ff */
[----:B------:R-:W-:-:S05]  /*1020*/  LEA.HI.X.SX32 R29, R29, UR13, 0x1, P0 ;  /* 0x0000000d1d1d7c11 */ /* 0x000fca00080f0eff */
[----:B------:R2:W-:Y:S04]  /*1030*/  STG.E.U8 desc[UR8][R28.64], R31 ;  /* 0x0000001f1c007986 */ /* 0x0005e8000c101108 */
.L_x_1801:
[----:B------:R-:W-:Y:S05]  /*1040*/  BSYNC B0 ;  /* 0x0000000000007941 */ /* 0x000fea0003800000 */
.L_x_1800:
        /* <DEDUP_REMOVED lines=15> */
[----:B01----:R-:W-:Y:S05]  /*1140*/  CALL.REL.NOINC `($__internal_159_$__cuda_sm20_rem_u64) ;  /* 0x0000000400b87944 */ /* 0x003fea0003c00000 */
[----:B------:R-:W-:Y:S05]  /*1150*/  BRA `(.L_x_1808) ;  /* 0x0000000000447947 */ /* 0x000fea0003800000 */
.L_x_1807:
        /* <DEDUP_REMOVED lines=17> */
.L_x_1808:
[----:B------:R-:W-:Y:S05]  /*1270*/  BSYNC B0 ;  /* 0x0000000000007941 */ /* 0x000fea0003800000 */
.L_x_1806:
[----:B------:R-:W-:Y:S02]  /*1280*/  IMAD R44, R44, UR10, RZ ;  /* 0x0000000a2c2c7c24 */ /* 0x000fe4000f8e02ff */
[----:B------:R-:W-:-:S03]  /*1290*/  VIADD R31, R30, UR7 ;  /* 0x000000071e1f7c36 */ /* 0x000fc60008000000 */
[----:B------:R-:W-:-:S04]  /*12a0*/  IADD3 R28, P0, R44, UR12, RZ ;  /* 0x0000000c2c1c7c10 */ /* 0x000fc8000ff1e0ff */
[----:B------:R-:W-:-:S05]  /*12b0*/  LEA.HI.X.SX32 R29, R44, UR13, 0x1, P0 ;  /* 0x0000000d2c1d7c11 */ /* 0x000fca00080f0eff */
[----:B------:R2:W-:Y:S04]  /*12c0*/  STG.E.U8 desc[UR8][R28.64], R31 ;  /* 0x0000001f1c007986 */ /* 0x0005e8000c101108 */
.L_x_1805:
        /* <DEDUP_REMOVED lines=11> */
        .weak           $__internal_158_$__cuda_sm20_div_s64
        .type           $__internal_158_$__cuda_sm20_div_s64,@function
        .size           $__internal_158_$__cuda_sm20_div_s64,($__internal_159_$__cuda_sm20_rem_u64 - $__internal_158_$__cuda_sm20_div_s64)
$__internal_158_$__cuda_sm20_div_s64:
        /* <DEDUP_REMOVED lines=74> */
[----:B------:R-:W-:Y:S06]  /*1820*/  RET.REL.NODEC R22 `(_ZN2at6native60_GLOBAL__N__fdc43544_27_DistributionRandomKernel_cu_f88cee4443distribution_elementwise_grid_stride_kernelImLi2EZZZNS0_9templates4cuda21random_from_to_kernelIPNS_17CUDAGeneratorImplEEEvRNS_18TensorIteratorBaseEmlT_ENKUlvE_clEvENKUlvE_clEvEUlP24curandStatePhilox4_32_10E_ZNS1_27distribution_nullary_kernelIhm10ulonglong2S7_SF_ZZZS5_IS7_EvS9_mlSA_ENKSB_clEvENKSC_clEvEUlmE_EEvS9_T2_RKT3_T4_EUlimE_EEvlNS_15PhiloxCudaStateET1_SJ_) ;  /* 0xffffffe416f47950 */ /* 0x000fec0003c3ffff */
        .weak           $__internal_159_$__cuda_sm20_rem_u64
        .type           $__internal_159_$__cuda_sm20_rem_u64,@function
        .size           $__internal_159_$__cuda_sm20_rem_u64,(.L_x_2076 - $__internal_159_$__cuda_sm20_rem_u64)
$__internal_159_$__cuda_sm20_rem_u64:
        /* <DEDUP_REMOVED lines=62> */
[----:B------:R-:W-:Y:S06]  /*1c10*/  RET.REL.NODEC R28 `(_ZN2at6native60_GLOBAL__N__fdc43544_27_DistributionRandomKernel_cu_f88cee4443distribution_elementwise_grid_stride_kernelImLi2EZZZNS0_9templates4cuda21random_from_to_kernelIPNS_17CUDAGeneratorImplEEEvRNS_18TensorIteratorBaseEmlT_ENKUlvE_clEvENKUlvE_clEvEUlP24curandStatePhilox4_32_10E_ZNS1_27distribution_nullary_kernelIhm10ulonglong2S7_SF_ZZZS5_IS7_EvS9_mlSA_ENKSB_clEvENKSC_clEvEUlmE_EEvS9_T2_RKT3_T4_EUlimE_EEvlNS_15PhiloxCudaStateET1_SJ_) ;  /* 0xffffffe01cf87950 */ /* 0x000fec0003c3ffff */
.L_x_1810:
        /* <DEDUP_REMOVED lines=14> */
.L_x_2076:


//--------------------- .nv.global.init           --------------------------
	.section	.nv.global.init,"aw",@progbits
	.align	4
.nv.global.init:
	.type		mrg32k3aM1SubSeq,@object
	.size		mrg32k3aM1SubSeq,(mrg32k3aM2SubSeq - mrg32k3aM1SubSeq)
mrg32k3aM1SubSeq:
        /*0000*/ 	.byte	0x0b, 0xcc, 0xee, 0x04, 0x73, 0x29, 0x8b, 0x6f, 0xf6, 0x53, 0x03, 0xf6, 0x23, 0xf6, 0xea, 0xda
        /* <DEDUP_REMOVED lines=125> */
	.type		mrg32k3aM2SubSeq,@object
	.size		mrg32k3aM2SubSeq,(mrg32k3aM1 - mrg32k3aM2SubSeq)
mrg32k3aM2SubSeq:
        /* <DEDUP_REMOVED lines=126> */
	.type		mrg32k3aM1,@object
	.size		mrg32k3aM1,(mrg32k3aM1Seq - mrg32k3aM1)
mrg32k3aM1:
        /* <DEDUP_REMOVED lines=144> */
	.type		mrg32k3aM1Seq,@object
	.size		mrg32k3aM1Seq,(mrg32k3aM2 - mrg32k3aM1Seq)
mrg32k3aM1Seq:
        /* <DEDUP_REMOVED lines=144> */
	.type		mrg32k3aM2,@object
	.size		mrg32k3aM2,(mrg32k3aM2Seq - mrg32k3aM2)
mrg32k3aM2:
        /* <DEDUP_REMOVED lines=144> */
	.type		mrg32k3aM2Seq,@object
	.size		mrg32k3aM2Seq,(precalc_xorwow_matrix - mrg32k3aM2Seq)
mrg32k3aM2Seq:
        /* <DEDUP_REMOVED lines=144> */
	.type		precalc_xorwow_matrix,@object
	.size		precalc_xorwow_matrix,(precalc_xorwow_offset_matrix - precalc_xorwow_matrix)
precalc_xorwow_matrix:
        /* <DEDUP_REMOVED lines=6400> */
	.type		precalc_xorwow_offset_matrix,@object
	.size		precalc_xorwow_offset_matrix,(.L_1 - precalc_xorwow_offset_matrix)
precalc_xorwow_offset_matrix:
        /* <DEDUP_REMOVED lines=6400> */
.L_1:


//--------------------- .nv.shared.reserved.0     --------------------------
	.section	.nv.shared.reserved.0,"aw",@nobits
	.weak		__nv_reservedSMEM_offset_0_alias
	.size		__nv_reservedSMEM_offset_0_alias, 0, 0
	.other		__nv_reservedSMEM_offset_0_alias,@"STO_CUDA_RESERVED_SHARED STV_DEFAULT"
__nv_reservedSMEM_offset_0_alias:
	.zero		0


//--------------------- .nv.global                --------------------------
	.section	.nv.global,"aw",@nobits
.nv.global:
	.type		_ZN58_INTERNAL_fdc43544_27_DistributionRandomKernel_cu_f88cee444cuda3std3__48in_placeE,@object
	.size		_ZN58_INTERNAL_fdc43544_27_DistributionRandomKernel_cu_f88cee444cuda3std3__48in_placeE,(_ZN58_INTERNAL_fdc43544_27_DistributionRandomKernel_cu_f88cee444cuda3std6ranges3__45__cpo8distanceE - _ZN58_INTERNAL_fdc43544_27_DistributionRandomKernel_cu_f88cee444cuda3std3__48in_placeE)
_ZN58_INTERNAL_fdc43544_27_DistributionRandomKernel_cu_f88cee444cuda3std3__48in_placeE:
	.zero		1
	.type		_ZN58_INTERNAL_fdc43544_27_DistributionRandomKernel_cu_f88cee444cuda3std6ranges3__45__cpo8distanceE,@object
	.size		_ZN58_INTERNAL_fdc43544_27_DistributionRandomKernel_cu_f88cee444cuda3std6ranges3__45__cpo8distanceE,(_ZN58_INTERNAL_fdc43544_27_DistributionRandomKernel_cu_f88cee444cuda3std3__45__cpo6cbeginE - _ZN58_INTERNAL_fdc43544_27_DistributionRandomKernel_cu_f88cee444cuda3std6ranges3__45__cpo8distanceE)
_ZN58_INTERNAL_fdc43544_27_DistributionRandomKernel_cu_f88cee444cuda3std6ranges3__45__cpo8distanceE:
	.zero		1
	.type		_ZN58_INTERNAL_fdc43544_27_DistributionRandomKernel_cu_f88cee444cuda3std3__45__cpo6cbeginE,@object
	.size		_ZN58_INTERNAL_fdc43544_27_DistributionRandomKernel_cu_f88cee444cuda3std3__45__cpo6cbeginE,(_ZN58_INTERNAL_fdc43544_27_DistributionRandomKernel_cu_f88cee444cuda3std6ranges3__45__cpo7advanceE - _ZN58_INTERNAL_fdc43544_27_DistributionRandomKernel_cu_f88cee444cuda3std3__45__cpo6cbeginE)
_ZN58_INTERNAL_fdc43544_27_DistributionRandomKernel_cu_f88cee444cuda3std3__45__cpo6cbeginE:
	.zero		1
	.type		_ZN58_INTERNAL_fdc43544_27_DistributionRandomKernel_cu_f88cee444cuda3std6ranges3__45__cpo7advanceE,@object
	.size		_ZN58_INTERNAL_fdc43544_27_DistributionRandomKernel_cu_f88cee444cuda3std6ranges3__45__cpo7advanceE,(_ZN58_INTERNAL_fdc43544_27_DistributionRandomKernel_cu_f88cee444cuda3std3__45__cpo7crbeginE - _ZN58_INTERNAL_fdc43544_27_DistributionRandomKernel_cu_f88cee444cuda3std6ranges3__45__cpo7advanceE)
_ZN58_INTERNAL_fdc43544_27_DistributionRandomKernel_cu_f88cee444cuda3std6ranges3__45__cpo7advanceE:
	.zero		1
	.type		_ZN58_INTERNAL_fdc43544_27_DistributionRandomKernel_cu_f88cee444cuda3std3__45__cpo7crbeginE,@object
	.size		_ZN58_INTERNAL_fdc43544_27_DistributionRandomKernel_cu_f88cee444cuda3std3__45__cpo7crbeginE,(_ZN58_INTERNAL_fdc43544_27_DistributionRandomKernel_cu_f88cee444cuda3std6ranges3__45__cpo4dataE - _ZN58_INTERNAL_fdc43544_27_DistributionRandomKernel_cu_f88cee444cuda3std3__45__cpo7crbeginE)
_ZN58_INTERNAL_fdc43544_27_DistributionRandomKernel_cu_f88cee444cuda3std3__45__cpo7crbeginE:
	.zero		1
	.type		_ZN58_INTERNAL_fdc43544_27_DistributionRandomKernel_cu_f88cee444cuda3std6ranges3__45__cpo4dataE,@object
	.size		_ZN58_INTERNAL_fdc43544_27_DistributionRandomKernel_cu_f88cee444cuda3std6ranges3__45__cpo4dataE,(_ZN58_INTERNAL_fdc43544_27_DistributionRandomKernel_cu_f88cee444cuda3std6ranges3__45__cpo5beginE - _ZN58_INTERNAL_fdc43544_27_DistributionRandomKernel_cu_f88cee444cuda3std6ranges3__45__cpo4dataE)
_ZN58_INTERNAL_fdc43544_27_DistributionRandomKernel_cu_f88cee444cuda3std6ranges3__45__cpo4dataE:
	.zero		1
	.type		_ZN58_INTERNAL_fdc43544_27_DistributionRandomKernel_cu_f88cee444cuda3std6ranges3__45__cpo5beginE,@object
	.size		_ZN58_INTERNAL_fdc43544_27_DistributionRandomKernel_cu_f88cee444cuda3std6ranges3__45__cpo5beginE,(_ZN58_INTERNAL_fdc43544_27_DistributionRandomKernel_cu_f88cee444cuda3std3__460_GLOBAL__N__fdc43544_27_DistributionRandomKernel_cu_f88cee446ignoreE - _ZN58_INTERNAL_fdc43544_27_DistributionRandomKernel_cu_f88cee444cuda3std6ranges3__45__cpo5beginE)
_ZN58_INTERNAL_fdc43544_27_DistributionRandomKernel_cu_f88cee444cuda3std6ranges3__45__cpo5beginE:
	.zero		1
	.type		_ZN58_INTERNAL_fdc43544_27_DistributionRandomKernel_cu_f88cee444cuda3std3__460_GLOBAL__N__fdc43544_27_DistributionRandomKernel_cu_f88cee446ignoreE,@object
	.size		_ZN58_INTERNAL_fdc43544_27_DistributionRandomKernel_cu_f88cee444cuda3std3__460_GLOBAL__N__fdc43544_27_DistributionRandomKernel_cu_f88cee446ignoreE,(_ZN58_INTERNAL_fdc43544_27_DistributionRandomKernel_cu_f88cee444cuda3std6ranges3__45__cpo4sizeE - _ZN58_INTERNAL_fdc43544_27_DistributionRandomKernel_cu_f88cee444cuda3std3__460_GLOBAL__N__fdc43544_27_DistributionRandomKernel_cu_f88cee446ignoreE)
_ZN58_INTERNAL_fdc43544_27_DistributionRandomKernel_cu_f88cee444cuda3std3__460_GLOBAL__N__fdc43544_27_DistributionRandomKernel_cu_f88cee446ignoreE:
	.zero		1
	.type		_ZN58_INTERNAL_fdc43544_27_DistributionRandomKernel_cu_f88cee444cuda3std6ranges3__45__cpo4sizeE,@object
	.size		_ZN58_INTERNAL_fdc43544_27_DistributionRandomKernel_cu_f88cee444cuda3std6ranges3__45__cpo4sizeE,(_ZN58_INTERNAL_fdc43544_27_DistributionRandomKernel_cu_f88cee444cuda3std3__45__cpo5beginE - _ZN58_INTERNAL_fdc43544_27_DistributionRandomKernel_cu_f88cee444cuda3std6ranges3__45__cpo4sizeE)
_ZN58_INTERNAL_fdc43544_27_DistributionRandomKernel_cu_f88cee444cuda3std6ranges3__45__cpo4sizeE:
	.zero		1
	.type		_ZN58_INTERNAL_fdc43544_27_DistributionRandomKernel_cu_f88cee444cuda3std3__45__cpo5beginE,@object
	.size		_ZN58_INTERNAL_fdc43544_27_DistributionRandomKernel_cu_f88cee444cuda3std3__45__cpo5beginE,(_ZN58_INTERNAL_fdc43544_27_DistributionRandomKernel_cu_f88cee444cuda3std6ranges3__45__cpo6cbeginE - _ZN58_INTERNAL_fdc43544_27_DistributionRandomKernel_cu_f88cee444cuda3std3__45__cpo5beginE)
_ZN58_INTERNAL_fdc43544_27_DistributionRandomKernel_cu_f88cee444cuda3std3__45__cpo5beginE:
	.zero		1
	.type		_ZN58_INTERNAL_fdc43544_27_DistributionRandomKernel_cu_f88cee444cuda3std6ranges3__45__cpo6cbeginE,@object
	.size		_ZN58_INTERNAL_fdc43544_27_DistributionRandomKernel_cu_f88cee444cuda3std6ranges3__45__cpo6cbeginE,(_ZN58_INTERNAL_fdc43544_27_DistributionRandomKernel_cu_f88cee444cuda3std3__45__cpo6rbeginE - _ZN58_INTERNAL_fdc43544_27_DistributionRandomKernel_cu_f88cee444cuda3std6ranges3__45__cpo6cbeginE)
_ZN58_INTERNAL_fdc43544_27_DistributionRandomKernel_cu_f88cee444cuda3std6ranges3__45__cpo6cbeginE:
	.zero		1
	.type		_ZN58_INTERNAL_fdc43544_27_DistributionRandomKernel_cu_f88cee444cuda3std3__45__cpo6rbeginE,@object
	.size		_ZN58_INTERNAL_fdc43544_27_DistributionRandomKernel_cu_f88cee444cuda3std3__45__cpo6rbeginE,(_ZN58_INTERNAL_fdc43544_27_DistributionRandomKernel_cu_f88cee444cuda3std6ranges3__45__cpo4nextE - _ZN58_INTERNAL_fdc43544_27_DistributionRandomKernel_cu_f88cee444cuda3std3__45__cpo6rbeginE)
_ZN58_INTERNAL_fdc43544_27_DistributionRandomKernel_cu_f88cee444cuda3std3__45__cpo6rbeginE:
	.zero		1
	.type		_ZN58_INTERNAL_fdc43544_27_DistributionRandomKernel_cu_f88cee444cuda3std6ranges3__45__cpo4nextE,@object
	.size		_ZN58_INTERNAL_fdc43544_27_DistributionRandomKernel_cu_f88cee444cuda3std6ranges3__45__cpo4nextE,(_ZN58_INTERNAL_fdc43544_27_DistributionRandomKernel_cu_f88cee444cuda3std6ranges3__45__cpo4swapE - _ZN58_INTERNAL_fdc43544_27_DistributionRandomKernel_cu_f88cee444cuda3std6ranges3__45__cpo4nextE)
_ZN58_INTERNAL_fdc43544_27_DistributionRandomKernel_cu_f88cee444cuda3std6ranges3__45__cpo4nextE:
	.zero		1
	.type		_ZN58_INTERNAL_fdc43544_27_DistributionRandomKernel_cu_f88cee444cuda3std6ranges3__45__cpo4swapE,@object
	.size		_ZN58_INTERNAL_fdc43544_27_DistributionRandomKernel_cu_f88cee444cuda3std6ranges3__45__cpo4swapE,(_ZN58_INTERNAL_fdc43544_27_DistributionRandomKernel_cu_f88cee444cuda3std3__420unreachable_sentinelE - _ZN58_INTERNAL_fdc43544_27_DistributionRandomKernel_cu_f88cee444cuda3std6ranges3__45__cpo4swapE)
_ZN58_INTERNAL_fdc43544_27_DistributionRandomKernel_cu_f88cee444cuda3std6ranges3__45__cpo4swapE:
	.zero		1
	.type		_ZN58_INTERNAL_fdc43544_27_DistributionRandomKernel_cu_f88cee444cuda3std3__420unreachable_sentinelE,@object
	.size		_ZN58_INTERNAL_fdc43544_27_DistributionRandomKernel_cu_f88cee444cuda3std3__420unreachable_sentinelE,(_ZN58_INTERNAL_fdc43544_27_DistributionRandomKernel_cu_f88cee446thrust23THRUST_300001_SM_900_NS6system6detail10sequential3seqE - _ZN58_INTERNAL_fdc43544_27_DistributionRandomKernel_cu_f88cee444cuda3std3__420unreachable_sentinelE)
_ZN58_INTERNAL_fdc43544_27_DistributionRandomKernel_cu_f88cee444cuda3std3__420unreachable_sentinelE:
	.zero		1
	.type		_ZN58_INTERNAL_fdc43544_27_DistributionRandomKernel_cu_f88cee446thrust23THRUST_300001_SM_900_NS6system6detail10sequential3seqE,@object
	.size		_ZN58_INTERNAL_fdc43544_27_DistributionRandomKernel_cu_f88cee446thrust23THRUST_300001_SM_900_NS6system6detail10sequential3seqE,(_ZN58_INTERNAL_fdc43544_27_DistributionRandomKernel_cu_f88cee444cuda3std3__45__cpo4cendE - _ZN58_INTERNAL_fdc43544_27_DistributionRandomKernel_cu_f88cee446thrust23THRUST_300001_SM_900_NS6system6detail10sequential3seqE)
_ZN58_INTERNAL_fdc43544_27_DistributionRandomKernel_cu_f88cee446thrust23THRUST_300001_SM_900_NS6system6detail10sequential3seqE:
	.zero		1
	.type		_ZN58_INTERNAL_fdc43544_27_DistributionRandomKernel_cu_f88cee444cuda3std3__45__cpo4cendE,@object
	.size		_ZN58_INTERNAL_fdc43544_27_DistributionRandomKernel_cu_f88cee444cuda3std3__45__cpo4cendE,(_ZN58_INTERNAL_fdc43544_27_DistributionRandomKernel_cu_f88cee444cuda3std6ranges3__45__cpo9iter_swapE - _ZN58_INTERNAL_fdc43544_27_DistributionRandomKernel_cu_f88cee444cuda3std3__45__cpo4cendE)
_ZN58_INTERNAL_fdc43544_27_DistributionRandomKernel_cu_f88cee444cuda3std3__45__cpo4cendE:
	.zero		1
	.type		_ZN58_INTERNAL_fdc43544_27_DistributionRandomKernel_cu_f88cee444cuda3std6ranges3__45__cpo9iter_swapE,@object
	.size		_ZN58_INTERNAL_fdc43544_27_DistributionRandomKernel_cu_f88cee444cuda3std6ranges3__45__cpo9iter_swapE,(_ZN58_INTERNAL_fdc43544_27_DistributionRandomKernel_cu_f88cee444cuda3std3__45__cpo5crendE - _ZN58_INTERNAL_fdc43544_27_DistributionRandomKernel_cu_f88cee444cuda3std6ranges3__45__cpo9iter_swapE)
_ZN58_INTERNAL_fdc43544_27_DistributionRandomKernel_cu_f88cee444cuda3std6ranges3__45__cpo9iter_swapE:
	.zero		1
	.type		_ZN58_INTERNAL_fdc43544_27_DistributionRandomKernel_cu_f88cee444cuda3std3__45__cpo5crendE,@object
	.size		_ZN58_INTERNAL_fdc43544_27_DistributionRandomKernel_cu_f88cee444cuda3std3__45__cpo5crendE,(_ZN58_INTERNAL_fdc43544_27_DistributionRandomKernel_cu_f88cee444cuda3std6ranges3__45__cpo5cdataE - _ZN58_INTERNAL_fdc43544_27_DistributionRandomKernel_cu_f88cee444cuda3std3__45__cpo5crendE)
_ZN58_INTERNAL_fdc43544_27_DistributionRandomKernel_cu_f88cee444cuda3std3__45__cpo5crendE:
	.zero		1
	.type		_ZN58_INTERNAL_fdc43544_27_DistributionRandomKernel_cu_f88cee444cuda3std6ranges3__45__cpo5cdataE,@object
	.size		_ZN58_INTERNAL_fdc43544_27_DistributionRandomKernel_cu_f88cee444cuda3std6ranges3__45__cpo5cdataE,(_ZN58_INTERNAL_fdc43544_27_DistributionRandomKernel_cu_f88cee444cuda3std6ranges3__45__cpo3endE - _ZN58_INTERNAL_fdc43544_27_DistributionRandomKernel_cu_f88cee444cuda3std6ranges3__45__cpo5cdataE)
_ZN58_INTERNAL_fdc43544_27_DistributionRandomKernel_cu_f88cee444cuda3std6ranges3__45__cpo5cdataE:
	.zero		1
	.type		_ZN58_INTERNAL_fdc43544_27_DistributionRandomKernel_cu_f88cee444cuda3std6ranges3__45__cpo3endE,@object
	.size		_ZN58_INTERNAL_fdc43544_27_DistributionRandomKernel_cu_f88cee444cuda3std6ranges3__45__cpo3endE,(_ZN58_INTERNAL_fdc43544_27_DistributionRandomKernel_cu_f88cee444cuda3std3__419piecewise_constructE - _ZN58_INTERNAL_fdc43544_27_DistributionRandomKernel_cu_f88cee444cuda3std6ranges3__45__cpo3endE)
_ZN58_INTERNAL_fdc43544_27_DistributionRandomKernel_cu_f88cee444cuda3std6ranges3__45__cpo3endE:
	.zero		1
	.type		_ZN58_INTERNAL_fdc43544_27_DistributionRandomKernel_cu_f88cee444cuda3std3__419piecewise_constructE,@object
	.size		_ZN58_INTERNAL_fdc43544_27_DistributionRandomKernel_cu_f88cee444cuda3std3__419piecewise_constructE,(_ZN58_INTERNAL_fdc43544_27_DistributionRandomKernel_cu_f88cee444cuda3std6ranges3__45__cpo5ssizeE - _ZN58_INTERNAL_fdc43544_27_DistributionRandomKernel_cu_f88cee444cuda3std3__419piecewise_constructE)
_ZN58_INTERNAL_fdc43544_27_DistributionRandomKernel_cu_f88cee444cuda3std3__419piecewise_constructE:
	.zero		1
	.type		_ZN58_INTERNAL_fdc43544_27_DistributionRandomKernel_cu_f88cee444cuda3std6ranges3__45__cpo5ssizeE,@object
	.size		_ZN58_INTERNAL_fdc43544_27_DistributionRandomKernel_cu_f88cee444cuda3std6ranges3__45__cpo5ssizeE,(_ZN58_INTERNAL_fdc43544_27_DistributionRandomKernel_cu_f88cee444cuda3std3__45__cpo3endE - _ZN58_INTERNAL_fdc43544_27_DistributionRandomKernel_cu_f88cee444cuda3std6ranges3__45__cpo5ssizeE)
_ZN58_INTERNAL_fdc43544_27_DistributionRandomKernel_cu_f88cee444cuda3std6ranges3__45__cpo5ssizeE:
	.zero		1
	.type		_ZN58_INTERNAL_fdc43544_27_DistributionRandomKernel_cu_f88cee444cuda3std3__45__cpo3endE,@object
	.size		_ZN58_INTERNAL_fdc43544_27_DistributionRandomKernel_cu_f88cee444cuda3std3__45__cpo3endE,(_ZN58_INTERNAL_fdc43544_27_DistributionRandomKernel_cu_f88cee444cuda3std6ranges3__45__cpo4cendE - _ZN58_INTERNAL_fdc43544_27_DistributionRandomKernel_cu_f88cee444cuda3std3__45__cpo3endE)
_ZN58_INTERNAL_fdc43544_27_DistributionRandomKernel_cu_f88cee444cuda3std3__45__cpo3endE:
	.zero		1
	.type		_ZN58_INTERNAL_fdc43544_27_DistributionRandomKernel_cu_f88cee444cuda3std6ranges3__45__cpo4cendE,@object
	.size		_ZN58_INTERNAL_fdc43544_27_DistributionRandomKernel_cu_f88cee444cuda3std6ranges3__45__cpo4cendE,(_ZN58_INTERNAL_fdc43544_27_DistributionRandomKernel_cu_f88cee444cuda3std3__45__cpo4rendE - _ZN58_INTERNAL_fdc43544_27_DistributionRandomKernel_cu_f88cee444cuda3std6ranges3__45__cpo4cendE)
_ZN58_INTERNAL_fdc43544_27_DistributionRandomKernel_cu_f88cee444cuda3std6ranges3__45__cpo4cendE:
	.zero		1
	.type		_ZN58_INTERNAL_fdc43544_27_DistributionRandomKernel_cu_f88cee444cuda3std3__45__cpo4rendE,@object
	.size		_ZN58_INTERNAL_fdc43544_27_DistributionRandomKernel_cu_f88cee444cuda3std3__45__cpo4rendE,(_ZN58_INTERNAL_fdc43544_27_DistributionRandomKernel_cu_f88cee444cuda3std6ranges3__45__cpo4prevE - _ZN58_INTERNAL_fdc43544_27_DistributionRandomKernel_cu_f88cee444cuda3std3__45__cpo4rendE)
_ZN58_INTERNAL_fdc43544_27_DistributionRandomKernel_cu_f88cee444cuda3std3__45__cpo4rendE:
	.zero		1
	.type		_ZN58_INTERNAL_fdc43544_27_DistributionRandomKernel_cu_f88cee444cuda3std6ranges3__45__cpo4prevE,@object
	.size		_ZN58_INTERNAL_fdc43544_27_DistributionRandomKernel_cu_f88cee444cuda3std6ranges3__45__cpo4prevE,(_ZN58_INTERNAL_fdc43544_27_DistributionRandomKernel_cu_f88cee444cuda3std6ranges3__45__cpo9iter_moveE - _ZN58_INTERNAL_fdc43544_27_DistributionRandomKernel_cu_f88cee444cuda3std6ranges3__45__cpo4prevE)
_ZN58_INTERNAL_fdc43544_27_DistributionRandomKernel_cu_f88cee444cuda3std6ranges3__45__cpo4prevE:
	.zero		1
	.type		_ZN58_INTERNAL_fdc43544_27_DistributionRandomKernel_cu_f88cee444cuda3std6ranges3__45__cpo9iter_moveE,@object
	.size		_ZN58_INTERNAL_fdc43544_27_DistributionRandomKernel_cu_f88cee444cuda3std6ranges3__45__cpo9iter_moveE,(.L_22 - _ZN58_INTERNAL_fdc43544_27_DistributionRandomKernel_cu_f88cee444cuda3std6ranges3__45__cpo9iter_moveE)
_ZN58_INTERNAL_fdc43544_27_DistributionRandomKernel_cu_f88cee444cuda3std6ranges3__45__cpo9iter_moveE:
	.zero		1
.L_22:


//--------------------- .nv.constant0._ZN2at6native60_GLOBAL__N__fdc43544_27_DistributionRandomKernel_cu_f88cee4443distribution_elementwise_grid_stride_kernelIjLi4EZZZNS0_9templates4cuda13random_kernelIPNS_17CUDAGeneratorImplEEEvRNS_18TensorIteratorBaseET_ENKUlvE_clEvENKUlvE8_clEvEUlP24curandStatePhilox4_32_10E0_ZNS1_27distribution_nullary_kernelIbj5uint4S7_SF_ZZZS5_IS7_EvS9_SA_ENKSB_clEvENKSC_clEvEUljE_EEvS9_T2_RKT3_T4_EUlijE0_EEvlNS_15PhiloxCudaStateET1_SJ_ --------------------------
	.section	.nv.constant0._ZN2at6native60_GLOBAL__N__fdc43544_27_DistributionRandomKernel_cu_f88cee4443distribution_elementwise_grid_stride_kernelIjLi4EZZZNS0_9templates4cuda13random_kernelIPNS_17CUDAGeneratorImplEEEvRNS_18TensorIteratorBaseET_ENKUlvE_clEvENKUlvE8_clEvEUlP24curandStatePhilox4_32_10E0_ZNS1_27distribution_nullary_kernelIbj5uint4S7_SF_ZZZS5_IS7_EvS9_SA_ENKSB_clEvENKSC_clEvEUljE_EEvS9_T2_RKT3_T4_EUlijE0_EEvlNS_15PhiloxCudaStateET1_SJ_,"a",@progbits
	.sectionflags	@""
	.align	4
.nv.constant0._ZN2at6native60_GLOBAL__N__fdc43544_27_DistributionRandomKernel_cu_f88cee4443distribution_elementwise_grid_stride_kernelIjLi4EZZZNS0_9templates4cuda13random_kernelIPNS_17CUDAGeneratorImplEEEvRNS_18TensorIteratorBaseET_ENKUlvE_clEvENKUlvE8_clEvEUlP24curandStatePhilox4_32_10E0_ZNS1_27distribution_nullary_kernelIbj5uint4S7_SF_ZZZS5_IS7_EvS9_SA_ENKSB_clEvENKSC_clEvEUljE_EEvS9_T2_RKT3_T4_EUlijE0_EEvlNS_15PhiloxCudaStateET1_SJ_:
	.zero		992


//--------------------- .nv.constant0._ZN2at6native60_GLOBAL__N__fdc43544_27_DistributionRandomKernel_cu_f88cee4443distribution_elementwise_grid_stride_kernelIjLi4EZZZNS0_9templates4cuda13random_kernelIPNS_17CUDAGeneratorImplEEEvRNS_18TensorIteratorBaseET_ENKUlvE_clEvENKUlvE8_clEvEUlP24curandStatePhilox4_32_10E0_ZNS1_27distribution_nullary_kernelIbj5uint4S7_SF_ZZZS5_IS7_EvS9_SA_ENKSB_clEvENKSC_clEvEUljE_EEvS9_T2_RKT3_T4_EUlijE_EEvlNS_15PhiloxCudaStateET1_SJ_ --------------------------
	.section	.nv.constant0._ZN2at6native60_GLOBAL__N__fdc43544_27_DistributionRandomKernel_cu_f88cee4443distribution_elementwise_grid_stride_kernelIjLi4EZZZNS0_9templates4cuda13random_kernelIPNS_17CUDAGeneratorImplEEEvRNS_18TensorIteratorBaseET_ENKUlvE_clEvENKUlvE8_clEvEUlP24curandStatePhilox4_32_10E0_ZNS1_27distribution_nullary_kernelIbj5uint4S7_SF_ZZZS5_IS7_EvS9_SA_ENKSB_clEvENKSC_clEvEUljE_EEvS9_T2_RKT3_T4_EUlijE_EEvlNS_15PhiloxCudaStateET1_SJ_,"a",@progbits
	.sectionflags	@""
	.align	4
.nv.constant0._ZN2at6native60_GLOBAL__N__fdc43544_27_DistributionRandomKernel_cu_f88cee4443distribution_elementwise_grid_stride_kernelIjLi4EZZZNS0_9templates4cuda13random_kernelIPNS_17CUDAGeneratorImplEEEvRNS_18TensorIteratorBaseET_ENKUlvE_clEvENKUlvE8_clEvEUlP24curandStatePhilox4_32_10E0_ZNS1_27distribution_nullary_kernelIbj5uint4S7_SF_ZZZS5_IS7_EvS9_SA_ENKSB_clEvENKSC_clEvEUljE_EEvS9_T2_RKT3_T4_EUlijE_EEvlNS_15PhiloxCudaStateET1_SJ_:
	.zero		584


//--------------------- .nv.constant0._ZN2at6native60_GLOBAL__N__fdc43544_27_DistributionRandomKernel_cu_f88cee4443distribution_elementwise_grid_stride_kernelImLi2EZZZNS0_9templates4cuda13random_kernelIPNS_17CUDAGeneratorImplEEEvRNS_18TensorIteratorBaseET_ENKUlvE_clEvENKUlvE8_clEvEUlP24curandStatePhilox4_32_10E_ZNS1_27distribution_nullary_kernelIbm10ulonglong2S7_SF_ZZZS5_IS7_EvS9_SA_ENKSB_clEvENKSC_clEvEUlmE_EEvS9_T2_RKT3_T4_EUlimE0_EEvlNS_15PhiloxCudaStateET1_SJ_ --------------------------
	.section	.nv.constant0._ZN2at6native60_GLOBAL__N__fdc43544_27_DistributionRandomKernel_cu_f88cee4443distribution_elementwise_grid_stride_kernelImLi2EZZZNS0_9templates4cuda13random_kernelIPNS_17CUDAGeneratorImplEEEvRNS_18TensorIteratorBaseET_ENKUlvE_clEvENKUlvE8_clEvEUlP24curandStatePhilox4_32_10E_ZNS1_27distribution_nullary_kernelIbm10ulonglong2S7_SF_ZZZS5_IS7_EvS9_SA_ENKSB_clEvENKSC_clEvEUlmE_EEvS9_T2_RKT3_T4_EUlimE0_EEvlNS_15PhiloxCudaStateET1_SJ_,"a",@progbits
	.sectionflags	@""
	.align	4
.nv.constant0._ZN2at6native60_GLOBAL__N__fdc43544_27_DistributionRandomKernel_cu_f88cee4443distribution_elementwise_grid_stride_kernelImLi2EZZZNS0_9templates4cuda13random_kernelIPNS_17CUDAGeneratorImplEEEvRNS_18TensorIteratorBaseET_ENKUlvE_clEvENKUlvE8_clEvEUlP24curandStatePhilox4_32_10E_ZNS1_27distribution_nullary_kernelIbm10ulonglong2S7_SF_ZZZS5_IS7_EvS9_SA_ENKSB_clEvENKSC_clEvEUlmE_EEvS9_T2_RKT3_T4_EUlimE0_EEvlNS_15PhiloxCudaStateET1_SJ_:
	.zero		992


//--------------------- .nv.constant0._ZN2at6native60_GLOBAL__N__fdc43544_27_DistributionRandomKernel_cu_f88cee4443distribution_elementwise_grid_stride_kernelImLi2EZZZNS0_9templates4cuda13random_kernelIPNS_17CUDAGeneratorImplEEEvRNS_18TensorIteratorBaseET_ENKUlvE_clEvENKUlvE8_clEvEUlP24curandStatePhilox4_32_10E_ZNS1_27distribution_nullary_kernelIbm10ulonglong2S7_SF_ZZZS5_IS7_EvS9_SA_ENKSB_clEvENKSC_clEvEUlmE_EEvS9_T2_RKT3_T4_EUlimE_EEvlNS_15PhiloxCudaStateET1_SJ_ --------------------------
	.section	.nv.constant0._ZN2at6native60_GLOBAL__N__fdc43544_27_DistributionRandomKernel_cu_f88cee4443distribution_elementwise_grid_stride_kernelImLi2EZZZNS0_9templates4cuda13random_kernelIPNS_17CUDAGeneratorImplEEEvRNS_18TensorIteratorBaseET_ENKUlvE_clEvENKUlvE8_clEvEUlP24curandStatePhilox4_32_10E_ZNS1_27distribution_nullary_kernelIbm10ulonglong2S7_SF_ZZZS5_IS7_EvS9_SA_ENKSB_clEvENKSC_clEvEUlmE_EEvS9_T2_RKT3_T4_EUlimE_EEvlNS_15PhiloxCudaStateET1_SJ_,"a",@progbits
	.sectionflags	@""
	.align	4
.nv.constant0._ZN2at6native60_GLOBAL__N__fdc43544_27_DistributionRandomKernel_cu_f88cee4443distribution_elementwise_grid_stride_kernelImLi2EZZZNS0_9templates4cuda13random_kernelIPNS_17CUDAGeneratorImplEEEvRNS_18TensorIteratorBaseET_ENKUlvE_clEvENKUlvE8_clEvEUlP24curandStatePhilox4_32_10E_ZNS1_27distribution_nullary_kernelIbm10ulonglong2S7_SF_ZZZS5_IS7_EvS9_SA_ENKSB_clEvENKSC_clEvEUlmE_EEvS9_T2_RKT3_T4_EUlimE_EEvlNS_15PhiloxCudaStateET1_SJ_:
	.zero		584


//--------------------- .nv.constant0._ZN2at6native60_GLOBAL__N__fdc43544_27_DistributionRandomKernel_cu_f88cee4443distribution_elementwise_grid_stride_kernelIjLi4EZZZNS0_9templates4cuda13random_kernelIPNS_17CUDAGeneratorImplEEEvRNS_18TensorIteratorBaseET_ENKUlvE_clEvENKUlvE7_clEvEUlP24curandStatePhilox4_32_10E0_ZNS1_27distribution_nullary_kernelIN3c108BFloat16Ej5uint4S7_SF_ZZZS5_IS7_EvS9_SA_ENKSB_clEvENKSC_clEvEUljE_EEvS9_T2_RKT3_T4_EUlijE0_EEvlNS_15PhiloxCudaStateET1_SL_ --------------------------
	.section	.nv.constant0._ZN2at6native60_GLOBAL__N__fdc43544_27_DistributionRandomKernel_cu_f88cee4443distribution_elementwise_grid_stride_kernelIjLi4EZZZNS0_9templates4cuda13random_kernelIPNS_17CUDAGeneratorImplEEEvRNS_18TensorIteratorBaseET_ENKUlvE_clEvENKUlvE7_clEvEUlP24curandStatePhilox4_32_10E0_ZNS1_27distribution_nullary_kernelIN3c108BFloat16Ej5uint4S7_SF_ZZZS5_IS7_EvS9_SA_ENKSB_clEvENKSC_clEvEUljE_EEvS9_T2_RKT3_T4_EUlijE0_EEvlNS_15PhiloxCudaStateET1_SL_,"a",@progbits
	.sectionflags	@""
	.align	4
.nv.constant0._ZN2at6native60_GLOBAL__N__fdc43544_27_DistributionRandomKernel_cu_f88cee4443distribution_elementwise_grid_stride_kernelIjLi4EZZZNS0_9templates4cuda13random_kernelIPNS_17CUDAGeneratorImplEEEvRNS_18TensorIteratorBaseET_ENKUlvE_clEvENKUlvE7_clEvEUlP24curandStatePhilox4_32_10E0_ZNS1_27distribution_nullary_kernelIN3c108BFloat16Ej5uint4S7_SF_ZZZS5_IS7_EvS9_SA_ENKSB_clEvENKSC_clEvEUljE_EEvS9_T2_RKT3_T4_EUlijE0_EEvlNS_15PhiloxCudaStateET1_SL_:
	.zero		992


//--------------------- .nv.constant0._ZN2at6native60_GLOBAL__N__fdc43544_27_DistributionRandomKernel_cu_f88cee4443distribution_elementwise_grid_stride_kernelIjLi4EZZZNS0_9templates4cuda13random_kernelIPNS_17CUDAGeneratorImplEEEvRNS_18TensorIteratorBaseET_ENKUlvE_clEvENKUlvE7_clEvEUlP24curandStatePhilox4_32_10E0_ZNS1_27distribution_nullary_kernelIN3c108BFloat16Ej5uint4S7_SF_ZZZS5_IS7_EvS9_SA_ENKSB_clEvENKSC_clEvEUljE_EEvS9_T2_RKT3_T4_EUlijE_EEvlNS_15PhiloxCudaStateET1_SL_ --------------------------
	.section	.nv.constant0._ZN2at6native60_GLOBAL__N__fdc43544_27_DistributionRandomKernel_cu_f88cee4443distribution_elementwise_grid_stride_kernelIjLi4EZZZNS0_9templates4cuda13random_kernelIPNS_17CUDAGeneratorImplEEEvRNS_18TensorIteratorBaseET_ENKUlvE_clEvENKUlvE7_clEvEUlP24curandStatePhilox4_32_10E0_ZNS1_27distribution_nullary_kernelIN3c108BFloat16Ej5uint4S7_SF_ZZZS5_IS7_EvS9_SA_ENKSB_clEvENKSC_clEvEUljE_EEvS9_T2_RKT3_T4_EUlijE_EEvlNS_15PhiloxCudaStateET1_SL_,"a",@progbits
	.sectionflags	@""
	.align	4
.nv.constant0._ZN2at6native60_GLOBAL__N__fdc43544_27_DistributionRandomKernel_cu_f88cee4443distribution_elementwise_grid_stride_kernelIjLi4EZZZNS0_9templates4cuda13random_kernelIPNS_17CUDAGeneratorImplEEEvRNS_18TensorIteratorBaseET_ENKUlvE_clEvENKUlvE7_clEvEUlP24curandStatePhilox4_32_10E0_ZNS1_27distribution_nullary_kernelIN3c108BFloat16Ej5uint4S7_SF_ZZZS5_IS7_EvS9_SA_ENKSB_clEvENKSC_clEvEUljE_EEvS9_T2_RKT3_T4_EUlijE_EEvlNS_15PhiloxCudaStateET1_SL_:
	.zero		584


//--------------------- .nv.constant0._ZN2at6native60_GLOBAL__N__fdc43544_27_DistributionRandomKernel_cu_f88cee4443distribution_elementwise_grid_stride_kernelImLi2EZZZNS0_9templates4cuda13random_kernelIPNS_17CUDAGeneratorImplEEEvRNS_18TensorIteratorBaseET_ENKUlvE_clEvENKUlvE7_clEvEUlP24curandStatePhilox4_32_10E_ZNS1_27distribution_nullary_kernelIN3c108BFloat16Em10ulonglong2S7_SF_ZZZS5_IS7_EvS9_SA_ENKSB_clEvENKSC_clEvEUlmE_EEvS9_T2_RKT3_T4_EUlimE0_EEvlNS_15PhiloxCudaStateET1_SL_ --------------------------
	.section	.nv.constant0._ZN2at6native60_GLOBAL__N__fdc43544_27_DistributionRandomKernel_cu_f88cee4443distribution_elementwise_grid_stride_kernelImLi2EZZZNS0_9templates4cuda13random_kernelIPNS_17CUDAGeneratorImplEEEvRNS_18TensorIteratorBaseET_ENKUlvE_clEvENKUlvE7_clEvEUlP24curandStatePhilox4_32_10E_ZNS1_27distribution_nullary_kernelIN3c108BFloat16Em10ulonglong2S7_SF_ZZZS5_IS7_EvS9_SA_ENKSB_clEvENKSC_clEvEUlmE_EEvS9_T2_RKT3_T4_EUlimE0_EEvlNS_15PhiloxCudaStateET1_SL_,"a",@progbits
	.sectionflags	@""
	.align	4
.nv.constant0._ZN2at6native60_GLOBAL__N__fdc43544_27_DistributionRandomKernel_cu_f88cee4443distribution_elementwise_grid_stride_kernelImLi2EZZZNS0_9templates4cuda13random_kernelIPNS_17CUDAGeneratorImplEEEvRNS_18TensorIteratorBaseET_ENKUlvE_clEvENKUlvE7_clEvEUlP24curandStatePhilox4_32_10E_ZNS1_27distribution_nullary_kernelIN3c108BFloat16Em10ulonglong2S7_SF_ZZZS5_IS7_EvS9_SA_ENKSB_clEvENKSC_clEvEUlmE_EEvS9_T2_RKT3_T4_EUlimE0_EEvlNS_15PhiloxCudaStateET1_SL_:
	.zero		992


//--------------------- .nv.constant0._ZN2at6native60_GLOBAL__N__fdc43544_27_DistributionRandomKernel_cu_f88cee4443distribution_elementwise_grid_stride_kernelImLi2EZZZNS0_9templates4cuda13random_kernelIPNS_17CUDAGeneratorImplEEEvRNS_18TensorIteratorBaseET_ENKUlvE_clEvENKUlvE7_clEvEUlP24curandStatePhilox4_32_10E_ZNS1_27distribution_nullary_kernelIN3c108BFloat16Em10ulonglong2S7_SF_ZZZS5_IS7_EvS9_SA_ENKSB_clEvENKSC_clEvEUlmE_EEvS9_T2_RKT3_T4_EUlimE_EEvlNS_15PhiloxCudaStateET1_SL_ --------------------------
	.section	.nv.constant0._ZN2at6native60_GLOBAL__N__fdc43544_27_DistributionRandomKernel_cu_f88cee4443distribution_elementwise_grid_stride_kernelImLi2EZZZNS0_9templates4cuda13random_kernelIPNS_17CUDAGeneratorImplEEEvRNS_18TensorIteratorBaseET_ENKUlvE_clEvENKUlvE7_clEvEUlP24curandStatePhilox4_32_10E_ZNS1_27distribution_nullary_kernelIN3c108BFloat16Em10ulonglong2S7_SF_ZZZS5_IS7_EvS9_SA_ENKSB_clEvENKSC_clEvEUlmE_EEvS9_T2_RKT3_T4_EUlimE_EEvlNS_15PhiloxCudaStateET1_SL_,"a",@progbits
	.sectionflags	@""
	.align	4
.nv.constant0._ZN2at6native60_GLOBAL__N__fdc43544_27_DistributionRandomKernel_cu_f88cee4443distribution_elementwise_grid_stride_kernelImLi2EZZZNS0_9templates4cuda13random_kernelIPNS_17CUDAGeneratorImplEEEvRNS_18TensorIteratorBaseET_ENKUlvE_clEvENKUlvE7_clEvEUlP24curandStatePhilox4_32_10E_ZNS1_27distribution_nullary_kernelIN3c108BFloat16Em10ulonglong2S7_SF_ZZZS5_IS7_EvS9_SA_ENKSB_clEvENKSC_clEvEUlmE_EEvS9_T2_RKT3_T4_EUlimE_EEvlNS_15PhiloxCudaStateET1_SL_:
	.zero		584


//--------------------- .nv.constant0._ZN2at6native60_GLOBAL__N__fdc43544_27_DistributionRandomKernel_cu_f88cee4443distribution_elementwise_grid_stride_kernelIjLi4EZZZNS0_9templates4cuda13random_kernelIPNS_17CUDAGeneratorImplEEEvRNS_18TensorIteratorBaseET_ENKUlvE_clEvENKUlvE6_clEvEUlP24curandStatePhilox4_32_10E0_ZNS1_27distribution_nullary_kernelIN3c104HalfEj5uint4S7_SF_ZZZS5_IS7_EvS9_SA_ENKSB_clEvENKSC_clEvEUljE_EEvS9_T2_RKT3_T4_EUlijE0_EEvlNS_15PhiloxCudaStateET1_SL_ --------------------------
	.section	.nv.constant0._ZN2at6native60_GLOBAL__N__fdc43544_27_DistributionRandomKernel_cu_f88cee4443distribution_elementwise_grid_stride_kernelIjLi4EZZZNS0_9templates4cuda13random_kernelIPNS_17CUDAGeneratorImplEEEvRNS_18TensorIteratorBaseET_ENKUlvE_clEvENKUlvE6_clEvEUlP24curandStatePhilox4_32_10E0_ZNS1_27distribution_nullary_kernelIN3c104HalfEj5uint4S7_SF_ZZZS5_IS7_EvS9_SA_ENKSB_clEvENKSC_clEvEUljE_EEvS9_T2_RKT3_T4_EUlijE0_EEvlNS_15PhiloxCudaStateET1_SL_,"a",@progbits
	.sectionflags	@""
	.align	4
.nv.constant0._ZN2at6native60_GLOBAL__N__fdc43544_27_DistributionRandomKernel_cu_f88cee4443distribution_elementwise_grid_stride_kernelIjLi4EZZZNS0_9templates4cuda13random_kernelIPNS_17CUDAGeneratorImplEEEvRNS_18TensorIteratorBaseET_ENKUlvE_clEvENKUlvE6_clEvEUlP24curandStatePhilox4_32_10E0_ZNS1_27distribution_nullary_kernelIN3c104HalfEj5uint4S7_SF_ZZZS5_IS7_EvS9_SA_ENKSB_clEvENKSC_clEvEUljE_EEvS9_T2_RKT3_T4_EUlijE0_EEvlNS_15PhiloxCudaStateET1_SL_:
	.zero		992


//--------------------- .nv.constant0._ZN2at6native60_GLOBAL__N__fdc43544_27_DistributionRandomKernel_cu_f88cee4443distribution_elementwise_grid_stride_kernelIjLi4EZZZNS0_9templates4cuda13random_kernelIPNS_17CUDAGeneratorImplEEEvRNS_18TensorIteratorBaseET_ENKUlvE_clEvENKUlvE6_clEvEUlP24curandStatePhilox4_32_10E0_ZNS1_27distribution_nullary_kernelIN3c104HalfEj5uint4S7_SF_ZZZS5_IS7_EvS9_SA_ENKSB_clEvENKSC_clEvEUljE_EEvS9_T2_RKT3_T4_EUlijE_EEvlNS_15PhiloxCudaStateET1_SL_ --------------------------
	.section	.nv.constant0._ZN2at6native60_GLOBAL__N__fdc43544_27_DistributionRandomKernel_cu_f88cee4443distribution_elementwise_grid_stride_kernelIjLi4EZZZNS0_9templates4cuda13random_kernelIPNS_17CUDAGeneratorImplEEEvRNS_18TensorIteratorBaseET_ENKUlvE_clEvENKUlvE6_clEvEUlP24curandStatePhilox4_32_10E0_ZNS1_27distribution_nullary_kernelIN3c104HalfEj5uint4S7_SF_ZZZS5_IS7_EvS9_SA_ENKSB_clEvENKSC_clEvEUljE_EEvS9_T2_RKT3_T4_EUlijE_EEvlNS_15PhiloxCudaStateET1_SL_,"a",@progbits
	.sectionflags	@""
	.align	4
.nv.constant0._ZN2at6native60_GLOBAL__N__fdc43544_27_DistributionRandomKernel_cu_f88cee4443distribution_elementwise_grid_stride_kernelIjLi4EZZZNS0_9templates4cuda13random_kernelIPNS_17CUDAGeneratorImplEEEvRNS_18TensorIteratorBaseET_ENKUlvE_clEvENKUlvE6_clEvEUlP24curandStatePhilox4_32_10E0_ZNS1_27distribution_nullary_kernelIN3c104HalfEj5uint4S7_SF_ZZZS5_IS7_EvS9_SA_ENKSB_clEvENKSC_clEvEUljE_EEvS9_T2_RKT3_T4_EUlijE_EEvlNS_15PhiloxCudaStateET1_SL_:
	.zero		584


//--------------------- .nv.constant0._ZN2at6native60_GLOBAL__N__fdc43544_27_DistributionRandomKernel_cu_f88cee4443distribution_elementwise_grid_stride_kernelImLi2EZZZNS0_9templates4cuda13random_kernelIPNS_17CUDAGeneratorImplEEEvRNS_18TensorIteratorBaseET_ENKUlvE_clEvENKUlvE6_clEvEUlP24curandStatePhilox4_32_10E_ZNS1_27distribution_nullary_kernelIN3c104HalfEm10ulonglong2S7_SF_ZZZS5_IS7_EvS9_SA_ENKSB_clEvENKSC_clEvEUlmE_EEvS9_T2_RKT3_T4_EUlimE0_EEvlNS_15PhiloxCudaStateET1_SL_ --------------------------
	.section	.nv.constant0._ZN2at6native60_GLOBAL__N__fdc43544_27_DistributionRandomKernel_cu_f88cee4443distribution_elementwise_grid_stride_kernelImLi2EZZZNS0_9templates4cuda13random_kernelIPNS_17CUDAGeneratorImplEEEvRNS_18TensorIteratorBaseET_ENKUlvE_clEvENKUlvE6_clEvEUlP24curandStatePhilox4_32_10E_ZNS1_27distribution_nullary_kernelIN3c104HalfEm10ulonglong2S7_SF_ZZZS5_IS7_EvS9_SA_ENKSB_clEvENKSC_clEvEUlmE_EEvS9_T2_RKT3_T4_EUlimE0_EEvlNS_15PhiloxCudaStateET1_SL_,"a",@progbits
	.sectionflags	@""
	.align	4
.nv.constant0._ZN2at6native60_GLOBAL__N__fdc43544_27_DistributionRandomKernel_cu_f88cee4443distribution_elementwise_grid_stride_kernelImLi2EZZZNS0_9templates4cuda13random_kernelIPNS_17CUDAGeneratorImplEEEvRNS_18TensorIteratorBaseET_ENKUlvE_clEvENKUlvE6_clEvEUlP24curandStatePhilox4_32_10E_ZNS1_27distribution_nullary_kernelIN3c104HalfEm10ulonglong2S7_SF_ZZZS5_IS7_EvS9_SA_ENKSB_clEvENKSC_clEvEUlmE_EEvS9_T2_RKT3_T4_EUlimE0_EEvlNS_15PhiloxCudaStateET1_SL_:
	.zero		992


//--------------------- .nv.constant0._ZN2at6native60_GLOBAL__N__fdc43544_27_DistributionRandomKernel_cu_f88cee4443distribution_elementwise_grid_stride_kernelImLi2EZZZNS0_9templates4cuda13random_kernelIPNS_17CUDAGeneratorImplEEEvRNS_18TensorIteratorBaseET_ENKUlvE_clEvENKUlvE6_clEvEUlP24curandStatePhilox4_32_10E_ZNS1_27distribution_nullary_kernelIN3c104HalfEm10ulonglong2S7_SF_ZZZS5_IS7_EvS9_SA_ENKSB_clEvENKSC_clEvEUlmE_EEvS9_T2_RKT3_T4_EUlimE_EEvlNS_15PhiloxCudaStateET1_SL_ --------------------------
	.section	.nv.constant0._ZN2at6native60_GLOBAL__N__fdc43544_27_DistributionRandomKernel_cu_f88cee4443distribution_elementwise_grid_stride_kernelImLi2EZZZNS0_9templates4cuda13random_kernelIPNS_17CUDAGeneratorImplEEEvRNS_18TensorIteratorBaseET_ENKUlvE_clEvENKUlvE6_clEvEUlP24curandStatePhilox4_32_10E_ZNS1_27distribution_nullary_kernelIN3c104HalfEm10ulonglong2S7_SF_ZZZS5_IS7_EvS9_SA_ENKSB_clEvENKSC_clEvEUlmE_EEvS9_T2_RKT3_T4_EUlimE_EEvlNS_15PhiloxCudaStateET1_SL_,"a",@progbits
	.sectionflags	@""
	.align	4
.nv.constant0._ZN2at6native60_GLOBAL__N__fdc43544_27_DistributionRandomKernel_cu_f88cee4443distribution_elementwise_grid_stride_kernelImLi2EZZZNS0_9templates4cuda13random_kernelIPNS_17CUDAGeneratorImplEEEvRNS_18TensorIteratorBaseET_ENKUlvE_clEvENKUlvE6_clEvEUlP24curandStatePhilox4_32_10E_ZNS1_27distribution_nullary_kernelIN3c104HalfEm10ulonglong2S7_SF_ZZZS5_IS7_EvS9_SA_ENKSB_clEvENKSC_clEvEUlmE_EEvS9_T2_RKT3_T4_EUlimE_EEvlNS_15PhiloxCudaStateET1_SL_:
	.zero		584


//--------------------- .nv.constant0._ZN2at6native60_GLOBAL__N__fdc43544_27_DistributionRandomKernel_cu_f88cee4443distribution_elementwise_grid_stride_kernelIjLi4EZZZNS0_9templates4cuda13random_kernelIPNS_17CUDAGeneratorImplEEEvRNS_18TensorIteratorBaseET_ENKUlvE_clEvENKUlvE5_clEvEUlP24curandStatePhilox4_32_10E0_ZNS1_27distribution_nullary_kernelIfj5uint4S7_SF_ZZZS5_IS7_EvS9_SA_ENKSB_clEvENKSC_clEvEUljE_EEvS9_T2_RKT3_T4_EUlijE0_EEvlNS_15PhiloxCudaStateET1_SJ_ --------------------------
	.section	.nv.constant0._ZN2at6native60_GLOBAL__N__fdc43544_27_DistributionRandomKernel_cu_f88cee4443distribution_elementwise_grid_stride_kernelIjLi4EZZZNS0_9templates4cuda13random_kernelIPNS_17CUDAGeneratorImplEEEvRNS_18TensorIteratorBaseET_ENKUlvE_clEvENKUlvE5_clEvEUlP24curandStatePhilox4_32_10E0_ZNS1_27distribution_nullary_kernelIfj5uint4S7_SF_ZZZS5_IS7_EvS9_SA_ENKSB_clEvENKSC_clEvEUljE_EEvS9_T2_RKT3_T4_EUlijE0_EEvlNS_15PhiloxCudaStateET1_SJ_,"a",@progbits
	.sectionflags	@""
	.align	4
.nv.constant0._ZN2at6native60_GLOBAL__N__fdc43544_27_DistributionRandomKernel_cu_f88cee4443distribution_elementwise_grid_stride_kernelIjLi4EZZZNS0_9templates4cuda13random_kernelIPNS_17CUDAGeneratorImplEEEvRNS_18TensorIteratorBaseET_ENKUlvE_clEvENKUlvE5_clEvEUlP24curandStatePhilox4_32_10E0_ZNS1_27distribution_nullary_kernelIfj5uint4S7_SF_ZZZS5_IS7_EvS9_SA_ENKSB_clEvENKSC_clEvEUljE_EEvS9_T2_RKT3_T4_EUlijE0_EEvlNS_15PhiloxCudaStateET1_SJ_:
	.zero		992


//--------------------- .nv.constant0._ZN2at6native60_GLOBAL__N__fdc43544_27_DistributionRandomKernel_cu_f88cee4443distribution_elementwise_grid_stride_kernelIjLi4EZZZNS0_9templates4cuda13random_kernelIPNS_17CUDAGeneratorImplEEEvRNS_18TensorIteratorBaseET_ENKUlvE_clEvENKUlvE5_clEvEUlP24curandStatePhilox4_32_10E0_ZNS1_27distribution_nullary_kernelIfj5uint4S7_SF_ZZZS5_IS7_EvS9_SA_ENKSB_clEvENKSC_clEvEUljE_EEvS9_T2_RKT3_T4_EUlijE_EEvlNS_15PhiloxCudaStateET1_SJ_ --------------------------
	.section	.nv.constant0._ZN2at6native60_GLOBAL__N__fdc43544_27_DistributionRandomKernel_cu_f88cee4443distribution_elementwise_grid_stride_kernelIjLi4EZZZNS0_9templates4cuda13random_kernelIPNS_17CUDAGeneratorImplEEEvRNS_18TensorIteratorBaseET_ENKUlvE_clEvENKUlvE5_clEvEUlP24curandStatePhilox4_32_10E0_ZNS1_27distribution_nullary_kernelIfj5uint4S7_SF_ZZZS5_IS7_EvS9_SA_ENKSB_clEvENKSC_clEvEUljE_EEvS9_T2_RKT3_T4_EUlijE_EEvlNS_15PhiloxCudaStateET1_SJ_,"a",@progbits
	.sectionflags	@""
	.align	4
.nv.constant0._ZN2at6native60_GLOBAL__N__fdc43544_27_DistributionRandomKernel_cu_f88cee4443distribution_elementwise_grid_stride_kernelIjLi4EZZZNS0_9templates4cuda13random_kernelIPNS_17CUDAGeneratorImplEEEvRNS_18TensorIteratorBaseET_ENKUlvE_clEvENKUlvE5_clEvEUlP24curandStatePhilox4_32_10E0_ZNS1_27distribution_nullary_kernelIfj5uint4S7_SF_ZZZS5_IS7_EvS9_SA_ENKSB_clEvENKSC_clEvEUljE_EEvS9_T2_RKT3_T4_EUlijE_EEvlNS_15PhiloxCudaStateET1_SJ_:
	.zero		584


//--------------------- .nv.constant0._ZN2at6native60_GLOBAL__N__fdc43544_27_DistributionRandomKernel_cu_f88cee4443distribution_elementwise_grid_stride_kernelImLi2EZZZNS0_9templates4cuda13random_kernelIPNS_17CUDAGeneratorImplEEEvRNS_18TensorIteratorBaseET_ENKUlvE_clEvENKUlvE5_clEvEUlP24curandStatePhilox4_32_10E_ZNS1_27distribution_nullary_kernelIfm10ulonglong2S7_SF_ZZZS5_IS7_EvS9_SA_ENKSB_clEvENKSC_clEvEUlmE_EEvS9_T2_RKT3_T4_EUlimE0_EEvlNS_15PhiloxCudaStateET1_SJ_ --------------------------
	.section	.nv.constant0._ZN2at6native60_GLOBAL__N__fdc43544_27_DistributionRandomKernel_cu_f88cee4443distribution_elementwise_grid_stride_kernelImLi2EZZZNS0_9templates4cuda13random_kernelIPNS_17CUDAGeneratorImplEEEvRNS_18TensorIteratorBaseET_ENKUlvE_clEvENKUlvE5_clEvEUlP24curandStatePhilox4_32_10E_ZNS1_27distribution_nullary_kernelIfm10ulonglong2S7_SF_ZZZS5_IS7_EvS9_SA_ENKSB_clEvENKSC_clEvEUlmE_EEvS9_T2_RKT3_T4_EUlimE0_EEvlNS_15PhiloxCudaStateET1_SJ_,"a",@progbits
	.sectionflags	@""
	.align	4
.nv.constant0._ZN2at6native60_GLOBAL__N__fdc43544_27_DistributionRandomKernel_cu_f88cee4443distribution_elementwise_grid_stride_kernelImLi2EZZZNS0_9templates4cuda13random_kernelIPNS_17CUDAGeneratorImplEEEvRNS_18TensorIteratorBaseET_ENKUlvE_clEvENKUlvE5_clEvEUlP24curandStatePhilox4_32_10E_ZNS1_27distribution_nullary_kernelIfm10ulonglong2S7_SF_ZZZS5_IS7_EvS9_SA_ENKSB_clEvENKSC_clEvEUlmE_EEvS9_T2_RKT3_T4_EUlimE0_EEvlNS_15PhiloxCudaStateET1_SJ_:
	.zero		992


//--------------------- .nv.constant0._ZN2at6native60_GLOBAL__N__fdc43544_27_DistributionRandomKernel_cu_f88cee4443distribution_elementwise_grid_stride_kernelImLi2EZZZNS0_9templates4cuda13random_kernelIPNS_17CUDAGeneratorImplEEEvRNS_18TensorIteratorBaseET_ENKUlvE_clEvENKUlvE5_clEvEUlP24curandStatePhilox4_32_10E_ZNS1_27distribution_nullary_kernelIfm10ulonglong2S7_SF_ZZZS5_IS7_EvS9_SA_ENKSB_clEvENKSC_clEvEUlmE_EEvS9_T2_RKT3_T4_EUlimE_EEvlNS_15PhiloxCudaStateET1_SJ_ --------------------------
	.section	.nv.constant0._ZN2at6native60_GLOBAL__N__fdc43544_27_DistributionRandomKernel_cu_f88cee4443distribution_elementwise_grid_stride_kernelImLi2EZZZNS0_9templates4cuda13random_kernelIPNS_17CUDAGeneratorImplEEEvRNS_18TensorIteratorBaseET_ENKUlvE_clEvENKUlvE5_clEvEUlP24curandStatePhilox4_32_10E_ZNS1_27distribution_nullary_kernelIfm10ulonglong2S7_SF_ZZZS5_IS7_EvS9_SA_ENKSB_clEvENKSC_clEvEUlmE_EEvS9_T2_RKT3_T4_EUlimE_EEvlNS_15PhiloxCudaStateET1_SJ_,"a",@progbits
	.sectionflags	@""
	.align	4
.nv.constant0._ZN2at6native60_GLOBAL__N__fdc43544_27_DistributionRandomKernel_cu_f88cee4443distribution_elementwise_grid_stride_kernelImLi2EZZZNS0_9templates4cuda13random_kernelIPNS_17CUDAGeneratorImplEEEvRNS_18TensorIteratorBaseET_ENKUlvE_clEvENKUlvE5_clEvEUlP24curandStatePhilox4_32_10E_ZNS1_27distribution_nullary_kernelIfm10ulonglong2S7_SF_ZZZS5_IS7_EvS9_SA_ENKSB_clEvENKSC_clEvEUlmE_EEvS9_T2_RKT3_T4_EUlimE_EEvlNS_15PhiloxCudaStateET1_SJ_:
	.zero		584


//--------------------- .nv.constant0._ZN2at6native60_GLOBAL__N__fdc43544_27_DistributionRandomKernel_cu_f88cee4443distribution_elementwise_grid_stride_kernelIjLi4EZZZNS0_9templates4cuda13random_kernelIPNS_17CUDAGeneratorImplEEEvRNS_18TensorIteratorBaseET_ENKUlvE_clEvENKUlvE4_clEvEUlP24curandStatePhilox4_32_10E0_ZNS1_27distribution_nullary_kernelIdj5uint4S7_SF_ZZZS5_IS7_EvS9_SA_ENKSB_clEvENKSC_clEvEUljE_EEvS9_T2_RKT3_T4_EUlijE0_EEvlNS_15PhiloxCudaStateET1_SJ_ --------------------------
	.section	.nv.constant0._ZN2at6native60_GLOBAL__N__fdc43544_27_DistributionRandomKernel_cu_f88cee4443distribution_elementwise_grid_stride_kernelIjLi4EZZZNS0_9templates4cuda13random_kernelIPNS_17CUDAGeneratorImplEEEvRNS_18TensorIteratorBaseET_ENKUlvE_clEvENKUlvE4_clEvEUlP24curandStatePhilox4_32_10E0_ZNS1_27distribution_nullary_kernelIdj5uint4S7_SF_ZZZS5_IS7_EvS9_SA_ENKSB_clEvENKSC_clEvEUljE_EEvS9_T2_RKT3_T4_EUlijE0_EEvlNS_15PhiloxCudaStateET1_SJ_,"a",@progbits
	.sectionflags	@""
	.align	4
.nv.constant0._ZN2at6native60_GLOBAL__N__fdc43544_27_DistributionRandomKernel_cu_f88cee4443distribution_elementwise_grid_stride_kernelIjLi4EZZZNS0_9templates4cuda13random_kernelIPNS_17CUDAGeneratorImplEEEvRNS_18TensorIteratorBaseET_ENKUlvE_clEvENKUlvE4_clEvEUlP24curandStatePhilox4_32_10E0_ZNS1_27distribution_nullary_kernelIdj5uint4S7_SF_ZZZS5_IS7_EvS9_SA_ENKSB_clEvENKSC_clEvEUljE_EEvS9_T2_RKT3_T4_EUlijE0_EEvlNS_15PhiloxCudaStateET1_SJ_:
	.zero		992


//--------------------- .nv.constant0._ZN2at6native60_GLOBAL__N__fdc43544_27_DistributionRandomKernel_cu_f88cee4443distribution_elementwise_grid_stride_kernelIjLi4EZZZNS0_9templates4cuda13random_kernelIPNS_17CUDAGeneratorImplEEEvRNS_18TensorIteratorBaseET_ENKUlvE_clEvENKUlvE4_clEvEUlP24curandStatePhilox4_32_10E0_ZNS1_27distribution_nullary_kernelIdj5uint4S7_SF_ZZZS5_IS7_EvS9_SA_ENKSB_clEvENKSC_clEvEUljE_EEvS9_T2_RKT3_T4_EUlijE_EEvlNS_15PhiloxCudaStateET1_SJ_ --------------------------
	.section	.nv.constant0._ZN2at6native60_GLOBAL__N__fdc43544_27_DistributionRandomKernel_cu_f88cee4443distribution_elementwise_grid_stride_kernelIjLi4EZZZNS0_9templates4cuda13random_kernelIPNS_17CUDAGeneratorImplEEEvRNS_18TensorIteratorBaseET_ENKUlvE_clEvENKUlvE4_clEvEUlP24curandStatePhilox4_32_10E0_ZNS1_27distribution_nullary_kernelIdj5uint4S7_SF_ZZZS5_IS7_EvS9_SA_ENKSB_clEvENKSC_clEvEUljE_EEvS9_T2_RKT3_T4_EUlijE_EEvlNS_15PhiloxCudaStateET1_SJ_,"a",@progbits
	.sectionflags	@""
	.align	4
.nv.constant0._ZN2at6native60_GLOBAL__N__fdc43544_27_DistributionRandomKernel_cu_f88cee4443distribution_elementwise_grid_stride_kernelIjLi4EZZZNS0_9templates4cuda13random_kernelIPNS_17CUDAGeneratorImplEEEvRNS_18TensorIteratorBaseET_ENKUlvE_clEvENKUlvE4_clEvEUlP24curandStatePhilox4_32_10E0_ZNS1_27distribution_nullary_kernelIdj5uint4S7_SF_ZZZS5_IS7_EvS9_SA_ENKSB_clEvENKSC_clEvEUljE_EEvS9_T2_RKT3_T4_EUlijE_EEvlNS_15PhiloxCudaStateET1_SJ_:
	.zero		584


//--------------------- .nv.constant0._ZN2at6native60_GLOBAL__N__fdc43544_27_DistributionRandomKernel_cu_f88cee4443distribution_elementwise_grid_stride_kernelImLi2EZZZNS0_9templates4cuda13random_kernelIPNS_17CUDAGeneratorImplEEEvRNS_18TensorIteratorBaseET_ENKUlvE_clEvENKUlvE4_clEvEUlP24curandStatePhilox4_32_10E_ZNS1_27distribution_nullary_kernelIdm10ulonglong2S7_SF_ZZZS5_IS7_EvS9_SA_ENKSB_clEvENKSC_clEvEUlmE_EEvS9_T2_RKT3_T4_EUlimE0_EEvlNS_15PhiloxCudaStateET1_SJ_ --------------------------
	.section	.nv.constant0._ZN2at6native60_GLOBAL__N__fdc43544_27_DistributionRandomKernel_cu_f88cee4443distribution_elementwise_grid_stride_kernelImLi2EZZZNS0_9templates4cuda13random_kernelIPNS_17CUDAGeneratorImplEEEvRNS_18TensorIteratorBaseET_ENKUlvE_clEvENKUlvE4_clEvEUlP24curandStatePhilox4_32_10E_ZNS1_27distribution_nullary_kernelIdm10ulonglong2S7_SF_ZZZS5_IS7_EvS9_SA_ENKSB_clEvENKSC_clEvEUlmE_EEvS9_T2_RKT3_T4_EUlimE0_EEvlNS_15PhiloxCudaStateET1_SJ_,"a",@progbits
	.sectionflags	@""
	.align	4
.nv.constant0._ZN2at6native60_GLOBAL__N__fdc43544_27_DistributionRandomKernel_cu_f88cee4443distribution_elementwise_grid_stride_kernelImLi2EZZZNS0_9templates4cuda13random_kernelIPNS_17CUDAGeneratorImplEEEvRNS_18TensorIteratorBaseET_ENKUlvE_clEvENKUlvE4_clEvEUlP24curandStatePhilox4_32_10E_ZNS1_27distribution_nullary_kernelIdm10ulonglong2S7_SF_ZZZS5_IS7_EvS9_SA_ENKSB_clEvENKSC_clEvEUlmE_EEvS9_T2_RKT3_T4_EUlimE0_EEvlNS_15PhiloxCudaStateET1_SJ_:
	.zero		992


//--------------------- .nv.constant0._ZN2at6native60_GLOBAL__N__fdc43544_27_DistributionRandomKernel_cu_f88cee4443distribution_elementwise_grid_stride_kernelImLi2EZZZNS0_9templates4cuda13random_kernelIPNS_17CUDAGeneratorImplEEEvRNS_18TensorIteratorBaseET_ENKUlvE_clEvENKUlvE4_clEvEUlP24curandStatePhilox4_32_10E_ZNS1_27distribution_nullary_kernelIdm10ulonglong2S7_SF_ZZZS5_IS7_EvS9_SA_ENKSB_clEvENKSC_clEvEUlmE_EEvS9_T2_RKT3_T4_EUlimE_EEvlNS_15PhiloxCudaStateET1_SJ_ --------------------------
	.section	.nv.constant0._ZN2at6native60_GLOBAL__N__fdc43544_27_DistributionRandomKernel_cu_f88cee4443distribution_elementwise_grid_stride_kernelImLi2EZZZNS0_9templates4cuda13random_kernelIPNS_17CUDAGeneratorImplEEEvRNS_18TensorIteratorBaseET_ENKUlvE_clEvENKUlvE4_clEvEUlP24curandStatePhilox4_32_10E_ZNS1_27distribution_nullary_kernelIdm10ulonglong2S7_SF_ZZZS5_IS7_EvS9_SA_ENKSB_clEvENKSC_clEvEUlmE_EEvS9_T2_RKT3_T4_EUlimE_EEvlNS_15PhiloxCudaStateET1_SJ_,"a",@progbits
	.sectionflags	@""
	.align	4
.nv.constant0._ZN2at6native60_GLOBAL__N__fdc43544_27_DistributionRandomKernel_cu_f88cee4443distribution_elementwise_grid_stride_kernelImLi2EZZZNS0_9templates4cuda13random_kernelIPNS_17CUDAGeneratorImplEEEvRNS_18TensorIteratorBaseET_ENKUlvE_clEvENKUlvE4_clEvEUlP24curandStatePhilox4_32_10E_ZNS1_27distribution_nullary_kernelIdm10ulonglong2S7_SF_ZZZS5_IS7_EvS9_SA_ENKSB_clEvENKSC_clEvEUlmE_EEvS9_T2_RKT3_T4_EUlimE_EEvlNS_15PhiloxCudaStateET1_SJ_:
	.zero		584


//--------------------- .nv.constant0._ZN2at6native60_GLOBAL__N__fdc43544_27_DistributionRandomKernel_cu_f88cee4443distribution_elementwise_grid_stride_kernelIjLi4EZZZNS0_9templates4cuda13random_kernelIPNS_17CUDAGeneratorImplEEEvRNS_18TensorIteratorBaseET_ENKUlvE_clEvENKUlvE3_clEvEUlP24curandStatePhilox4_32_10E0_ZNS1_27distribution_nullary_kernelIsj5uint4S7_SF_ZZZS5_IS7_EvS9_SA_ENKSB_clEvENKSC_clEvEUljE_EEvS9_T2_RKT3_T4_EUlijE0_EEvlNS_15PhiloxCudaStateET1_SJ_ --------------------------
	.section	.nv.constant0._ZN2at6native60_GLOBAL__N__fdc43544_27_DistributionRandomKernel_cu_f88cee4443distribution_elementwise_grid_stride_kernelIjLi4EZZZNS0_9templates4cuda13random_kernelIPNS_17CUDAGeneratorImplEEEvRNS_18TensorIteratorBaseET_ENKUlvE_clEvENKUlvE3_clEvEUlP24curandStatePhilox4_32_10E0_ZNS1_27distribution_nullary_kernelIsj5uint4S7_SF_ZZZS5_IS7_EvS9_SA_ENKSB_clEvENKSC_clEvEUljE_EEvS9_T2_RKT3_T4_EUlijE0_EEvlNS_15PhiloxCudaStateET1_SJ_,"a",@progbits
	.sectionflags	@""
	.align	4
.nv.constant0._ZN2at6native60_GLOBAL__N__fdc43544_27_DistributionRandomKernel_cu_f88cee4443distribution_elementwise_grid_stride_kernelIjLi4EZZZNS0_9templates4cuda13random_kernelIPNS_17CUDAGeneratorImplEEEvRNS_18TensorIteratorBaseET_ENKUlvE_clEvENKUlvE3_clEvEUlP24curandStatePhilox4_32_10E0_ZNS1_27distribution_nullary_kernelIsj5uint4S7_SF_ZZZS5_IS7_EvS9_SA_ENKSB_clEvENKSC_clEvEUljE_EEvS9_T2_RKT3_T4_EUlijE0_EEvlNS_15PhiloxCudaStateET1_SJ_:
	.zero		992


//--------------------- .nv.constant0._ZN2at6native60_GLOBAL__N__fdc43544_27_DistributionRandomKernel_cu_f88cee4443distribution_elementwise_grid_stride_kernelIjLi4EZZZNS0_9templates4cuda13random_kernelIPNS_17CUDAGeneratorImplEEEvRNS_18TensorIteratorBaseET_ENKUlvE_clEvENKUlvE3_clEvEUlP24curandStatePhilox4_32_10E0_ZNS1_27distribution_nullary_kernelIsj5uint4S7_SF_ZZZS5_IS7_EvS9_SA_ENKSB_clEvENKSC_clEvEUljE_EEvS9_T2_RKT3_T4_EUlijE_EEvlNS_15PhiloxCudaStateET1_SJ_ --------------------------
	.section	.nv.constant0._ZN2at6native60_GLOBAL__N__fdc43544_27_DistributionRandomKernel_cu_f88cee4443distribution_elementwise_grid_stride_kernelIjLi4EZZZNS0_9templates4cuda13random_kernelIPNS_17CUDAGeneratorImplEEEvRNS_18TensorIteratorBaseET_ENKUlvE_clEvENKUlvE3_clEvEUlP24curandStatePhilox4_32_10E0_ZNS1_27distribution_nullary_kernelIsj5uint4S7_SF_ZZZS5_IS7_EvS9_SA_ENKSB_clEvENKSC_clEvEUljE_EEvS9_T2_RKT3_T4_EUlijE_EEvlNS_15PhiloxCudaStateET1_SJ_,"a",@progbits
	.sectionflags	@""
	.align	4
.nv.constant0._ZN2at6native60_GLOBAL__N__fdc43544_27_DistributionRandomKernel_cu_f88cee4443distribution_elementwise_grid_stride_kernelIjLi4EZZZNS0_9templates4cuda13random_kernelIPNS_17CUDAGeneratorImplEEEvRNS_18TensorIteratorBaseET_ENKUlvE_clEvENKUlvE3_clEvEUlP24curandStatePhilox4_32_10E0_ZNS1_27distribution_nullary_kernelIsj5uint4S7_SF_ZZZS5_IS7_EvS9_SA_ENKSB_clEvENKSC_clEvEUljE_EEvS9_T2_RKT3_T4_EUlijE_EEvlNS_15PhiloxCudaStateET1_SJ_:
	.zero		584


//--------------------- .nv.constant0._ZN2at6native60_GLOBAL__N__fdc43544_27_DistributionRandomKernel_cu_f88cee4443distribution_elementwise_grid_stride_kernelImLi2EZZZNS0_9templates4cuda13random_kernelIPNS_17CUDAGeneratorImplEEEvRNS_18TensorIteratorBaseET_ENKUlvE_clEvENKUlvE3_clEvEUlP24curandStatePhilox4_32_10E_ZNS1_27distribution_nullary_kernelIsm10ulonglong2S7_SF_ZZZS5_IS7_EvS9_SA_ENKSB_clEvENKSC_clEvEUlmE_EEvS9_T2_RKT3_T4_EUlimE0_EEvlNS_15PhiloxCudaStateET1_SJ_ --------------------------
	.section	.nv.constant0._ZN2at6native60_GLOBAL__N__fdc43544_27_DistributionRandomKernel_cu_f88cee4443distribution_elementwise_grid_stride_kernelImLi2EZZZNS0_9templates4cuda13random_kernelIPNS_17CUDAGeneratorImplEEEvRNS_18TensorIteratorBaseET_ENKUlvE_clEvENKUlvE3_clEvEUlP24curandStatePhilox4_32_10E_ZNS1_27distribution_nullary_kernelIsm10ulonglong2S7_SF_ZZZS5_IS7_EvS9_SA_ENKSB_clEvENKSC_clEvEUlmE_EEvS9_T2_RKT3_T4_EUlimE0_EEvlNS_15PhiloxCudaStateET1_SJ_,"a",@progbits
	.sectionflags	@""
	.align	4
.nv.constant0._ZN2at6native60_GLOBAL__N__fdc43544_27_DistributionRandomKernel_cu_f88cee4443distribution_elementwise_grid_stride_kernelImLi2EZZZNS0_9templates4cuda13random_kernelIPNS_17CUDAGeneratorImplEEEvRNS_18TensorIteratorBaseET_ENKUlvE_clEvENKUlvE3_clEvEUlP24curandStatePhilox4_32_10E_ZNS1_27distribution_nullary_kernelIsm10ulonglong2S7_SF_ZZZS5_IS7_EvS9_SA_ENKSB_clEvENKSC_clEvEUlmE_EEvS9_T2_RKT3_T4_EUlimE0_EEvlNS_15PhiloxCudaStateET1_SJ_:
	.zero		992


//--------------------- .nv.constant0._ZN2at6native60_GLOBAL__N__fdc43544_27_DistributionRandomKernel_cu_f88cee4443distribution_elementwise_grid_stride_kernelImLi2EZZZNS0_9templates4cuda13random_kernelIPNS_17CUDAGeneratorImplEEEvRNS_18TensorIteratorBaseET_ENKUlvE_clEvENKUlvE3_clEvEUlP24curandStatePhilox4_32_10E_ZNS1_27distribution_nullary_kernelIsm10ulonglong2S7_SF_ZZZS5_IS7_EvS9_SA_ENKSB_clEvENKSC_clEvEUlmE_EEvS9_T2_RKT3_T4_EUlimE_EEvlNS_15PhiloxCudaStateET1_SJ_ --------------------------
	.section	.nv.constant0._ZN2at6native60_GLOBAL__N__fdc43544_27_DistributionRandomKernel_cu_f88cee4443distribution_elementwise_grid_stride_kernelImLi2EZZZNS0_9templates4cuda13random_kernelIPNS_17CUDAGeneratorImplEEEvRNS_18TensorIteratorBaseET_ENKUlvE_clEvENKUlvE3_clEvEUlP24curandStatePhilox4_32_10E_ZNS1_27distribution_nullary_kernelIsm10ulonglong2S7_SF_ZZZS5_IS7_EvS9_SA_ENKSB_clEvENKSC_clEvEUlmE_EEvS9_T2_RKT3_T4_EUlimE_EEvlNS_15PhiloxCudaStateET1_SJ_,"a",@progbits
	.sectionflags	@""
	.align	4
.nv.constant0._ZN2at6native60_GLOBAL__N__fdc43544_27_DistributionRandomKernel_cu_f88cee4443distribution_elementwise_grid_stride_kernelImLi2EZZZNS0_9templates4cuda13random_kernelIPNS_17CUDAGeneratorImplEEEvRNS_18TensorIteratorBaseET_ENKUlvE_clEvENKUlvE3_clEvEUlP24curandStatePhilox4_32_10E_ZNS1_27distribution_nullary_kernelIsm10ulonglong2S7_SF_ZZZS5_IS7_EvS9_SA_ENKSB_clEvENKSC_clEvEUlmE_EEvS9_T2_RKT3_T4_EUlimE_EEvlNS_15PhiloxCudaStateET1_SJ_:
	.zero		584


//--------------------- .nv.constant0._ZN2at6native60_GLOBAL__N__fdc43544_27_DistributionRandomKernel_cu_f88cee4443distribution_elementwise_grid_stride_kernelIjLi4EZZZNS0_9templates4cuda13random_kernelIPNS_17CUDAGeneratorImplEEEvRNS_18TensorIteratorBaseET_ENKUlvE_clEvENKUlvE2_clEvEUlP24curandStatePhilox4_32_10E0_ZNS1_27distribution_nullary_kernelIlj5uint4S7_SF_ZZZS5_IS7_EvS9_SA_ENKSB_clEvENKSC_clEvEUljE_EEvS9_T2_RKT3_T4_EUlijE0_EEvlNS_15PhiloxCudaStateET1_SJ_ --------------------------
	.section	.nv.constant0._ZN2at6native60_GLOBAL__N__fdc43544_27_DistributionRandomKernel_cu_f88cee4443distribution_elementwise_grid_stride_kernelIjLi4EZZZNS0_9templates4cuda13random_kernelIPNS_17CUDAGeneratorImplEEEvRNS_18TensorIteratorBaseET_ENKUlvE_clEvENKUlvE2_clEvEUlP24curandStatePhilox4_32_10E0_ZNS1_27distribution_nullary_kernelIlj5uint4S7_SF_ZZZS5_IS7_EvS9_SA_ENKSB_clEvENKSC_clEvEUljE_EEvS9_T2_RKT3_T4_EUlijE0_EEvlNS_15PhiloxCudaStateET1_SJ_,"a",@progbits
	.sectionflags	@""
	.align	4
.nv.constant0._ZN2at6native60_GLOBAL__N__fdc43544_27_DistributionRandomKernel_cu_f88cee4443distribution_elementwise_grid_stride_kernelIjLi4EZZZNS0_9templates4cuda13random_kernelIPNS_17CUDAGeneratorImplEEEvRNS_18TensorIteratorBaseET_ENKUlvE_clEvENKUlvE2_clEvEUlP24curandStatePhilox4_32_10E0_ZNS1_27distribution_nullary_kernelIlj5uint4S7_SF_ZZZS5_IS7_EvS9_SA_ENKSB_clEvENKSC_clEvEUljE_EEvS9_T2_RKT3_T4_EUlijE0_EEvlNS_15PhiloxCudaStateET1_SJ_:
	.zero		992


//--------------------- .nv.constant0._ZN2at6native60_GLOBAL__N__fdc43544_27_DistributionRandomKernel_cu_f88cee4443distribution_elementwise_grid_stride_kernelIjLi4EZZZNS0_9templates4cuda13random_kernelIPNS_17CUDAGeneratorImplEEEvRNS_18TensorIteratorBaseET_ENKUlvE_clEvENKUlvE2_clEvEUlP24curandStatePhilox4_32_10E0_ZNS1_27distribution_nullary_kernelIlj5uint4S7_SF_ZZZS5_IS7_EvS9_SA_ENKSB_clEvENKSC_clEvEUljE_EEvS9_T2_RKT3_T4_EUlijE_EEvlNS_15PhiloxCudaStateET1_SJ_ --------------------------
	.section	.nv.constant0._ZN2at6native60_GLOBAL__N__fdc43544_27_DistributionRandomKernel_cu_f88cee4443distribution_elementwise_grid_stride_kernelIjLi4EZZZNS0_9templates4cuda13random_kernelIPNS_17CUDAGeneratorImplEEEvRNS_18TensorIteratorBaseET_ENKUlvE_clEvENKUlvE2_clEvEUlP24curandStatePhilox4_32_10E0_ZNS1_27distribution_nullary_kernelIlj5uint4S7_SF_ZZZS5_IS7_EvS9_SA_ENKSB_clEvENKSC_clEvEUljE_EEvS9_T2_RKT3_T4_EUlijE_EEvlNS_15PhiloxCudaStateET1_SJ_,"a",@progbits
	.sectionflags	@""
	.align	4
.nv.constant0._ZN2at6native60_GLOBAL__N__fdc43544_27_DistributionRandomKernel_cu_f88cee4443distribution_elementwise_grid_stride_kernelIjLi4EZZZNS0_9templates4cuda13random_kernelIPNS_17CUDAGeneratorImplEEEvRNS_18TensorIteratorBaseET_ENKUlvE_clEvENKUlvE2_clEvEUlP24curandStatePhilox4_32_10E0_ZNS1_27distribution_nullary_kernelIlj5uint4S7_SF_ZZZS5_IS7_EvS9_SA_ENKSB_clEvENKSC_clEvEUljE_EEvS9_T2_RKT3_T4_EUlijE_EEvlNS_15PhiloxCudaStateET1_SJ_:
	.zero		584


//--------------------- .nv.constant0._ZN2at6native60_GLOBAL__N__fdc43544_27_DistributionRandomKernel_cu_f88cee4443distribution_elementwise_grid_stride_kernelImLi2EZZZNS0_9templates4cuda13random_kernelIPNS_17CUDAGeneratorImplEEEvRNS_18TensorIteratorBaseET_ENKUlvE_clEvENKUlvE2_clEvEUlP24curandStatePhilox4_32_10E_ZNS1_27distribution_nullary_kernelIlm10ulonglong2S7_SF_ZZZS5_IS7_EvS9_SA_ENKSB_clEvENKSC_clEvEUlmE_EEvS9_T2_RKT3_T4_EUlimE0_EEvlNS_15PhiloxCudaStateET1_SJ_ --------------------------
	.section	.nv.constant0._ZN2at6native60_GLOBAL__N__fdc43544_27_DistributionRandomKernel_cu_f88cee4443distribution_elementwise_grid_stride_kernelImLi2EZZZNS0_9templates4cuda13random_kernelIPNS_17CUDAGeneratorImplEEEvRNS_18TensorIteratorBaseET_ENKUlvE_clEvENKUlvE2_clEvEUlP24curandStatePhilox4_32_10E_ZNS1_27distribution_nullary_kernelIlm10ulonglong2S7_SF_ZZZS5_IS7_EvS9_SA_ENKSB_clEvENKSC_clEvEUlmE_EEvS9_T2_RKT3_T4_EUlimE0_EEvlNS_15PhiloxCudaStateET1_SJ_,"a",@progbits
	.sectionflags	@""
	.align	4
.nv.constant0._ZN2at6native60_GLOBAL__N__fdc43544_27_DistributionRandomKernel_cu_f88cee4443distribution_elementwise_grid_stride_kernelImLi2EZZZNS0_9templates4cuda13random_kernelIPNS_17CUDAGeneratorImplEEEvRNS_18TensorIteratorBaseET_ENKUlvE_clEvENKUlvE2_clEvEUlP24curandStatePhilox4_32_10E_ZNS1_27distribution_nullary_kernelIlm10ulonglong2S7_SF_ZZZS5_IS7_EvS9_SA_ENKSB_clEvENKSC_clEvEUlmE_EEvS9_T2_RKT3_T4_EUlimE0_EEvlNS_15PhiloxCudaStateET1_SJ_:
	.zero		992


//--------------------- .nv.constant0._ZN2at6native60_GLOBAL__N__fdc43544_27_DistributionRandomKernel_cu_f88cee4443distribution_elementwise_grid_stride_kernelImLi2EZZZNS0_9templates4cuda13random_kernelIPNS_17CUDAGeneratorImplEEEvRNS_18TensorIteratorBaseET_ENKUlvE_clEvENKUlvE2_clEvEUlP24curandStatePhilox4_32_10E_ZNS1_27distribution_nullary_kernelIlm10ulonglong2S7_SF_ZZZS5_IS7_EvS9_SA_ENKSB_clEvENKSC_clEvEUlmE_EEvS9_T2_RKT3_T4_EUlimE_EEvlNS_15PhiloxCudaStateET1_SJ_ --------------------------
	.section	.nv.constant0._ZN2at6native60_GLOBAL__N__fdc43544_27_DistributionRandomKernel_cu_f88cee4443distribution_elementwise_grid_stride_kernelImLi2EZZZNS0_9templates4cuda13random_kernelIPNS_17CUDAGeneratorImplEEEvRNS_18TensorIteratorBaseET_ENKUlvE_clEvENKUlvE2_clEvEUlP24curandStatePhilox4_32_10E_ZNS1_27distribution_nullary_kernelIlm10ulonglong2S7_SF_ZZZS5_IS7_EvS9_SA_ENKSB_clEvENKSC_clEvEUlmE_EEvS9_T2_RKT3_T4_EUlimE_EEvlNS_15PhiloxCudaStateET1_SJ_,"a",@progbits
	.sectionflags	@""
	.align	4
.nv.constant0._ZN2at6native60_GLOBAL__N__fdc43544_27_DistributionRandomKernel_cu_f88cee4443distribution_elementwise_grid_stride_kernelImLi2EZZZNS0_9templates4cuda13random_kernelIPNS_17CUDAGeneratorImplEEEvRNS_18TensorIteratorBaseET_ENKUlvE_clEvENKUlvE2_clEvEUlP24curandStatePhilox4_32_10E_ZNS1_27distribution_nullary_kernelIlm10ulonglong2S7_SF_ZZZS5_IS7_EvS9_SA_ENKSB_clEvENKSC_clEvEUlmE_EEvS9_T2_RKT3_T4_EUlimE_EEvlNS_15PhiloxCudaStateET1_SJ_:
	.zero		584


//--------------------- .nv.constant0._ZN2at6native60_GLOBAL__N__fdc43544_27_DistributionRandomKernel_cu_f88cee4443distribution_elementwise_grid_stride_kernelIjLi4EZZZNS0_9templates4cuda13random_kernelIPNS_17CUDAGeneratorImplEEEvRNS_18TensorIteratorBaseET_ENKUlvE_clEvENKUlvE1_clEvEUlP24curandStatePhilox4_32_10E0_ZNS1_27distribution_nullary_kernelIij5uint4S7_SF_ZZZS5_IS7_EvS9_SA_ENKSB_clEvENKSC_clEvEUljE_EEvS9_T2_RKT3_T4_EUlijE0_EEvlNS_15PhiloxCudaStateET1_SJ_ --------------------------
	.section	.nv.constant0._ZN2at6native60_GLOBAL__N__fdc43544_27_DistributionRandomKernel_cu_f88cee4443distribution_elementwise_grid_stride_kernelIjLi4EZZZNS0_9templates4cuda13random_kernelIPNS_17CUDAGeneratorImplEEEvRNS_18TensorIteratorBaseET_ENKUlvE_clEvENKUlvE1_clEvEUlP24curandStatePhilox4_32_10E0_ZNS1_27distribution_nullary_kernelIij5uint4S7_SF_ZZZS5_IS7_EvS9_SA_ENKSB_clEvENKSC_clEvEUljE_EEvS9_T2_RKT3_T4_EUlijE0_EEvlNS_15PhiloxCudaStateET1_SJ_,"a",@progbits
	.sectionflags	@""
	.align	4
.nv.constant0._ZN2at6native60_GLOBAL__N__fdc43544_27_DistributionRandomKernel_cu_f88cee4443distribution_elementwise_grid_stride_kernelIjLi4EZZZNS0_9templates4cuda13random_kernelIPNS_17CUDAGeneratorImplEEEvRNS_18TensorIteratorBaseET_ENKUlvE_clEvENKUlvE1_clEvEUlP24curandStatePhilox4_32_10E0_ZNS1_27distribution_nullary_kernelIij5uint4S7_SF_ZZZS5_IS7_EvS9_SA_ENKSB_clEvENKSC_clEvEUljE_EEvS9_T2_RKT3_T4_EUlijE0_EEvlNS_15PhiloxCudaStateET1_SJ_:
	.zero		992


//--------------------- .nv.constant0._ZN2at6native60_GLOBAL__N__fdc43544_27_DistributionRandomKernel_cu_f88cee4443distribution_elementwise_grid_stride_kernelIjLi4EZZZNS0_9templates4cuda13random_kernelIPNS_17CUDAGeneratorImplEEEvRNS_18TensorIteratorBaseET_ENKUlvE_clEvENKUlvE1_clEvEUlP24curandStatePhilox4_32_10E0_ZNS1_27distribution_nullary_kernelIij5uint4S7_SF_ZZZS5_IS7_EvS9_SA_ENKSB_clEvENKSC_clEvEUljE_EEvS9_T2_RKT3_T4_EUlijE_EEvlNS_15PhiloxCudaStateET1_SJ_ --------------------------
	.section	.nv.constant0._ZN2at6native60_GLOBAL__N__fdc43544_27_DistributionRandomKernel_cu_f88cee4443distribution_elementwise_grid_stride_kernelIjLi4EZZZNS0_9templates4cuda13random_kernelIPNS_17CUDAGeneratorImplEEEvRNS_18TensorIteratorBaseET_ENKUlvE_clEvENKUlvE1_clEvEUlP24curandStatePhilox4_32_10E0_ZNS1_27distribution_nullary_kernelIij5uint4S7_SF_ZZZS5_IS7_EvS9_SA_ENKSB_clEvENKSC_clEvEUljE_EEvS9_T2_RKT3_T4_EUlijE_EEvlNS_15PhiloxCudaStateET1_SJ_,"a",@progbits
	.sectionflags	@""
	.align	4
.nv.constant0._ZN2at6native60_GLOBAL__N__fdc43544_27_DistributionRandomKernel_cu_f88cee4443distribution_elementwise_grid_stride_kernelIjLi4EZZZNS0_9templates4cuda13random_kernelIPNS_17CUDAGeneratorImplEEEvRNS_18TensorIteratorBaseET_ENKUlvE_clEvENKUlvE1_clEvEUlP24curandStatePhilox4_32_10E0_ZNS1_27distribution_nullary_kernelIij5uint4S7_SF_ZZZS5_IS7_EvS9_SA_ENKSB_clEvENKSC_clEvEUljE_EEvS9_T2_RKT3_T4_EUlijE_EEvlNS_15PhiloxCudaStateET1_SJ_:
	.zero		584


//--------------------- .nv.constant0._ZN2at6native60_GLOBAL__N__fdc43544_27_DistributionRandomKernel_cu_f88cee4443distribution_elementwise_grid_stride_kernelImLi2EZZZNS0_9templates4cuda13random_kernelIPNS_17CUDAGeneratorImplEEEvRNS_18TensorIteratorBaseET_ENKUlvE_clEvENKUlvE1_clEvEUlP24curandStatePhilox4_32_10E_ZNS1_27distribution_nullary_kernelIim10ulonglong2S7_SF_ZZZS5_IS7_EvS9_SA_ENKSB_clEvENKSC_clEvEUlmE_EEvS9_T2_RKT3_T4_EUlimE0_EEvlNS_15PhiloxCudaStateET1_SJ_ --------------------------
	.section	.nv.constant0._ZN2at6native60_GLOBAL__N__fdc43544_27_DistributionRandomKernel_cu_f88cee4443distribution_elementwise_grid_stride_kernelImLi2EZZZNS0_9templates4cuda13random_kernelIPNS_17CUDAGeneratorImplEEEvRNS_18TensorIteratorBaseET_ENKUlvE_clEvENKUlvE1_clEvEUlP24curandStatePhilox4_32_10E_ZNS1_27distribution_nullary_kernelIim10ulonglong2S7_SF_ZZZS5_IS7_EvS9_SA_ENKSB_clEvENKSC_clEvEUlmE_EEvS9_T2_RKT3_T4_EUlimE0_EEvlNS_15PhiloxCudaStateET1_SJ_,"a",@progbits
	.sectionflags	@""
	.align	4
.nv.constant0._ZN2at6native60_GLOBAL__N__fdc43544_27_DistributionRandomKernel_cu_f88cee4443distribution_elementwise_grid_stride_kernelImLi2EZZZNS0_9templates4cuda13random_kernelIPNS_17CUDAGeneratorImplEEEvRNS_18TensorIteratorBaseET_ENKUlvE_clEvENKUlvE1_clEvEUlP24curandStatePhilox4_32_10E_ZNS1_27distribution_nullary_kernelIim10ulonglong2S7_SF_ZZZS5_IS7_EvS9_SA_ENKSB_clEvENKSC_clEvEUlmE_EEvS9_T2_RKT3_T4_EUlimE0_EEvlNS_15PhiloxCudaStateET1_SJ_:
	.zero		992


//--------------------- .nv.constant0._ZN2at6native60_GLOBAL__N__fdc43544_27_DistributionRandomKernel_cu_f88cee4443distribution_elementwise_grid_stride_kernelImLi2EZZZNS0_9templates4cuda13random_kernelIPNS_17CUDAGeneratorImplEEEvRNS_18TensorIteratorBaseET_ENKUlvE_clEvENKUlvE1_clEvEUlP24curandStatePhilox4_32_10E_ZNS1_27distribution_nullary_kernelIim10ulonglong2S7_SF_ZZZS5_IS7_EvS9_SA_ENKSB_clEvENKSC_clEvEUlmE_EEvS9_T2_RKT3_T4_EUlimE_EEvlNS_15PhiloxCudaStateET1_SJ_ --------------------------
	.section	.nv.constant0._ZN2at6native60_GLOBAL__N__fdc43544_27_DistributionRandomKernel_cu_f88cee4443distribution_elementwise_grid_stride_kernelImLi2EZZZNS0_9templates4cuda13random_kernelIPNS_17CUDAGeneratorImplEEEvRNS_18TensorIteratorBaseET_ENKUlvE_clEvENKUlvE1_clEvEUlP24curandStatePhilox4_32_10E_ZNS1_27distribution_nullary_kernelIim10ulonglong2S7_SF_ZZZS5_IS7_EvS9_SA_ENKSB_clEvENKSC_clEvEUlmE_EEvS9_T2_RKT3_T4_EUlimE_EEvlNS_15PhiloxCudaStateET1_SJ_,"a",@progbits
	.sectionflags	@""
	.align	4
.nv.constant0._ZN2at6native60_GLOBAL__N__fdc43544_27_DistributionRandomKernel_cu_f88cee4443distribution_elementwise_grid_stride_kernelImLi2EZZZNS0_9templates4cuda13random_kernelIPNS_17CUDAGeneratorImplEEEvRNS_18TensorIteratorBaseET_ENKUlvE_clEvENKUlvE1_clEvEUlP24curandStatePhilox4_32_10E_ZNS1_27distribution_nullary_kernelIim10ulonglong2S7_SF_ZZZS5_IS7_EvS9_SA_ENKSB_clEvENKSC_clEvEUlmE_EEvS9_T2_RKT3_T4_EUlimE_EEvlNS_15PhiloxCudaStateET1_SJ_:
	.zero		584


//--------------------- .nv.constant0._ZN2at6native60_GLOBAL__N__fdc43544_27_DistributionRandomKernel_cu_f88cee4443distribution_elementwise_grid_stride_kernelIjLi4EZZZNS0_9templates4cuda13random_kernelIPNS_17CUDAGeneratorImplEEEvRNS_18TensorIteratorBaseET_ENKUlvE_clEvENKUlvE0_clEvEUlP24curandStatePhilox4_32_10E0_ZNS1_27distribution_nullary_kernelIaj5uint4S7_SF_ZZZS5_IS7_EvS9_SA_ENKSB_clEvENKSC_clEvEUljE_EEvS9_T2_RKT3_T4_EUlijE0_EEvlNS_15PhiloxCudaStateET1_SJ_ --------------------------
	.section	.nv.constant0._ZN2at6native60_GLOBAL__N__fdc43544_27_DistributionRandomKernel_cu_f88cee4443distribution_elementwise_grid_stride_kernelIjLi4EZZZNS0_9templates4cuda13random_kernelIPNS_17CUDAGeneratorImplEEEvRNS_18TensorIteratorBaseET_ENKUlvE_clEvENKUlvE0_clEvEUlP24curandStatePhilox4_32_10E0_ZNS1_27distribution_nullary_kernelIaj5uint4S7_SF_ZZZS5_IS7_EvS9_SA_ENKSB_clEvENKSC_clEvEUljE_EEvS9_T2_RKT3_T4_EUlijE0_EEvlNS_15PhiloxCudaStateET1_SJ_,"a",@progbits
	.sectionflags	@""
	.align	4
.nv.constant0._ZN2at6native60_GLOBAL__N__fdc43544_27_DistributionRandomKernel_cu_f88cee4443distribution_elementwise_grid_stride_kernelIjLi4EZZZNS0_9templates4cuda13random_kernelIPNS_17CUDAGeneratorImplEEEvRNS_18TensorIteratorBaseET_ENKUlvE_clEvENKUlvE0_clEvEUlP24curandStatePhilox4_32_10E0_ZNS1_27distribution_nullary_kernelIaj5uint4S7_SF_ZZZS5_IS7_EvS9_SA_ENKSB_clEvENKSC_clEvEUljE_EEvS9_T2_RKT3_T4_EUlijE0_EEvlNS_15PhiloxCudaStateET1_SJ_:
	.zero		992


//--------------------- .nv.constant0._ZN2at6native60_GLOBAL__N__fdc43544_27_DistributionRandomKernel_cu_f88cee4443distribution_elementwise_grid_stride_kernelIjLi4EZZZNS0_9templates4cuda13random_kernelIPNS_17CUDAGeneratorImplEEEvRNS_18TensorIteratorBaseET_ENKUlvE_clEvENKUlvE0_clEvEUlP24curandStatePhilox4_32_10E0_ZNS1_27distribution_nullary_kernelIaj5uint4S7_SF_ZZZS5_IS7_EvS9_SA_ENKSB_clEvENKSC_clEvEUljE_EEvS9_T2_RKT3_T4_EUlijE_EEvlNS_15PhiloxCudaStateET1_SJ_ --------------------------
	.section	.nv.constant0._ZN2at6native60_GLOBAL__N__fdc43544_27_DistributionRandomKernel_cu_f88cee4443distribution_elementwise_grid_stride_kernelIjLi4EZZZNS0_9templates4cuda13random_kernelIPNS_17CUDAGeneratorImplEEEvRNS_18TensorIteratorBaseET_ENKUlvE_clEvENKUlvE0_clEvEUlP24curandStatePhilox4_32_10E0_ZNS1_27distribution_nullary_kernelIaj5uint4S7_SF_ZZZS5_IS7_EvS9_SA_ENKSB_clEvENKSC_clEvEUljE_EEvS9_T2_RKT3_T4_EUlijE_EEvlNS_15PhiloxCudaStateET1_SJ_,"a",@progbits
	.sectionflags	@""
	.align	4
.nv.constant0._ZN2at6native60_GLOBAL__N__fdc43544_27_DistributionRandomKernel_cu_f88cee4443distribution_elementwise_grid_stride_kernelIjLi4EZZZNS0_9templates4cuda13random_kernelIPNS_17CUDAGeneratorImplEEEvRNS_18TensorIteratorBaseET_ENKUlvE_clEvENKUlvE0_clEvEUlP24curandStatePhilox4_32_10E0_ZNS1_27distribution_nullary_kernelIaj5uint4S7_SF_ZZZS5_IS7_EvS9_SA_ENKSB_clEvENKSC_clEvEUljE_EEvS9_T2_RKT3_T4_EUlijE_EEvlNS_15PhiloxCudaStateET1_SJ_:
	.zero		584


//--------------------- .nv.constant0._ZN2at6native60_GLOBAL__N__fdc43544_27_DistributionRandomKernel_cu_f88cee4443distribution_elementwise_grid_stride_kernelImLi2EZZZNS0_9templates4cuda13random_kernelIPNS_17CUDAGeneratorImplEEEvRNS_18TensorIteratorBaseET_ENKUlvE_clEvENKUlvE0_clEvEUlP24curandStatePhilox4_32_10E_ZNS1_27distribution_nullary_kernelIam10ulonglong2S7_SF_ZZZS5_IS7_EvS9_SA_ENKSB_clEvENKSC_clEvEUlmE_EEvS9_T2_RKT3_T4_EUlimE0_EEvlNS_15PhiloxCudaStateET1_SJ_ --------------------------
	.section	.nv.constant0._ZN2at6native60_GLOBAL__N__fdc43544_27_DistributionRandomKernel_cu_f88cee4443distribution_elementwise_grid_stride_kernelImLi2EZZZNS0_9templates4cuda13random_kernelIPNS_17CUDAGeneratorImplEEEvRNS_18TensorIteratorBaseET_ENKUlvE_clEvENKUlvE0_clEvEUlP24curandStatePhilox4_32_10E_ZNS1_27distribution_nullary_kernelIam10ulonglong2S7_SF_ZZZS5_IS7_EvS9_SA_ENKSB_clEvENKSC_clEvEUlmE_EEvS9_T2_RKT3_T4_EUlimE0_EEvlNS_15PhiloxCudaStateET1_SJ_,"a",@progbits
	.sectionflags	@""
	.align	4
.nv.constant0._ZN2at6native60_GLOBAL__N__fdc43544_27_DistributionRandomKernel_cu_f88cee4443distribution_elementwise_grid_stride_kernelImLi2EZZZNS0_9templates4cuda13random_kernelIPNS_17CUDAGeneratorImplEEEvRNS_18TensorIteratorBaseET_ENKUlvE_clEvENKUlvE0_clEvEUlP24curandStatePhilox4_32_10E_ZNS1_27distribution_nullary_kernelIam10ulonglong2S7_SF_ZZZS5_IS7_EvS9_SA_ENKSB_clEvENKSC_clEvEUlmE_EEvS9_T2_RKT3_T4_EUlimE0_EEvlNS_15PhiloxCudaStateET1_SJ_:
	.zero		992


//--------------------- .nv.constant0._ZN2at6native60_GLOBAL__N__fdc43544_27_DistributionRandomKernel_cu_f88cee4443distribution_elementwise_grid_stride_kernelImLi2EZZZNS0_9templates4cuda13random_kernelIPNS_17CUDAGeneratorImplEEEvRNS_18TensorIteratorBaseET_ENKUlvE_clEvENKUlvE0_clEvEUlP24curandStatePhilox4_32_10E_ZNS1_27distribution_nullary_kernelIam10ulonglong2S7_SF_ZZZS5_IS7_EvS9_SA_ENKSB_clEvENKSC_clEvEUlmE_EEvS9_T2_RKT3_T4_EUlimE_EEvlNS_15PhiloxCudaStateET1_SJ_ --------------------------
	.section	.nv.constant0._ZN2at6native60_GLOBAL__N__fdc43544_27_DistributionRandomKernel_cu_f88cee4443distribution_elementwise_grid_stride_kernelImLi2EZZZNS0_9templates4cuda13random_kernelIPNS_17CUDAGeneratorImplEEEvRNS_18TensorIteratorBaseET_ENKUlvE_clEvENKUlvE0_clEvEUlP24curandStatePhilox4_32_10E_ZNS1_27distribution_nullary_kernelIam10ulonglong2S7_SF_ZZZS5_IS7_EvS9_SA_ENKSB_clEvENKSC_clEvEUlmE_EEvS9_T2_RKT3_T4_EUlimE_EEvlNS_15PhiloxCudaStateET1_SJ_,"a",@progbits
	.sectionflags	@""
	.align	4
.nv.constant0._ZN2at6native60_GLOBAL__N__fdc43544_27_DistributionRandomKernel_cu_f88cee4443distribution_elementwise_grid_stride_kernelImLi2EZZZNS0_9templates4cuda13random_kernelIPNS_17CUDAGeneratorImplEEEvRNS_18TensorIteratorBaseET_ENKUlvE_clEvENKUlvE0_clEvEUlP24curandStatePhilox4_32_10E_ZNS1_27distribution_nullary_kernelIam10ulonglong2S7_SF_ZZZS5_IS7_EvS9_SA_ENKSB_clEvENKSC_clEvEUlmE_EEvS9_T2_RKT3_T4_EUlimE_EEvlNS_15PhiloxCudaStateET1_SJ_:
	.zero		584


//--------------------- .nv.constant0._ZN2at6native60_GLOBAL__N__fdc43544_27_DistributionRandomKernel_cu_f88cee4443distribution_elementwise_grid_stride_kernelIjLi4EZZZNS0_9templates4cuda13random_kernelIPNS_17CUDAGeneratorImplEEEvRNS_18TensorIteratorBaseET_ENKUlvE_clEvENKUlvE_clEvEUlP24curandStatePhilox4_32_10E0_ZNS1_27distribution_nullary_kernelIhj5uint4S7_SF_ZZZS5_IS7_EvS9_SA_ENKSB_clEvENKSC_clEvEUljE_EEvS9_T2_RKT3_T4_EUlijE0_EEvlNS_15PhiloxCudaStateET1_SJ_ --------------------------
	.section	.nv.constant0._ZN2at6native60_GLOBAL__N__fdc43544_27_DistributionRandomKernel_cu_f88cee4443distribution_elementwise_grid_stride_kernelIjLi4EZZZNS0_9templates4cuda13random_kernelIPNS_17CUDAGeneratorImplEEEvRNS_18TensorIteratorBaseET_ENKUlvE_clEvENKUlvE_clEvEUlP24curandStatePhilox4_32_10E0_ZNS1_27distribution_nullary_kernelIhj5uint4S7_SF_ZZZS5_IS7_EvS9_SA_ENKSB_clEvENKSC_clEvEUljE_EEvS9_T2_RKT3_T4_EUlijE0_EEvlNS_15PhiloxCudaStateET1_SJ_,"a",@progbits
	.sectionflags	@""
	.align	4
.nv.constant0._ZN2at6native60_GLOBAL__N__fdc43544_27_DistributionRandomKernel_cu_f88cee4443distribution_elementwise_grid_stride_kernelIjLi4EZZZNS0_9templates4cuda13random_kernelIPNS_17CUDAGeneratorImplEEEvRNS_18TensorIteratorBaseET_ENKUlvE_clEvENKUlvE_clEvEUlP24curandStatePhilox4_32_10E0_ZNS1_27distribution_nullary_kernelIhj5uint4S7_SF_ZZZS5_IS7_EvS9_SA_ENKSB_clEvENKSC_clEvEUljE_EEvS9_T2_RKT3_T4_EUlijE0_EEvlNS_15PhiloxCudaStateET1_SJ_:
	.zero		992


//--------------------- .nv.constant0._ZN2at6native60_GLOBAL__N__fdc43544_27_DistributionRandomKernel_cu_f88cee4443distribution_elementwise_grid_stride_kernelIjLi4EZZZNS0_9templates4cuda13random_kernelIPNS_17CUDAGeneratorImplEEEvRNS_18TensorIteratorBaseET_ENKUlvE_clEvENKUlvE_clEvEUlP24curandStatePhilox4_32_10E0_ZNS1_27distribution_nullary_kernelIhj5uint4S7_SF_ZZZS5_IS7_EvS9_SA_ENKSB_clEvENKSC_clEvEUljE_EEvS9_T2_RKT3_T4_EUlijE_EEvlNS_15PhiloxCudaStateET1_SJ_ --------------------------
	.section	.nv.constant0._ZN2at6native60_GLOBAL__N__fdc43544_27_DistributionRandomKernel_cu_f88cee4443distribution_elementwise_grid_stride_kernelIjLi4EZZZNS0_9templates4cuda13random_kernelIPNS_17CUDAGeneratorImplEEEvRNS_18TensorIteratorBaseET_ENKUlvE_clEvENKUlvE_clEvEUlP24curandStatePhilox4_32_10E0_ZNS1_27distribution_nullary_kernelIhj5uint4S7_SF_ZZZS5_IS7_EvS9_SA_ENKSB_clEvENKSC_clEvEUljE_EEvS9_T2_RKT3_T4_EUlijE_EEvlNS_15PhiloxCudaStateET1_SJ_,"a",@progbits
	.sectionflags	@""
	.align	4
.nv.constant0._ZN2at6native60_GLOBAL__N__fdc43544_27_DistributionRandomKernel_cu_f88cee4443distribution_elementwise_grid_stride_kernelIjLi4EZZZNS0_9templates4cuda13random_kernelIPNS_17CUDAGeneratorImplEEEvRNS_18TensorIteratorBaseET_ENKUlvE_clEvENKUlvE_clEvEUlP24curandStatePhilox4_32_10E0_ZNS1_27distribution_nullary_kernelIhj5uint4S7_SF_ZZZS5_IS7_EvS9_SA_ENKSB_clEvENKSC_clEvEUljE_EEvS9_T2_RKT3_T4_EUlijE_EEvlNS_15PhiloxCudaStateET1_SJ_:
	.zero		584


//--------------------- .nv.constant0._ZN2at6native60_GLOBAL__N__fdc43544_27_DistributionRandomKernel_cu_f88cee4443distribution_elementwise_grid_stride_kernelImLi2EZZZNS0_9templates4cuda13random_kernelIPNS_17CUDAGeneratorImplEEEvRNS_18TensorIteratorBaseET_ENKUlvE_clEvENKUlvE_clEvEUlP24curandStatePhilox4_32_10E_ZNS1_27distribution_nullary_kernelIhm10ulonglong2S7_SF_ZZZS5_IS7_EvS9_SA_ENKSB_clEvENKSC_clEvEUlmE_EEvS9_T2_RKT3_T4_EUlimE0_EEvlNS_15PhiloxCudaStateET1_SJ_ --------------------------
	.section	.nv.constant0._ZN2at6native60_GLOBAL__N__fdc43544_27_DistributionRandomKernel_cu_f88cee4443distribution_elementwise_grid_stride_kernelImLi2EZZZNS0_9templates4cuda13random_kernelIPNS_17CUDAGeneratorImplEEEvRNS_18TensorIteratorBaseET_ENKUlvE_clEvENKUlvE_clEvEUlP24curandStatePhilox4_32_10E_ZNS1_27distribution_nullary_kernelIhm10ulonglong2S7_SF_ZZZS5_IS7_EvS9_SA_ENKSB_clEvENKSC_clEvEUlmE_EEvS9_T2_RKT3_T4_EUlimE0_EEvlNS_15PhiloxCudaStateET1_SJ_,"a",@progbits
	.sectionflags	@""
	.align	4
.nv.constant0._ZN2at6native60_GLOBAL__N__fdc43544_27_DistributionRandomKernel_cu_f88cee4443distribution_elementwise_grid_stride_kernelImLi2EZZZNS0_9templates4cuda13random_kernelIPNS_17CUDAGeneratorImplEEEvRNS_18TensorIteratorBaseET_ENKUlvE_clEvENKUlvE_clEvEUlP24curandStatePhilox4_32_10E_ZNS1_27distribution_nullary_kernelIhm10ulonglong2S7_SF_ZZZS5_IS7_EvS9_SA_ENKSB_clEvENKSC_clEvEUlmE_EEvS9_T2_RKT3_T4_EUlimE0_EEvlNS_15PhiloxCudaStateET1_SJ_:
	.zero		992


//--------------------- .nv.constant0._ZN2at6native60_GLOBAL__N__fdc43544_27_DistributionRandomKernel_cu_f88cee4443distribution_elementwise_grid_stride_kernelImLi2EZZZNS0_9templates4cuda13random_kernelIPNS_17CUDAGeneratorImplEEEvRNS_18TensorIteratorBaseET_ENKUlvE_clEvENKUlvE_clEvEUlP24curandStatePhilox4_32_10E_ZNS1_27distribution_nullary_kernelIhm10ulonglong2S7_SF_ZZZS5_IS7_EvS9_SA_ENKSB_clEvENKSC_clEvEUlmE_EEvS9_T2_RKT3_T4_EUlimE_EEvlNS_15PhiloxCudaStateET1_SJ_ --------------------------
	.section	.nv.constant0._ZN2at6native60_GLOBAL__N__fdc43544_27_DistributionRandomKernel_cu_f88cee4443distribution_elementwise_grid_stride_kernelImLi2EZZZNS0_9templates4cuda13random_kernelIPNS_17CUDAGeneratorImplEEEvRNS_18TensorIteratorBaseET_ENKUlvE_clEvENKUlvE_clEvEUlP24curandStatePhilox4_32_10E_ZNS1_27distribution_nullary_kernelIhm10ulonglong2S7_SF_ZZZS5_IS7_EvS9_SA_ENKSB_clEvENKSC_clEvEUlmE_EEvS9_T2_RKT3_T4_EUlimE_EEvlNS_15PhiloxCudaStateET1_SJ_,"a",@progbits
	.sectionflags	@""
	.align	4
.nv.constant0._ZN2at6native60_GLOBAL__N__fdc43544_27_DistributionRandomKernel_cu_f88cee4443distribution_elementwise_grid_stride_kernelImLi2EZZZNS0_9templates4cuda13random_kernelIPNS_17CUDAGeneratorImplEEEvRNS_18TensorIteratorBaseET_ENKUlvE_clEvENKUlvE_clEvEUlP24curandStatePhilox4_32_10E_ZNS1_27distribution_nullary_kernelIhm10ulonglong2S7_SF_ZZZS5_IS7_EvS9_SA_ENKSB_clEvENKSC_clEvEUlmE_EEvS9_T2_RKT3_T4_EUlimE_EEvlNS_15PhiloxCudaStateET1_SJ_:
	.zero		584


//--------------------- .nv.constant0._ZN2at6native60_GLOBAL__N__fdc43544_27_DistributionRandomKernel_cu_f88cee4443distribution_elementwise_grid_stride_kernelImLi2EZZZNS0_9templates4cuda32random_full_64_bits_range_kernelIPNS_17CUDAGeneratorImplEEEvRNS_18TensorIteratorBaseET_ENKUlvE_clEvENKUlvE6_clEvEUlP24curandStatePhilox4_32_10E_ZNS1_27distribution_nullary_kernelIN3c108BFloat16Em10ulonglong2S7_SF_ZZZS5_IS7_EvS9_SA_ENKSB_clEvENKSC_clEvEUlmE_EEvS9_T2_RKT3_T4_EUlimE0_EEvlNS_15PhiloxCudaStateET1_SL_ --------------------------
	.section	.nv.constant0._ZN2at6native60_GLOBAL__N__fdc43544_27_DistributionRandomKernel_cu_f88cee4443distribution_elementwise_grid_stride_kernelImLi2EZZZNS0_9templates4cuda32random_full_64_bits_range_kernelIPNS_17CUDAGeneratorImplEEEvRNS_18TensorIteratorBaseET_ENKUlvE_clEvENKUlvE6_clEvEUlP24curandStatePhilox4_32_10E_ZNS1_27distribution_nullary_kernelIN3c108BFloat16Em10ulonglong2S7_SF_ZZZS5_IS7_EvS9_SA_ENKSB_clEvENKSC_clEvEUlmE_EEvS9_T2_RKT3_T4_EUlimE0_EEvlNS_15PhiloxCudaStateET1_SL_,"a",@progbits
	.sectionflags	@""
	.align	4
.nv.constant0._ZN2at6native60_GLOBAL__N__fdc43544_27_DistributionRandomKernel_cu_f88cee4443distribution_elementwise_grid_stride_kernelImLi2EZZZNS0_9templates4cuda32random_full_64_bits_range_kernelIPNS_17CUDAGeneratorImplEEEvRNS_18TensorIteratorBaseET_ENKUlvE_clEvENKUlvE6_clEvEUlP24curandStatePhilox4_32_10E_ZNS1_27distribution_nullary_kernelIN3c108BFloat16Em10ulonglong2S7_SF_ZZZS5_IS7_EvS9_SA_ENKSB_clEvENKSC_clEvEUlmE_EEvS9_T2_RKT3_T4_EUlimE0_EEvlNS_15PhiloxCudaStateET1_SL_:
	.zero		992


//--------------------- .nv.constant0._ZN2at6native60_GLOBAL__N__fdc43544_27_DistributionRandomKernel_cu_f88cee4443distribution_elementwise_grid_stride_kernelImLi2EZZZNS0_9templates4cuda32random_full_64_bits_range_kernelIPNS_17CUDAGeneratorImplEEEvRNS_18TensorIteratorBaseET_ENKUlvE_clEvENKUlvE6_clEvEUlP24curandStatePhilox4_32_10E_ZNS1_27distribution_nullary_kernelIN3c108BFloat16Em10ulonglong2S7_SF_ZZZS5_IS7_EvS9_SA_ENKSB_clEvENKSC_clEvEUlmE_EEvS9_T2_RKT3_T4_EUlimE_EEvlNS_15PhiloxCudaStateET1_SL_ --------------------------
	.section	.nv.constant0._ZN2at6native60_GLOBAL__N__fdc43544_27_DistributionRandomKernel_cu_f88cee4443distribution_elementwise_grid_stride_kernelImLi2EZZZNS0_9templates4cuda32random_full_64_bits_range_kernelIPNS_17CUDAGeneratorImplEEEvRNS_18TensorIteratorBaseET_ENKUlvE_clEvENKUlvE6_clEvEUlP24curandStatePhilox4_32_10E_ZNS1_27distribution_nullary_kernelIN3c108BFloat16Em10ulonglong2S7_SF_ZZZS5_IS7_EvS9_SA_ENKSB_clEvENKSC_clEvEUlmE_EEvS9_T2_RKT3_T4_EUlimE_EEvlNS_15PhiloxCudaStateET1_SL_,"a",@progbits
	.sectionflags	@""
	.align	4
.nv.constant0._ZN2at6native60_GLOBAL__N__fdc43544_27_DistributionRandomKernel_cu_f88cee4443distribution_elementwise_grid_stride_kernelImLi2EZZZNS0_9templates4cuda32random_full_64_bits_range_kernelIPNS_17CUDAGeneratorImplEEEvRNS_18TensorIteratorBaseET_ENKUlvE_clEvENKUlvE6_clEvEUlP24curandStatePhilox4_32_10E_ZNS1_27distribution_nullary_kernelIN3c108BFloat16Em10ulonglong2S7_SF_ZZZS5_IS7_EvS9_SA_ENKSB_clEvENKSC_clEvEUlmE_EEvS9_T2_RKT3_T4_EUlimE_EEvlNS_15PhiloxCudaStateET1_SL_:
	.zero		584


//--------------------- .nv.constant0._ZN2at6native60_GLOBAL__N__fdc43544_27_DistributionRandomKernel_cu_f88cee4443distribution_elementwise_grid_stride_kernelImLi2EZZZNS0_9templates4cuda32random_full_64_bits_range_kernelIPNS_17CUDAGeneratorImplEEEvRNS_18TensorIteratorBaseET_ENKUlvE_clEvENKUlvE5_clEvEUlP24curandStatePhilox4_32_10E_ZNS1_27distribution_nullary_kernelIfm10ulonglong2S7_SF_ZZZS5_IS7_EvS9_SA_ENKSB_clEvENKSC_clEvEUlmE_EEvS9_T2_RKT3_T4_EUlimE0_EEvlNS_15PhiloxCudaStateET1_SJ_ --------------------------
	.section	.nv.constant0._ZN2at6native60_GLOBAL__N__fdc43544_27_DistributionRandomKernel_cu_f88cee4443distribution_elementwise_grid_stride_kernelImLi2EZZZNS0_9templates4cuda32random_full_64_bits_range_kernelIPNS_17CUDAGeneratorImplEEEvRNS_18TensorIteratorBaseET_ENKUlvE_clEvENKUlvE5_clEvEUlP24curandStatePhilox4_32_10E_ZNS1_27distribution_nullary_kernelIfm10ulonglong2S7_SF_ZZZS5_IS7_EvS9_SA_ENKSB_clEvENKSC_clEvEUlmE_EEvS9_T2_RKT3_T4_EUlimE0_EEvlNS_15PhiloxCudaStateET1_SJ_,"a",@progbits
	.sectionflags	@""
	.align	4
.nv.constant0._ZN2at6native60_GLOBAL__N__fdc43544_27_DistributionRandomKernel_cu_f88cee4443distribution_elementwise_grid_stride_kernelImLi2EZZZNS0_9templates4cuda32random_full_64_bits_range_kernelIPNS_17CUDAGeneratorImplEEEvRNS_18TensorIteratorBaseET_ENKUlvE_clEvENKUlvE5_clEvEUlP24curandStatePhilox4_32_10E_ZNS1_27distribution_nullary_kernelIfm10ulonglong2S7_SF_ZZZS5_IS7_EvS9_SA_ENKSB_clEvENKSC_clEvEUlmE_EEvS9_T2_RKT3_T4_EUlimE0_EEvlNS_15PhiloxCudaStateET1_SJ_:
	.zero		992


//--------------------- .nv.constant0._ZN2at6native60_GLOBAL__N__fdc43544_27_DistributionRandomKernel_cu_f88cee4443distribution_elementwise_grid_stride_kernelImLi2EZZZNS0_9templates4cuda32random_full_64_bits_range_kernelIPNS_17CUDAGeneratorImplEEEvRNS_18TensorIteratorBaseET_ENKUlvE_clEvENKUlvE5_clEvEUlP24curandStatePhilox4_32_10E_ZNS1_27distribution_nullary_kernelIfm10ulonglong2S7_SF_ZZZS5_IS7_EvS9_SA_ENKSB_clEvENKSC_clEvEUlmE_EEvS9_T2_RKT3_T4_EUlimE_EEvlNS_15PhiloxCudaStateET1_SJ_ --------------------------
	.section	.nv.constant0._ZN2at6native60_GLOBAL__N__fdc43544_27_DistributionRandomKernel_cu_f88cee4443distribution_elementwise_grid_stride_kernelImLi2EZZZNS0_9templates4cuda32random_full_64_bits_range_kernelIPNS_17CUDAGeneratorImplEEEvRNS_18TensorIteratorBaseET_ENKUlvE_clEvENKUlvE5_clEvEUlP24curandStatePhilox4_32_10E_ZNS1_27distribution_nullary_kernelIfm10ulonglong2S7_SF_ZZZS5_IS7_EvS9_SA_ENKSB_clEvENKSC_clEvEUlmE_EEvS9_T2_RKT3_T4_EUlimE_EEvlNS_15PhiloxCudaStateET1_SJ_,"a",@progbits
	.sectionflags	@""
	.align	4
.nv.constant0._ZN2at6native60_GLOBAL__N__fdc43544_27_DistributionRandomKernel_cu_f88cee4443distribution_elementwise_grid_stride_kernelImLi2EZZZNS0_9templates4cuda32random_full_64_bits_range_kernelIPNS_17CUDAGeneratorImplEEEvRNS_18TensorIteratorBaseET_ENKUlvE_clEvENKUlvE5_clEvEUlP24curandStatePhilox4_32_10E_ZNS1_27distribution_nullary_kernelIfm10ulonglong2S7_SF_ZZZS5_IS7_EvS9_SA_ENKSB_clEvENKSC_clEvEUlmE_EEvS9_T2_RKT3_T4_EUlimE_EEvlNS_15PhiloxCudaStateET1_SJ_:
	.zero		584


//--------------------- .nv.constant0._ZN2at6native60_GLOBAL__N__fdc43544_27_DistributionRandomKernel_cu_f88cee4443distribution_elementwise_grid_stride_kernelImLi2EZZZNS0_9templates4cuda32random_full_64_bits_range_kernelIPNS_17CUDAGeneratorImplEEEvRNS_18TensorIteratorBaseET_ENKUlvE_clEvENKUlvE4_clEvEUlP24curandStatePhilox4_32_10E_ZNS1_27distribution_nullary_kernelIdm10ulonglong2S7_SF_ZZZS5_IS7_EvS9_SA_ENKSB_clEvENKSC_clEvEUlmE_EEvS9_T2_RKT3_T4_EUlimE0_EEvlNS_15PhiloxCudaStateET1_SJ_ --------------------------
	.section	.nv.constant0._ZN2at6native60_GLOBAL__N__fdc43544_27_DistributionRandomKernel_cu_f88cee4443distribution_elementwise_grid_stride_kernelImLi2EZZZNS0_9templates4cuda32random_full_64_bits_range_kernelIPNS_17CUDAGeneratorImplEEEvRNS_18TensorIteratorBaseET_ENKUlvE_clEvENKUlvE4_clEvEUlP24curandStatePhilox4_32_10E_ZNS1_27distribution_nullary_kernelIdm10ulonglong2S7_SF_ZZZS5_IS7_EvS9_SA_ENKSB_clEvENKSC_clEvEUlmE_EEvS9_T2_RKT3_T4_EUlimE0_EEvlNS_15PhiloxCudaStateET1_SJ_,"a",@progbits
	.sectionflags	@""
	.align	4
.nv.constant0._ZN2at6native60_GLOBAL__N__fdc43544_27_DistributionRandomKernel_cu_f88cee4443distribution_elementwise_grid_stride_kernelImLi2EZZZNS0_9templates4cuda32random_full_64_bits_range_kernelIPNS_17CUDAGeneratorImplEEEvRNS_18TensorIteratorBaseET_ENKUlvE_clEvENKUlvE4_clEvEUlP24curandStatePhilox4_32_10E_ZNS1_27distribution_nullary_kernelIdm10ulonglong2S7_SF_ZZZS5_IS7_EvS9_SA_ENKSB_clEvENKSC_clEvEUlmE_EEvS9_T2_RKT3_T4_EUlimE0_EEvlNS_15PhiloxCudaStateET1_SJ_:
	.zero		992


//--------------------- .nv.constant0._ZN2at6native60_GLOBAL__N__fdc43544_27_DistributionRandomKernel_cu_f88cee4443distribution_elementwise_grid_stride_kernelImLi2EZZZNS0_9templates4cuda32random_full_64_bits_range_kernelIPNS_17CUDAGeneratorImplEEEvRNS_18TensorIteratorBaseET_ENKUlvE_clEvENKUlvE4_clEvEUlP24curandStatePhilox4_32_10E_ZNS1_27distribution_nullary_kernelIdm10ulonglong2S7_SF_ZZZS5_IS7_EvS9_SA_ENKSB_clEvENKSC_clEvEUlmE_EEvS9_T2_RKT3_T4_EUlimE_EEvlNS_15PhiloxCudaStateET1_SJ_ --------------------------
	.section	.nv.constant0._ZN2at6native60_GLOBAL__N__fdc43544_27_DistributionRandomKernel_cu_f88cee4443distribution_elementwise_grid_stride_kernelImLi2EZZZNS0_9templates4cuda32random_full_64_bits_range_kernelIPNS_17CUDAGeneratorImplEEEvRNS_18TensorIteratorBaseET_ENKUlvE_clEvENKUlvE4_clEvEUlP24curandStatePhilox4_32_10E_ZNS1_27distribution_nullary_kernelIdm10ulonglong2S7_SF_ZZZS5_IS7_EvS9_SA_ENKSB_clEvENKSC_clEvEUlmE_EEvS9_T2_RKT3_T4_EUlimE_EEvlNS_15PhiloxCudaStateET1_SJ_,"a",@progbits
	.sectionflags	@""
	.align	4
.nv.constant0._ZN2at6native60_GLOBAL__N__fdc43544_27_DistributionRandomKernel_cu_f88cee4443distribution_elementwise_grid_stride_kernelImLi2EZZZNS0_9templates4cuda32random_full_64_bits_range_kernelIPNS_17CUDAGeneratorImplEEEvRNS_18TensorIteratorBaseET_ENKUlvE_clEvENKUlvE4_clEvEUlP24curandStatePhilox4_32_10E_ZNS1_27distribution_nullary_kernelIdm10ulonglong2S7_SF_ZZZS5_IS7_EvS9_SA_ENKSB_clEvENKSC_clEvEUlmE_EEvS9_T2_RKT3_T4_EUlimE_EEvlNS_15PhiloxCudaStateET1_SJ_:
	.zero		584


//--------------------- .nv.constant0._ZN2at6native60_GLOBAL__N__fdc43544_27_DistributionRandomKernel_cu_f88cee4443distribution_elementwise_grid_stride_kernelImLi2EZZZNS0_9templates4cuda32random_full_64_bits_range_kernelIPNS_17CUDAGeneratorImplEEEvRNS_18TensorIteratorBaseET_ENKUlvE_clEvENKUlvE3_clEvEUlP24curandStatePhilox4_32_10E_ZNS1_27distribution_nullary_kernelIsm10ulonglong2S7_SF_ZZZS5_IS7_EvS9_SA_ENKSB_clEvENKSC_clEvEUlmE_EEvS9_T2_RKT3_T4_EUlimE0_EEvlNS_15PhiloxCudaStateET1_SJ_ --------------------------
	.section	.nv.constant0._ZN2at6native60_GLOBAL__N__fdc43544_27_DistributionRandomKernel_cu_f88cee4443distribution_elementwise_grid_stride_kernelImLi2EZZZNS0_9templates4cuda32random_full_64_bits_range_kernelIPNS_17CUDAGeneratorImplEEEvRNS_18TensorIteratorBaseET_ENKUlvE_clEvENKUlvE3_clEvEUlP24curandStatePhilox4_32_10E_ZNS1_27distribution_nullary_kernelIsm10ulonglong2S7_SF_ZZZS5_IS7_EvS9_SA_ENKSB_clEvENKSC_clEvEUlmE_EEvS9_T2_RKT3_T4_EUlimE0_EEvlNS_15PhiloxCudaStateET1_SJ_,"a",@progbits
	.sectionflags	@""
	.align	4
.nv.constant0._ZN2at6native60_GLOBAL__N__fdc43544_27_DistributionRandomKernel_cu_f88cee4443distribution_elementwise_grid_stride_kernelImLi2EZZZNS0_9templates4cuda32random_full_64_bits_range_kernelIPNS_17CUDAGeneratorImplEEEvRNS_18TensorIteratorBaseET_ENKUlvE_clEvENKUlvE3_clEvEUlP24curandStatePhilox4_32_10E_ZNS1_27distribution_nullary_kernelIsm10ulonglong2S7_SF_ZZZS5_IS7_EvS9_SA_ENKSB_clEvENKSC_clEvEUlmE_EEvS9_T2_RKT3_T4_EUlimE0_EEvlNS_15PhiloxCudaStateET1_SJ_:
	.zero		992


//--------------------- .nv.constant0._ZN2at6native60_GLOBAL__N__fdc43544_27_DistributionRandomKernel_cu_f88cee4443distribution_elementwise_grid_stride_kernelImLi2EZZZNS0_9templates4cuda32random_full_64_bits_range_kernelIPNS_17CUDAGeneratorImplEEEvRNS_18TensorIteratorBaseET_ENKUlvE_clEvENKUlvE3_clEvEUlP24curandStatePhilox4_32_10E_ZNS1_27distribution_nullary_kernelIsm10ulonglong2S7_SF_ZZZS5_IS7_EvS9_SA_ENKSB_clEvENKSC_clEvEUlmE_EEvS9_T2_RKT3_T4_EUlimE_EEvlNS_15PhiloxCudaStateET1_SJ_ --------------------------
	.section	.nv.constant0._ZN2at6native60_GLOBAL__N__fdc43544_27_DistributionRandomKernel_cu_f88cee4443distribution_elementwise_grid_stride_kernelImLi2EZZZNS0_9templates4cuda32random_full_64_bits_range_kernelIPNS_17CUDAGeneratorImplEEEvRNS_18TensorIteratorBaseET_ENKUlvE_clEvENKUlvE3_clEvEUlP24curandStatePhilox4_32_10E_ZNS1_27distribution_nullary_kernelIsm10ulonglong2S7_SF_ZZZS5_IS7_EvS9_SA_ENKSB_clEvENKSC_clEvEUlmE_EEvS9_T2_RKT3_T4_EUlimE_EEvlNS_15PhiloxCudaStateET1_SJ_,"a",@progbits
	.sectionflags	@""
	.align	4
.nv.constant0._ZN2at6native60_GLOBAL__N__fdc43544_27_DistributionRandomKernel_cu_f88cee4443distribution_elementwise_grid_stride_kernelImLi2EZZZNS0_9templates4cuda32random_full_64_bits_range_kernelIPNS_17CUDAGeneratorImplEEEvRNS_18TensorIteratorBaseET_ENKUlvE_clEvENKUlvE3_clEvEUlP24curandStatePhilox4_32_10E_ZNS1_27distribution_nullary_kernelIsm10ulonglong2S7_SF_ZZZS5_IS7_EvS9_SA_ENKSB_clEvENKSC_clEvEUlmE_EEvS9_T2_RKT3_T4_EUlimE_EEvlNS_15PhiloxCudaStateET1_SJ_:
	.zero		584


//--------------------- .nv.constant0._ZN2at6native60_GLOBAL__N__fdc43544_27_DistributionRandomKernel_cu_f88cee4443distribution_elementwise_grid_stride_kernelImLi2EZZZNS0_9templates4cuda32random_full_64_bits_range_kernelIPNS_17CUDAGeneratorImplEEEvRNS_18TensorIteratorBaseET_ENKUlvE_clEvENKUlvE2_clEvEUlP24curandStatePhilox4_32_10E_ZNS1_27distribution_nullary_kernelIlm10ulonglong2S7_SF_ZZZS5_IS7_EvS9_SA_ENKSB_clEvENKSC_clEvEUlmE_EEvS9_T2_RKT3_T4_EUlimE0_EEvlNS_15PhiloxCudaStateET1_SJ_ --------------------------
	.section	.nv.constant0._ZN2at6native60_GLOBAL__N__fdc43544_27_DistributionRandomKernel_cu_f88cee4443distribution_elementwise_grid_stride_kernelImLi2EZZZNS0_9templates4cuda32random_full_64_bits_range_kernelIPNS_17CUDAGeneratorImplEEEvRNS_18TensorIteratorBaseET_ENKUlvE_clEvENKUlvE2_clEvEUlP24curandStatePhilox4_32_10E_ZNS1_27distribution_nullary_kernelIlm10ulonglong2S7_SF_ZZZS5_IS7_EvS9_SA_ENKSB_clEvENKSC_clEvEUlmE_EEvS9_T2_RKT3_T4_EUlimE0_EEvlNS_15PhiloxCudaStateET1_SJ_,"a",@progbits
	.sectionflags	@""
	.align	4
.nv.constant0._ZN2at6native60_GLOBAL__N__fdc43544_27_DistributionRandomKernel_cu_f88cee4443distribution_elementwise_grid_stride_kernelImLi2EZZZNS0_9templates4cuda32random_full_64_bits_range_kernelIPNS_17CUDAGeneratorImplEEEvRNS_18TensorIteratorBaseET_ENKUlvE_clEvENKUlvE2_clEvEUlP24curandStatePhilox4_32_10E_ZNS1_27distribution_nullary_kernelIlm10ulonglong2S7_SF_ZZZS5_IS7_EvS9_SA_ENKSB_clEvENKSC_clEvEUlmE_EEvS9_T2_RKT3_T4_EUlimE0_EEvlNS_15PhiloxCudaStateET1_SJ_:
	.zero		992


//--------------------- .nv.constant0._ZN2at6native60_GLOBAL__N__fdc43544_27_DistributionRandomKernel_cu_f88cee4443distribution_elementwise_grid_stride_kernelImLi2EZZZNS0_9templates4cuda32random_full_64_bits_range_kernelIPNS_17CUDAGeneratorImplEEEvRNS_18TensorIteratorBaseET_ENKUlvE_clEvENKUlvE2_clEvEUlP24curandStatePhilox4_32_10E_ZNS1_27distribution_nullary_kernelIlm10ulonglong2S7_SF_ZZZS5_IS7_EvS9_SA_ENKSB_clEvENKSC_clEvEUlmE_EEvS9_T2_RKT3_T4_EUlimE_EEvlNS_15PhiloxCudaStateET1_SJ_ --------------------------
	.section	.nv.constant0._ZN2at6native60_GLOBAL__N__fdc43544_27_DistributionRandomKernel_cu_f88cee4443distribution_elementwise_grid_stride_kernelImLi2EZZZNS0_9templates4cuda32random_full_64_bits_range_kernelIPNS_17CUDAGeneratorImplEEEvRNS_18TensorIteratorBaseET_ENKUlvE_clEvENKUlvE2_clEvEUlP24curandStatePhilox4_32_10E_ZNS1_27distribution_nullary_kernelIlm10ulonglong2S7_SF_ZZZS5_IS7_EvS9_SA_ENKSB_clEvENKSC_clEvEUlmE_EEvS9_T2_RKT3_T4_EUlimE_EEvlNS_15PhiloxCudaStateET1_SJ_,"a",@progbits
	.sectionflags	@""
	.align	4
.nv.constant0._ZN2at6native60_GLOBAL__N__fdc43544_27_DistributionRandomKernel_cu_f88cee4443distribution_elementwise_grid_stride_kernelImLi2EZZZNS0_9templates4cuda32random_full_64_bits_range_kernelIPNS_17CUDAGeneratorImplEEEvRNS_18TensorIteratorBaseET_ENKUlvE_clEvENKUlvE2_clEvEUlP24curandStatePhilox4_32_10E_ZNS1_27distribution_nullary_kernelIlm10ulonglong2S7_SF_ZZZS5_IS7_EvS9_SA_ENKSB_clEvENKSC_clEvEUlmE_EEvS9_T2_RKT3_T4_EUlimE_EEvlNS_15PhiloxCudaStateET1_SJ_:
	.zero		584


//--------------------- .nv.constant0._ZN2at6native60_GLOBAL__N__fdc43544_27_DistributionRandomKernel_cu_f88cee4443distribution_elementwise_grid_stride_kernelImLi2EZZZNS0_9templates4cuda32random_full_64_bits_range_kernelIPNS_17CUDAGeneratorImplEEEvRNS_18TensorIteratorBaseET_ENKUlvE_clEvENKUlvE1_clEvEUlP24curandStatePhilox4_32_10E_ZNS1_27distribution_nullary_kernelIim10ulonglong2S7_SF_ZZZS5_IS7_EvS9_SA_ENKSB_clEvENKSC_clEvEUlmE_EEvS9_T2_RKT3_T4_EUlimE0_EEvlNS_15PhiloxCudaStateET1_SJ_ --------------------------
	.section	.nv.constant0._ZN2at6native60_GLOBAL__N__fdc43544_27_DistributionRandomKernel_cu_f88cee4443distribution_elementwise_grid_stride_kernelImLi2EZZZNS0_9templates4cuda32random_full_64_bits_range_kernelIPNS_17CUDAGeneratorImplEEEvRNS_18TensorIteratorBaseET_ENKUlvE_clEvENKUlvE1_clEvEUlP24curandStatePhilox4_32_10E_ZNS1_27distribution_nullary_kernelIim10ulonglong2S7_SF_ZZZS5_IS7_EvS9_SA_ENKSB_clEvENKSC_clEvEUlmE_EEvS9_T2_RKT3_T4_EUlimE0_EEvlNS_15PhiloxCudaStateET1_SJ_,"a",@progbits
	.sectionflags	@""
	.align	4
.nv.constant0._ZN2at6native60_GLOBAL__N__fdc43544_27_DistributionRandomKernel_cu_f88cee4443distribution_elementwise_grid_stride_kernelImLi2EZZZNS0_9templates4cuda32random_full_64_bits_range_kernelIPNS_17CUDAGeneratorImplEEEvRNS_18TensorIteratorBaseET_ENKUlvE_clEvENKUlvE1_clEvEUlP24curandStatePhilox4_32_10E_ZNS1_27distribution_nullary_kernelIim10ulonglong2S7_SF_ZZZS5_IS7_EvS9_SA_ENKSB_clEvENKSC_clEvEUlmE_EEvS9_T2_RKT3_T4_EUlimE0_EEvlNS_15PhiloxCudaStateET1_SJ_:
	.zero		992


//--------------------- .nv.constant0._ZN2at6native60_GLOBAL__N__fdc43544_27_DistributionRandomKernel_cu_f88cee4443distribution_elementwise_grid_stride_kernelImLi2EZZZNS0_9templates4cuda32random_full_64_bits_range_kernelIPNS_17CUDAGeneratorImplEEEvRNS_18TensorIteratorBaseET_ENKUlvE_clEvENKUlvE1_clEvEUlP24curandStatePhilox4_32_10E_ZNS1_27distribution_nullary_kernelIim10ulonglong2S7_SF_ZZZS5_IS7_EvS9_SA_ENKSB_clEvENKSC_clEvEUlmE_EEvS9_T2_RKT3_T4_EUlimE_EEvlNS_15PhiloxCudaStateET1_SJ_ --------------------------
	.section	.nv.constant0._ZN2at6native60_GLOBAL__N__fdc43544_27_DistributionRandomKernel_cu_f88cee4443distribution_elementwise_grid_stride_kernelImLi2EZZZNS0_9templates4cuda32random_full_64_bits_range_kernelIPNS_17CUDAGeneratorImplEEEvRNS_18TensorIteratorBaseET_ENKUlvE_clEvENKUlvE1_clEvEUlP24curandStatePhilox4_32_10E_ZNS1_27distribution_nullary_kernelIim10ulonglong2S7_SF_ZZZS5_IS7_EvS9_SA_ENKSB_clEvENKSC_clEvEUlmE_EEvS9_T2_RKT3_T4_EUlimE_EEvlNS_15PhiloxCudaStateET1_SJ_,"a",@progbits
	.sectionflags	@""
	.align	4
.nv.constant0._ZN2at6native60_GLOBAL__N__fdc43544_27_DistributionRandomKernel_cu_f88cee4443distribution_elementwise_grid_stride_kernelImLi2EZZZNS0_9templates4cuda32random_full_64_bits_range_kernelIPNS_17CUDAGeneratorImplEEEvRNS_18TensorIteratorBaseET_ENKUlvE_clEvENKUlvE1_clEvEUlP24curandStatePhilox4_32_10E_ZNS1_27distribution_nullary_kernelIim10ulonglong2S7_SF_ZZZS5_IS7_EvS9_SA_ENKSB_clEvENKSC_clEvEUlmE_EEvS9_T2_RKT3_T4_EUlimE_EEvlNS_15PhiloxCudaStateET1_SJ_:
	.zero		584


//--------------------- .nv.constant0._ZN2at6native60_GLOBAL__N__fdc43544_27_DistributionRandomKernel_cu_f88cee4443distribution_elementwise_grid_stride_kernelImLi2EZZZNS0_9templates4cuda32random_full_64_bits_range_kernelIPNS_17CUDAGeneratorImplEEEvRNS_18TensorIteratorBaseET_ENKUlvE_clEvENKUlvE0_clEvEUlP24curandStatePhilox4_32_10E_ZNS1_27distribution_nullary_kernelIam10ulonglong2S7_SF_ZZZS5_IS7_EvS9_SA_ENKSB_clEvENKSC_clEvEUlmE_EEvS9_T2_RKT3_T4_EUlimE0_EEvlNS_15PhiloxCudaStateET1_SJ_ --------------------------
	.section	.nv.constant0._ZN2at6native60_GLOBAL__N__fdc43544_27_DistributionRandomKernel_cu_f88cee4443distribution_elementwise_grid_stride_kernelImLi2EZZZNS0_9templates4cuda32random_full_64_bits_range_kernelIPNS_17CUDAGeneratorImplEEEvRNS_18TensorIteratorBaseET_ENKUlvE_clEvENKUlvE0_clEvEUlP24curandStatePhilox4_32_10E_ZNS1_27distribution_nullary_kernelIam10ulonglong2S7_SF_ZZZS5_IS7_EvS9_SA_ENKSB_clEvENKSC_clEvEUlmE_EEvS9_T2_RKT3_T4_EUlimE0_EEvlNS_15PhiloxCudaStateET1_SJ_,"a",@progbits
	.sectionflags	@""
	.align	4
.nv.constant0._ZN2at6native60_GLOBAL__N__fdc43544_27_DistributionRandomKernel_cu_f88cee4443distribution_elementwise_grid_stride_kernelImLi2EZZZNS0_9templates4cuda32random_full_64_bits_range_kernelIPNS_17CUDAGeneratorImplEEEvRNS_18TensorIteratorBaseET_ENKUlvE_clEvENKUlvE0_clEvEUlP24curandStatePhilox4_32_10E_ZNS1_27distribution_nullary_kernelIam10ulonglong2S7_SF_ZZZS5_IS7_EvS9_SA_ENKSB_clEvENKSC_clEvEUlmE_EEvS9_T2_RKT3_T4_EUlimE0_EEvlNS_15PhiloxCudaStateET1_SJ_:
	.zero		992


//--------------------- .nv.constant0._ZN2at6native60_GLOBAL__N__fdc43544_27_DistributionRandomKernel_cu_f88cee4443distribution_elementwise_grid_stride_kernelImLi2EZZZNS0_9templates4cuda32random_full_64_bits_range_kernelIPNS_17CUDAGeneratorImplEEEvRNS_18TensorIteratorBaseET_ENKUlvE_clEvENKUlvE0_clEvEUlP24curandStatePhilox4_32_10E_ZNS1_27distribution_nullary_kernelIam10ulonglong2S7_SF_ZZZS5_IS7_EvS9_SA_ENKSB_clEvENKSC_clEvEUlmE_EEvS9_T2_RKT3_T4_EUlimE_EEvlNS_15PhiloxCudaStateET1_SJ_ --------------------------
	.section	.nv.constant0._ZN2at6native60_GLOBAL__N__fdc43544_27_DistributionRandomKernel_cu_f88cee4443distribution_elementwise_grid_stride_kernelImLi2EZZZNS0_9templates4cuda32random_full_64_bits_range_kernelIPNS_17CUDAGeneratorImplEEEvRNS_18TensorIteratorBaseET_ENKUlvE_clEvENKUlvE0_clEvEUlP24curandStatePhilox4_32_10E_ZNS1_27distribution_nullary_kernelIam10ulonglong2S7_SF_ZZZS5_IS7_EvS9_SA_ENKSB_clEvENKSC_clEvEUlmE_EEvS9_T2_RKT3_T4_EUlimE_EEvlNS_15PhiloxCudaStateET1_SJ_,"a",@progbits
	.sectionflags	@""
	.align	4
.nv.constant0._ZN2at6native60_GLOBAL__N__fdc43544_27_DistributionRandomKernel_cu_f88cee4443distribution_elementwise_grid_stride_kernelImLi2EZZZNS0_9templates4cuda32random_full_64_bits_range_kernelIPNS_17CUDAGeneratorImplEEEvRNS_18TensorIteratorBaseET_ENKUlvE_clEvENKUlvE0_clEvEUlP24curandStatePhilox4_32_10E_ZNS1_27distribution_nullary_kernelIam10ulonglong2S7_SF_ZZZS5_IS7_EvS9_SA_ENKSB_clEvENKSC_clEvEUlmE_EEvS9_T2_RKT3_T4_EUlimE_EEvlNS_15PhiloxCudaStateET1_SJ_:
	.zero		584


//--------------------- .nv.constant0._ZN2at6native60_GLOBAL__N__fdc43544_27_DistributionRandomKernel_cu_f88cee4443distribution_elementwise_grid_stride_kernelImLi2EZZZNS0_9templates4cuda32random_full_64_bits_range_kernelIPNS_17CUDAGeneratorImplEEEvRNS_18TensorIteratorBaseET_ENKUlvE_clEvENKUlvE_clEvEUlP24curandStatePhilox4_32_10E_ZNS1_27distribution_nullary_kernelIhm10ulonglong2S7_SF_ZZZS5_IS7_EvS9_SA_ENKSB_clEvENKSC_clEvEUlmE_EEvS9_T2_RKT3_T4_EUlimE0_EEvlNS_15PhiloxCudaStateET1_SJ_ --------------------------
	.section	.nv.constant0._ZN2at6native60_GLOBAL__N__fdc43544_27_DistributionRandomKernel_cu_f88cee4443distribution_elementwise_grid_stride_kernelImLi2EZZZNS0_9templates4cuda32random_full_64_bits_range_kernelIPNS_17CUDAGeneratorImplEEEvRNS_18TensorIteratorBaseET_ENKUlvE_clEvENKUlvE_clEvEUlP24curandStatePhilox4_32_10E_ZNS1_27distribution_nullary_kernelIhm10ulonglong2S7_SF_ZZZS5_IS7_EvS9_SA_ENKSB_clEvENKSC_clEvEUlmE_EEvS9_T2_RKT3_T4_EUlimE0_EEvlNS_15PhiloxCudaStateET1_SJ_,"a",@progbits
	.sectionflags	@""
	.align	4
.nv.constant0._ZN2at6native60_GLOBAL__N__fdc43544_27_DistributionRandomKernel_cu_f88cee4443distribution_elementwise_grid_stride_kernelImLi2EZZZNS0_9templates4cuda32random_full_64_bits_range_kernelIPNS_17CUDAGeneratorImplEEEvRNS_18TensorIteratorBaseET_ENKUlvE_clEvENKUlvE_clEvEUlP24curandStatePhilox4_32_10E_ZNS1_27distribution_nullary_kernelIhm10ulonglong2S7_SF_ZZZS5_IS7_EvS9_SA_ENKSB_clEvENKSC_clEvEUlmE_EEvS9_T2_RKT3_T4_EUlimE0_EEvlNS_15PhiloxCudaStateET1_SJ_:
	.zero		992


//--------------------- .nv.constant0._ZN2at6native60_GLOBAL__N__fdc43544_27_DistributionRandomKernel_cu_f88cee4443distribution_elementwise_grid_stride_kernelImLi2EZZZNS0_9templates4cuda32random_full_64_bits_range_kernelIPNS_17CUDAGeneratorImplEEEvRNS_18TensorIteratorBaseET_ENKUlvE_clEvENKUlvE_clEvEUlP24curandStatePhilox4_32_10E_ZNS1_27distribution_nullary_kernelIhm10ulonglong2S7_SF_ZZZS5_IS7_EvS9_SA_ENKSB_clEvENKSC_clEvEUlmE_EEvS9_T2_RKT3_T4_EUlimE_EEvlNS_15PhiloxCudaStateET1_SJ_ --------------------------
	.section	.nv.constant0._ZN2at6native60_GLOBAL__N__fdc43544_27_DistributionRandomKernel_cu_f88cee4443distribution_elementwise_grid_stride_kernelImLi2EZZZNS0_9templates4cuda32random_full_64_bits_range_kernelIPNS_17CUDAGeneratorImplEEEvRNS_18TensorIteratorBaseET_ENKUlvE_clEvENKUlvE_clEvEUlP24curandStatePhilox4_32_10E_ZNS1_27distribution_nullary_kernelIhm10ulonglong2S7_SF_ZZZS5_IS7_EvS9_SA_ENKSB_clEvENKSC_clEvEUlmE_EEvS9_T2_RKT3_T4_EUlimE_EEvlNS_15PhiloxCudaStateET1_SJ_,"a",@progbits
	.sectionflags	@""
	.align	4
.nv.constant0._ZN2at6native60_GLOBAL__N__fdc43544_27_DistributionRandomKernel_cu_f88cee4443distribution_elementwise_grid_stride_kernelImLi2EZZZNS0_9templates4cuda32random_full_64_bits_range_kernelIPNS_17CUDAGeneratorImplEEEvRNS_18TensorIteratorBaseET_ENKUlvE_clEvENKUlvE_clEvEUlP24curandStatePhilox4_32_10E_ZNS1_27distribution_nullary_kernelIhm10ulonglong2S7_SF_ZZZS5_IS7_EvS9_SA_ENKSB_clEvENKSC_clEvEUlmE_EEvS9_T2_RKT3_T4_EUlimE_EEvlNS_15PhiloxCudaStateET1_SJ_:
	.zero		584


//--------------------- .nv.constant0._ZN2at6native60_GLOBAL__N__fdc43544_27_DistributionRandomKernel_cu_f88cee4443distribution_elementwise_grid_stride_kernelIjLi4EZZZNS0_9templates4cuda21random_from_to_kernelIPNS_17CUDAGeneratorImplEEEvRNS_18TensorIteratorBaseEmlT_ENKUlvE_clEvENKUlvE11_clEvEUlP24curandStatePhilox4_32_10E0_ZNS1_27distribution_nullary_kernelImj5uint4S7_SF_ZZZS5_IS7_EvS9_mlSA_ENKSB_clEvENKSC_clEvEUljE_EEvS9_T2_RKT3_T4_EUlijE0_EEvlNS_15PhiloxCudaStateET1_SJ_ --------------------------
	.section	.nv.constant0._ZN2at6native60_GLOBAL__N__fdc43544_27_DistributionRandomKernel_cu_f88cee4443distribution_elementwise_grid_stride_kernelIjLi4EZZZNS0_9templates4cuda21random_from_to_kernelIPNS_17CUDAGeneratorImplEEEvRNS_18TensorIteratorBaseEmlT_ENKUlvE_clEvENKUlvE11_clEvEUlP24curandStatePhilox4_32_10E0_ZNS1_27distribution_nullary_kernelImj5uint4S7_SF_ZZZS5_IS7_EvS9_mlSA_ENKSB_clEvENKSC_clEvEUljE_EEvS9_T2_RKT3_T4_EUlijE0_EEvlNS_15PhiloxCudaStateET1_SJ_,"a",@progbits
	.sectionflags	@""
	.align	4
.nv.constant0._ZN2at6native60_GLOBAL__N__fdc43544_27_DistributionRandomKernel_cu_f88cee4443distribution_elementwise_grid_stride_kernelIjLi4EZZZNS0_9templates4cuda21random_from_to_kernelIPNS_17CUDAGeneratorImplEEEvRNS_18TensorIteratorBaseEmlT_ENKUlvE_clEvENKUlvE11_clEvEUlP24curandStatePhilox4_32_10E0_ZNS1_27distribution_nullary_kernelImj5uint4S7_SF_ZZZS5_IS7_EvS9_mlSA_ENKSB_clEvENKSC_clEvEUljE_EEvS9_T2_RKT3_T4_EUlijE0_EEvlNS_15PhiloxCudaStateET1_SJ_:
	.zero		1000


//--------------------- .nv.constant0._ZN2at6native60_GLOBAL__N__fdc43544_27_DistributionRandomKernel_cu_f88cee4443distribution_elementwise_grid_stride_kernelIjLi4EZZZNS0_9templates4cuda21random_from_to_kernelIPNS_17CUDAGeneratorImplEEEvRNS_18TensorIteratorBaseEmlT_ENKUlvE_clEvENKUlvE11_clEvEUlP24curandStatePhilox4_32_10E0_ZNS1_27distribution_nullary_kernelImj5uint4S7_SF_ZZZS5_IS7_EvS9_mlSA_ENKSB_clEvENKSC_clEvEUljE_EEvS9_T2_RKT3_T4_EUlijE_EEvlNS_15PhiloxCudaStateET1_SJ_ --------------------------
	.section	.nv.constant0._ZN2at6native60_GLOBAL__N__fdc43544_27_DistributionRandomKernel_cu_f88cee4443distribution_elementwise_grid_stride_kernelIjLi4EZZZNS0_9templates4cuda21random_from_to_kernelIPNS_17CUDAGeneratorImplEEEvRNS_18TensorIteratorBaseEmlT_ENKUlvE_clEvENKUlvE11_clEvEUlP24curandStatePhilox4_32_10E0_ZNS1_27distribution_nullary_kernelImj5uint4S7_SF_ZZZS5_IS7_EvS9_mlSA_ENKSB_clEvENKSC_clEvEUljE_EEvS9_T2_RKT3_T4_EUlijE_EEvlNS_15PhiloxCudaStateET1_SJ_,"a",@progbits
	.sectionflags	@""
	.align	4
.nv.constant0._ZN2at6native60_GLOBAL__N__fdc43544_27_DistributionRandomKernel_cu_f88cee4443distribution_elementwise_grid_stride_kernelIjLi4EZZZNS0_9templates4cuda21random_from_to_kernelIPNS_17CUDAGeneratorImplEEEvRNS_18TensorIteratorBaseEmlT_ENKUlvE_clEvENKUlvE11_clEvEUlP24curandStatePhilox4_32_10E0_ZNS1_27distribution_nullary_kernelImj5uint4S7_SF_ZZZS5_IS7_EvS9_mlSA_ENKSB_clEvENKSC_clEvEUljE_EEvS9_T2_RKT3_T4_EUlijE_EEvlNS_15PhiloxCudaStateET1_SJ_:
	.zero		600


//--------------------- .nv.constant0._ZN2at6native60_GLOBAL__N__fdc43544_27_DistributionRandomKernel_cu_f88cee4443distribution_elementwise_grid_stride_kernelImLi2EZZZNS0_9templates4cuda21random_from_to_kernelIPNS_17CUDAGeneratorImplEEEvRNS_18TensorIteratorBaseEmlT_ENKUlvE_clEvENKUlvE11_clEvEUlP24curandStatePhilox4_32_10E_ZNS1_27distribution_nullary_kernelImm10ulonglong2S7_SF_ZZZS5_IS7_EvS9_mlSA_ENKSB_clEvENKSC_clEvEUlmE_EEvS9_T2_RKT3_T4_EUlimE0_EEvlNS_15PhiloxCudaStateET1_SJ_ --------------------------
	.section	.nv.constant0._ZN2at6native60_GLOBAL__N__fdc43544_27_DistributionRandomKernel_cu_f88cee4443distribution_elementwise_grid_stride_kernelImLi2EZZZNS0_9templates4cuda21random_from_to_kernelIPNS_17CUDAGeneratorImplEEEvRNS_18TensorIteratorBaseEmlT_ENKUlvE_clEvENKUlvE11_clEvEUlP24curandStatePhilox4_32_10E_ZNS1_27distribution_nullary_kernelImm10ulonglong2S7_SF_ZZZS5_IS7_EvS9_mlSA_ENKSB_clEvENKSC_clEvEUlmE_EEvS9_T2_RKT3_T4_EUlimE0_EEvlNS_15PhiloxCudaStateET1_SJ_,"a",@progbits
	.sectionflags	@""
	.align	4
.nv.constant0._ZN2at6native60_GLOBAL__N__fdc43544_27_DistributionRandomKernel_cu_f88cee4443distribution_elementwise_grid_stride_kernelImLi2EZZZNS0_9templates4cuda21random_from_to_kernelIPNS_17CUDAGeneratorImplEEEvRNS_18TensorIteratorBaseEmlT_ENKUlvE_clEvENKUlvE11_clEvEUlP24curandStatePhilox4_32_10E_ZNS1_27distribution_nullary_kernelImm10ulonglong2S7_SF_ZZZS5_IS7_EvS9_mlSA_ENKSB_clEvENKSC_clEvEUlmE_EEvS9_T2_RKT3_T4_EUlimE0_EEvlNS_15PhiloxCudaStateET1_SJ_:
	.zero		1000


//--------------------- .nv.constant0._ZN2at6native60_GLOBAL__N__fdc43544_27_DistributionRandomKernel_cu_f88cee4443distribution_elementwise_grid_stride_kernelImLi2EZZZNS0_9templates4cuda21random_from_to_kernelIPNS_17CUDAGeneratorImplEEEvRNS_18TensorIteratorBaseEmlT_ENKUlvE_clEvENKUlvE11_clEvEUlP24curandStatePhilox4_32_10E_ZNS1_27distribution_nullary_kernelImm10ulonglong2S7_SF_ZZZS5_IS7_EvS9_mlSA_ENKSB_clEvENKSC_clEvEUlmE_EEvS9_T2_RKT3_T4_EUlimE_EEvlNS_15PhiloxCudaStateET1_SJ_ --------------------------
	.section	.nv.constant0._ZN2at6native60_GLOBAL__N__fdc43544_27_DistributionRandomKernel_cu_f88cee4443distribution_elementwise_grid_stride_kernelImLi2EZZZNS0_9templates4cuda21random_from_to_kernelIPNS_17CUDAGeneratorImplEEEvRNS_18TensorIteratorBaseEmlT_ENKUlvE_clEvENKUlvE11_clEvEUlP24curandStatePhilox4_32_10E_ZNS1_27distribution_nullary_kernelImm10ulonglong2S7_SF_ZZZS5_IS7_EvS9_mlSA_ENKSB_clEvENKSC_clEvEUlmE_EEvS9_T2_RKT3_T4_EUlimE_EEvlNS_15PhiloxCudaStateET1_SJ_,"a",@progbits
	.sectionflags	@""
	.align	4
.nv.constant0._ZN2at6native60_GLOBAL__N__fdc43544_27_DistributionRandomKernel_cu_f88cee4443distribution_elementwise_grid_stride_kernelImLi2EZZZNS0_9templates4cuda21random_from_to_kernelIPNS_17CUDAGeneratorImplEEEvRNS_18TensorIteratorBaseEmlT_ENKUlvE_clEvENKUlvE11_clEvEUlP24curandStatePhilox4_32_10E_ZNS1_27distribution_nullary_kernelImm10ulonglong2S7_SF_ZZZS5_IS7_EvS9_mlSA_ENKSB_clEvENKSC_clEvEUlmE_EEvS9_T2_RKT3_T4_EUlimE_EEvlNS_15PhiloxCudaStateET1_SJ_:
	.zero		600


//--------------------- .nv.constant0._ZN2at6native60_GLOBAL__N__fdc43544_27_DistributionRandomKernel_cu_f88cee4443distribution_elementwise_grid_stride_kernelIjLi4EZZZNS0_9templates4cuda21random_from_to_kernelIPNS_17CUDAGeneratorImplEEEvRNS_18TensorIteratorBaseEmlT_ENKUlvE_clEvENKUlvE10_clEvEUlP24curandStatePhilox4_32_10E0_ZNS1_27distribution_nullary_kernelIjj5uint4S7_SF_ZZZS5_IS7_EvS9_mlSA_ENKSB_clEvENKSC_clEvEUljE_EEvS9_T2_RKT3_T4_EUlijE0_EEvlNS_15PhiloxCudaStateET1_SJ_ --------------------------
	.section	.nv.constant0._ZN2at6native60_GLOBAL__N__fdc43544_27_DistributionRandomKernel_cu_f88cee4443distribution_elementwise_grid_stride_kernelIjLi4EZZZNS0_9templates4cuda21random_from_to_kernelIPNS_17CUDAGeneratorImplEEEvRNS_18TensorIteratorBaseEmlT_ENKUlvE_clEvENKUlvE10_clEvEUlP24curandStatePhilox4_32_10E0_ZNS1_27distribution_nullary_kernelIjj5uint4S7_SF_ZZZS5_IS7_EvS9_mlSA_ENKSB_clEvENKSC_clEvEUljE_EEvS9_T2_RKT3_T4_EUlijE0_EEvlNS_15PhiloxCudaStateET1_SJ_,"a",@progbits
	.sectionflags	@""
	.align	4
.nv.constant0._ZN2at6native60_GLOBAL__N__fdc43544_27_DistributionRandomKernel_cu_f88cee4443distribution_elementwise_grid_stride_kernelIjLi4EZZZNS0_9templates4cuda21random_from_to_kernelIPNS_17CUDAGeneratorImplEEEvRNS_18TensorIteratorBaseEmlT_ENKUlvE_clEvENKUlvE10_clEvEUlP24curandStatePhilox4_32_10E0_ZNS1_27distribution_nullary_kernelIjj5uint4S7_SF_ZZZS5_IS7_EvS9_mlSA_ENKSB_clEvENKSC_clEvEUljE_EEvS9_T2_RKT3_T4_EUlijE0_EEvlNS_15PhiloxCudaStateET1_SJ_:
	.zero		1000


//--------------------- .nv.constant0._ZN2at6native60_GLOBAL__N__fdc43544_27_DistributionRandomKernel_cu_f88cee4443distribution_elementwise_grid_stride_kernelIjLi4EZZZNS0_9templates4cuda21random_from_to_kernelIPNS_17CUDAGeneratorImplEEEvRNS_18TensorIteratorBaseEmlT_ENKUlvE_clEvENKUlvE10_clEvEUlP24curandStatePhilox4_32_10E0_ZNS1_27distribution_nullary_kernelIjj5uint4S7_SF_ZZZS5_IS7_EvS9_mlSA_ENKSB_clEvENKSC_clEvEUljE_EEvS9_T2_RKT3_T4_EUlijE_EEvlNS_15PhiloxCudaStateET1_SJ_ --------------------------
	.section	.nv.constant0._ZN2at6native60_GLOBAL__N__fdc43544_27_DistributionRandomKernel_cu_f88cee4443distribution_elementwise_grid_stride_kernelIjLi4EZZZNS0_9templates4cuda21random_from_to_kernelIPNS_17CUDAGeneratorImplEEEvRNS_18TensorIteratorBaseEmlT_ENKUlvE_clEvENKUlvE10_clEvEUlP24curandStatePhilox4_32_10E0_ZNS1_27distribution_nullary_kernelIjj5uint4S7_SF_ZZZS5_IS7_EvS9_mlSA_ENKSB_clEvENKSC_clEvEUljE_EEvS9_T2_RKT3_T4_EUlijE_EEvlNS_15PhiloxCudaStateET1_SJ_,"a",@progbits
	.sectionflags	@""
	.align	4
.nv.constant0._ZN2at6native60_GLOBAL__N__fdc43544_27_DistributionRandomKernel_cu_f88cee4443distribution_elementwise_grid_stride_kernelIjLi4EZZZNS0_9templates4cuda21random_from_to_kernelIPNS_17CUDAGeneratorImplEEEvRNS_18TensorIteratorBaseEmlT_ENKUlvE_clEvENKUlvE10_clEvEUlP24curandStatePhilox4_32_10E0_ZNS1_27distribution_nullary_kernelIjj5uint4S7_SF_ZZZS5_IS7_EvS9_mlSA_ENKSB_clEvENKSC_clEvEUljE_EEvS9_T2_RKT3_T4_EUlijE_EEvlNS_15PhiloxCudaStateET1_SJ_:
	.zero		600


//--------------------- .nv.constant0._ZN2at6native60_GLOBAL__N__fdc43544_27_DistributionRandomKernel_cu_f88cee4443distribution_elementwise_grid_stride_kernelImLi2EZZZNS0_9templates4cuda21random_from_to_kernelIPNS_17CUDAGeneratorImplEEEvRNS_18TensorIteratorBaseEmlT_ENKUlvE_clEvENKUlvE10_clEvEUlP24curandStatePhilox4_32_10E_ZNS1_27distribution_nullary_kernelIjm10ulonglong2S7_SF_ZZZS5_IS7_EvS9_mlSA_ENKSB_clEvENKSC_clEvEUlmE_EEvS9_T2_RKT3_T4_EUlimE0_EEvlNS_15PhiloxCudaStateET1_SJ_ --------------------------
	.section	.nv.constant0._ZN2at6native60_GLOBAL__N__fdc43544_27_DistributionRandomKernel_cu_f88cee4443distribution_elementwise_grid_stride_kernelImLi2EZZZNS0_9templates4cuda21random_from_to_kernelIPNS_17CUDAGeneratorImplEEEvRNS_18TensorIteratorBaseEmlT_ENKUlvE_clEvENKUlvE10_clEvEUlP24curandStatePhilox4_32_10E_ZNS1_27distribution_nullary_kernelIjm10ulonglong2S7_SF_ZZZS5_IS7_EvS9_mlSA_ENKSB_clEvENKSC_clEvEUlmE_EEvS9_T2_RKT3_T4_EUlimE0_EEvlNS_15PhiloxCudaStateET1_SJ_,"a",@progbits
	.sectionflags	@""
	.align	4
.nv.constant0._ZN2at6native60_GLOBAL__N__fdc43544_27_DistributionRandomKernel_cu_f88cee4443distribution_elementwise_grid_stride_kernelImLi2EZZZNS0_9templates4cuda21random_from_to_kernelIPNS_17CUDAGeneratorImplEEEvRNS_18TensorIteratorBaseEmlT_ENKUlvE_clEvENKUlvE10_clEvEUlP24curandStatePhilox4_32_10E_ZNS1_27distribution_nullary_kernelIjm10ulonglong2S7_SF_ZZZS5_IS7_EvS9_mlSA_ENKSB_clEvENKSC_clEvEUlmE_EEvS9_T2_RKT3_T4_EUlimE0_EEvlNS_15PhiloxCudaStateET1_SJ_:
	.zero		1000


//--------------------- .nv.constant0._ZN2at6native60_GLOBAL__N__fdc43544_27_DistributionRandomKernel_cu_f88cee4443distribution_elementwise_grid_stride_kernelImLi2EZZZNS0_9templates4cuda21random_from_to_kernelIPNS_17CUDAGeneratorImplEEEvRNS_18TensorIteratorBaseEmlT_ENKUlvE_clEvENKUlvE10_clEvEUlP24curandStatePhilox4_32_10E_ZNS1_27distribution_nullary_kernelIjm10ulonglong2S7_SF_ZZZS5_IS7_EvS9_mlSA_ENKSB_clEvENKSC_clEvEUlmE_EEvS9_T2_RKT3_T4_EUlimE_EEvlNS_15PhiloxCudaStateET1_SJ_ --------------------------
	.section	.nv.constant0._ZN2at6native60_GLOBAL__N__fdc43544_27_DistributionRandomKernel_cu_f88cee4443distribution_elementwise_grid_stride_kernelImLi2EZZZNS0_9templates4cuda21random_from_to_kernelIPNS_17CUDAGeneratorImplEEEvRNS_18TensorIteratorBaseEmlT_ENKUlvE_clEvENKUlvE10_clEvEUlP24curandStatePhilox4_32_10E_ZNS1_27distribution_nullary_kernelIjm10ulonglong2S7_SF_ZZZS5_IS7_EvS9_mlSA_ENKSB_clEvENKSC_clEvEUlmE_EEvS9_T2_RKT3_T4_EUlimE_EEvlNS_15PhiloxCudaStateET1_SJ_,"a",@progbits
	.sectionflags	@""
	.align	4
.nv.constant0._ZN2at6native60_GLOBAL__N__fdc43544_27_DistributionRandomKernel_cu_f88cee4443distribution_elementwise_grid_stride_kernelImLi2EZZZNS0_9templates4cuda21random_from_to_kernelIPNS_17CUDAGeneratorImplEEEvRNS_18TensorIteratorBaseEmlT_ENKUlvE_clEvENKUlvE10_clEvEUlP24curandStatePhilox4_32_10E_ZNS1_27distribution_nullary_kernelIjm10ulonglong2S7_SF_ZZZS5_IS7_EvS9_mlSA_ENKSB_clEvENKSC_clEvEUlmE_EEvS9_T2_RKT3_T4_EUlimE_EEvlNS_15PhiloxCudaStateET1_SJ_:
	.zero		600


//--------------------- .nv.constant0._ZN2at6native60_GLOBAL__N__fdc43544_27_DistributionRandomKernel_cu_f88cee4443distribution_elementwise_grid_stride_kernelIjLi4EZZZNS0_9templates4cuda21random_from_to_kernelIPNS_17CUDAGeneratorImplEEEvRNS_18TensorIteratorBaseEmlT_ENKUlvE_clEvENKUlvE9_clEvEUlP24curandStatePhilox4_32_10E0_ZNS1_27distribution_nullary_kernelItj5uint4S7_SF_ZZZS5_IS7_EvS9_mlSA_ENKSB_clEvENKSC_clEvEUljE_EEvS9_T2_RKT3_T4_EUlijE0_EEvlNS_15PhiloxCudaStateET1_SJ_ --------------------------
	.section	.nv.constant0._ZN2at6native60_GLOBAL__N__fdc43544_27_DistributionRandomKernel_cu_f88cee4443distribution_elementwise_grid_stride_kernelIjLi4EZZZNS0_9templates4cuda21random_from_to_kernelIPNS_17CUDAGeneratorImplEEEvRNS_18TensorIteratorBaseEmlT_ENKUlvE_clEvENKUlvE9_clEvEUlP24curandStatePhilox4_32_10E0_ZNS1_27distribution_nullary_kernelItj5uint4S7_SF_ZZZS5_IS7_EvS9_mlSA_ENKSB_clEvENKSC_clEvEUljE_EEvS9_T2_RKT3_T4_EUlijE0_EEvlNS_15PhiloxCudaStateET1_SJ_,"a",@progbits
	.sectionflags	@""
	.align	4
.nv.constant0._ZN2at6native60_GLOBAL__N__fdc43544_27_DistributionRandomKernel_cu_f88cee4443distribution_elementwise_grid_stride_kernelIjLi4EZZZNS0_9templates4cuda21random_from_to_kernelIPNS_17CUDAGeneratorImplEEEvRNS_18TensorIteratorBaseEmlT_ENKUlvE_clEvENKUlvE9_clEvEUlP24curandStatePhilox4_32_10E0_ZNS1_27distribution_nullary_kernelItj5uint4S7_SF_ZZZS5_IS7_EvS9_mlSA_ENKSB_clEvENKSC_clEvEUljE_EEvS9_T2_RKT3_T4_EUlijE0_EEvlNS_15PhiloxCudaStateET1_SJ_:
	.zero		1000


//--------------------- .nv.constant0._ZN2at6native60_GLOBAL__N__fdc43544_27_DistributionRandomKernel_cu_f88cee4443distribution_elementwise_grid_stride_kernelIjLi4EZZZNS0_9templates4cuda21random_from_to_kernelIPNS_17CUDAGeneratorImplEEEvRNS_18TensorIteratorBaseEmlT_ENKUlvE_clEvENKUlvE9_clEvEUlP24curandStatePhilox4_32_10E0_ZNS1_27distribution_nullary_kernelItj5uint4S7_SF_ZZZS5_IS7_EvS9_mlSA_ENKSB_clEvENKSC_clEvEUljE_EEvS9_T2_RKT3_T4_EUlijE_EEvlNS_15PhiloxCudaStateET1_SJ_ --------------------------
	.section	.nv.constant0._ZN2at6native60_GLOBAL__N__fdc43544_27_DistributionRandomKernel_cu_f88cee4443distribution_elementwise_grid_stride_kernelIjLi4EZZZNS0_9templates4cuda21random_from_to_kernelIPNS_17CUDAGeneratorImplEEEvRNS_18TensorIteratorBaseEmlT_ENKUlvE_clEvENKUlvE9_clEvEUlP24curandStatePhilox4_32_10E0_ZNS1_27distribution_nullary_kernelItj5uint4S7_SF_ZZZS5_IS7_EvS9_mlSA_ENKSB_clEvENKSC_clEvEUljE_EEvS9_T2_RKT3_T4_EUlijE_EEvlNS_15PhiloxCudaStateET1_SJ_,"a",@progbits
	.sectionflags	@""
	.align	4
.nv.constant0._ZN2at6native60_GLOBAL__N__fdc43544_27_DistributionRandomKernel_cu_f88cee4443distribution_elementwise_grid_stride_kernelIjLi4EZZZNS0_9templates4cuda21random_from_to_kernelIPNS_17CUDAGeneratorImplEEEvRNS_18TensorIteratorBaseEmlT_ENKUlvE_clEvENKUlvE9_clEvEUlP24curandStatePhilox4_32_10E0_ZNS1_27distribution_nullary_kernelItj5uint4S7_SF_ZZZS5_IS7_EvS9_mlSA_ENKSB_clEvENKSC_clEvEUljE_EEvS9_T2_RKT3_T4_EUlijE_EEvlNS_15PhiloxCudaStateET1_SJ_:
	.zero		600


//--------------------- .nv.constant0._ZN2at6native60_GLOBAL__N__fdc43544_27_DistributionRandomKernel_cu_f88cee4443distribution_elementwise_grid_stride_kernelImLi2EZZZNS0_9templates4cuda21random_from_to_kernelIPNS_17CUDAGeneratorImplEEEvRNS_18TensorIteratorBaseEmlT_ENKUlvE_clEvENKUlvE9_clEvEUlP24curandStatePhilox4_32_10E_ZNS1_27distribution_nullary_kernelItm10ulonglong2S7_SF_ZZZS5_IS7_EvS9_mlSA_ENKSB_clEvENKSC_clEvEUlmE_EEvS9_T2_RKT3_T4_EUlimE0_EEvlNS_15PhiloxCudaStateET1_SJ_ --------------------------
	.section	.nv.constant0._ZN2at6native60_GLOBAL__N__fdc43544_27_DistributionRandomKernel_cu_f88cee4443distribution_elementwise_grid_stride_kernelImLi2EZZZNS0_9templates4cuda21random_from_to_kernelIPNS_17CUDAGeneratorImplEEEvRNS_18TensorIteratorBaseEmlT_ENKUlvE_clEvENKUlvE9_clEvEUlP24curandStatePhilox4_32_10E_ZNS1_27distribution_nullary_kernelItm10ulonglong2S7_SF_ZZZS5_IS7_EvS9_mlSA_ENKSB_clEvENKSC_clEvEUlmE_EEvS9_T2_RKT3_T4_EUlimE0_EEvlNS_15PhiloxCudaStateET1_SJ_,"a",@progbits
	.sectionflags	@""
	.align	4
.nv.constant0._ZN2at6native60_GLOBAL__N__fdc43544_27_DistributionRandomKernel_cu_f88cee4443distribution_elementwise_grid_stride_kernelImLi2EZZZNS0_9templates4cuda21random_from_to_kernelIPNS_17CUDAGeneratorImplEEEvRNS_18TensorIteratorBaseEmlT_ENKUlvE_clEvENKUlvE9_clEvEUlP24curandStatePhilox4_32_10E_ZNS1_27distribution_nullary_kernelItm10ulonglong2S7_SF_ZZZS5_IS7_EvS9_mlSA_ENKSB_clEvENKSC_clEvEUlmE_EEvS9_T2_RKT3_T4_EUlimE0_EEvlNS_15PhiloxCudaStateET1_SJ_:
	.zero		1000


//--------------------- .nv.constant0._ZN2at6native60_GLOBAL__N__fdc43544_27_DistributionRandomKernel_cu_f88cee4443distribution_elementwise_grid_stride_kernelImLi2EZZZNS0_9templates4cuda21random_from_to_kernelIPNS_17CUDAGeneratorImplEEEvRNS_18TensorIteratorBaseEmlT_ENKUlvE_clEvENKUlvE9_clEvEUlP24curandStatePhilox4_32_10E_ZNS1_27distribution_nullary_kernelItm10ulonglong2S7_SF_ZZZS5_IS7_EvS9_mlSA_ENKSB_clEvENKSC_clEvEUlmE_EEvS9_T2_RKT3_T4_EUlimE_EEvlNS_15PhiloxCudaStateET1_SJ_ --------------------------
	.section	.nv.constant0._ZN2at6native60_GLOBAL__N__fdc43544_27_DistributionRandomKernel_cu_f88cee4443distribution_elementwise_grid_stride_kernelImLi2EZZZNS0_9templates4cuda21random_from_to_kernelIPNS_17CUDAGeneratorImplEEEvRNS_18TensorIteratorBaseEmlT_ENKUlvE_clEvENKUlvE9_clEvEUlP24curandStatePhilox4_32_10E_ZNS1_27distribution_nullary_kernelItm10ulonglong2S7_SF_ZZZS5_IS7_EvS9_mlSA_ENKSB_clEvENKSC_clEvEUlmE_EEvS9_T2_RKT3_T4_EUlimE_EEvlNS_15PhiloxCudaStateET1_SJ_,"a",@progbits
	.sectionflags	@""
	.align	4
.nv.constant0._ZN2at6native60_GLOBAL__N__fdc43544_27_DistributionRandomKernel_cu_f88cee4443distribution_elementwise_grid_stride_kernelImLi2EZZZNS0_9templates4cuda21random_from_to_kernelIPNS_17CUDAGeneratorImplEEEvRNS_18TensorIteratorBaseEmlT_ENKUlvE_clEvENKUlvE9_clEvEUlP24curandStatePhilox4_32_10E_ZNS1_27distribution_nullary_kernelItm10ulonglong2S7_SF_ZZZS5_IS7_EvS9_mlSA_ENKSB_clEvENKSC_clEvEUlmE_EEvS9_T2_RKT3_T4_EUlimE_EEvlNS_15PhiloxCudaStateET1_SJ_:
	.zero		600


//--------------------- .nv.constant0._ZN2at6native60_GLOBAL__N__fdc43544_27_DistributionRandomKernel_cu_f88cee4443distribution_elementwise_grid_stride_kernelIjLi4EZZZNS0_9templates4cuda21random_from_to_kernelIPNS_17CUDAGeneratorImplEEEvRNS_18TensorIteratorBaseEmlT_ENKUlvE_clEvENKUlvE8_clEvEUlP24curandStatePhilox4_32_10E0_ZNS1_27distribution_nullary_kernelIN3c108BFloat16Ej5uint4S7_SF_ZZZS5_IS7_EvS9_mlSA_ENKSB_clEvENKSC_clEvEUljE_EEvS9_T2_RKT3_T4_EUlijE0_EEvlNS_15PhiloxCudaStateET1_SL_ --------------------------
	.section	.nv.constant0._ZN2at6native60_GLOBAL__N__fdc43544_27_DistributionRandomKernel_cu_f88cee4443distribution_elementwise_grid_stride_kernelIjLi4EZZZNS0_9templates4cuda21random_from_to_kernelIPNS_17CUDAGeneratorImplEEEvRNS_18TensorIteratorBaseEmlT_ENKUlvE_clEvENKUlvE8_clEvEUlP24curandStatePhilox4_32_10E0_ZNS1_27distribution_nullary_kernelIN3c108BFloat16Ej5uint4S7_SF_ZZZS5_IS7_EvS9_mlSA_ENKSB_clEvENKSC_clEvEUljE_EEvS9_T2_RKT3_T4_EUlijE0_EEvlNS_15PhiloxCudaStateET1_SL_,"a",@progbits
	.sectionflags	@""
	.align	4
.nv.constant0._ZN2at6native60_GLOBAL__N__fdc43544_27_DistributionRandomKernel_cu_f88cee4443distribution_elementwise_grid_stride_kernelIjLi4EZZZNS0_9templates4cuda21random_from_to_kernelIPNS_17CUDAGeneratorImplEEEvRNS_18TensorIteratorBaseEmlT_ENKUlvE_clEvENKUlvE8_clEvEUlP24curandStatePhilox4_32_10E0_ZNS1_27distribution_nullary_kernelIN3c108BFloat16Ej5uint4S7_SF_ZZZS5_IS7_EvS9_mlSA_ENKSB_clEvENKSC_clEvEUljE_EEvS9_T2_RKT3_T4_EUlijE0_EEvlNS_15PhiloxCudaStateET1_SL_:
	.zero		1000


//--------------------- .nv.constant0._ZN2at6native60_GLOBAL__N__fdc43544_27_DistributionRandomKernel_cu_f88cee4443distribution_elementwise_grid_stride_kernelIjLi4EZZZNS0_9templates4cuda21random_from_to_kernelIPNS_17CUDAGeneratorImplEEEvRNS_18TensorIteratorBaseEmlT_ENKUlvE_clEvENKUlvE8_clEvEUlP24curandStatePhilox4_32_10E0_ZNS1_27distribution_nullary_kernelIN3c108BFloat16Ej5uint4S7_SF_ZZZS5_IS7_EvS9_mlSA_ENKSB_clEvENKSC_clEvEUljE_EEvS9_T2_RKT3_T4_EUlijE_EEvlNS_15PhiloxCudaStateET1_SL_ --------------------------
	.section	.nv.constant0._ZN2at6native60_GLOBAL__N__fdc43544_27_DistributionRandomKernel_cu_f88cee4443distribution_elementwise_grid_stride_kernelIjLi4EZZZNS0_9templates4cuda21random_from_to_kernelIPNS_17CUDAGeneratorImplEEEvRNS_18TensorIteratorBaseEmlT_ENKUlvE_clEvENKUlvE8_clEvEUlP24curandStatePhilox4_32_10E0_ZNS1_27distribution_nullary_kernelIN3c108BFloat16Ej5uint4S7_SF_ZZZS5_IS7_EvS9_mlSA_ENKSB_clEvENKSC_clEvEUljE_EEvS9_T2_RKT3_T4_EUlijE_EEvlNS_15PhiloxCudaStateET1_SL_,"a",@progbits
	.sectionflags	@""
	.align	4
.nv.constant0._ZN2at6native60_GLOBAL__N__fdc43544_27_DistributionRandomKernel_cu_f88cee4443distribution_elementwise_grid_stride_kernelIjLi4EZZZNS0_9templates4cuda21random_from_to_kernelIPNS_17CUDAGeneratorImplEEEvRNS_18TensorIteratorBaseEmlT_ENKUlvE_clEvENKUlvE8_clEvEUlP24curandStatePhilox4_32_10E0_ZNS1_27distribution_nullary_kernelIN3c108BFloat16Ej5uint4S7_SF_ZZZS5_IS7_EvS9_mlSA_ENKSB_clEvENKSC_clEvEUljE_EEvS9_T2_RKT3_T4_EUlijE_EEvlNS_15PhiloxCudaStateET1_SL_:
	.zero		600


//--------------------- .nv.constant0._ZN2at6native60_GLOBAL__N__fdc43544_27_DistributionRandomKernel_cu_f88cee4443distribution_elementwise_grid_stride_kernelImLi2EZZZNS0_9templates4cuda21random_from_to_kernelIPNS_17CUDAGeneratorImplEEEvRNS_18TensorIteratorBaseEmlT_ENKUlvE_clEvENKUlvE8_clEvEUlP24curandStatePhilox4_32_10E_ZNS1_27distribution_nullary_kernelIN3c108BFloat16Em10ulonglong2S7_SF_ZZZS5_IS7_EvS9_mlSA_ENKSB_clEvENKSC_clEvEUlmE_EEvS9_T2_RKT3_T4_EUlimE0_EEvlNS_15PhiloxCudaStateET1_SL_ --------------------------
	.section	.nv.constant0._ZN2at6native60_GLOBAL__N__fdc43544_27_DistributionRandomKernel_cu_f88cee4443distribution_elementwise_grid_stride_kernelImLi2EZZZNS0_9templates4cuda21random_from_to_kernelIPNS_17CUDAGeneratorImplEEEvRNS_18TensorIteratorBaseEmlT_ENKUlvE_clEvENKUlvE8_clEvEUlP24curandStatePhilox4_32_10E_ZNS1_27distribution_nullary_kernelIN3c108BFloat16Em10ulonglong2S7_SF_ZZZS5_IS7_EvS9_mlSA_ENKSB_clEvENKSC_clEvEUlmE_EEvS9_T2_RKT3_T4_EUlimE0_EEvlNS_15PhiloxCudaStateET1_SL_,"a",@progbits
	.sectionflags	@""
	.align	4
.nv.constant0._ZN2at6native60_GLOBAL__N__fdc43544_27_DistributionRandomKernel_cu_f88cee4443distribution_elementwise_grid_stride_kernelImLi2EZZZNS0_9templates4cuda21random_from_to_kernelIPNS_17CUDAGeneratorImplEEEvRNS_18TensorIteratorBaseEmlT_ENKUlvE_clEvENKUlvE8_clEvEUlP24curandStatePhilox4_32_10E_ZNS1_27distribution_nullary_kernelIN3c108BFloat16Em10ulonglong2S7_SF_ZZZS5_IS7_EvS9_mlSA_ENKSB_clEvENKSC_clEvEUlmE_EEvS9_T2_RKT3_T4_EUlimE0_EEvlNS_15PhiloxCudaStateET1_SL_:
	.zero		1000


//--------------------- .nv.constant0._ZN2at6native60_GLOBAL__N__fdc43544_27_DistributionRandomKernel_cu_f88cee4443distribution_elementwise_grid_stride_kernelImLi2EZZZNS0_9templates4cuda21random_from_to_kernelIPNS_17CUDAGeneratorImplEEEvRNS_18TensorIteratorBaseEmlT_ENKUlvE_clEvENKUlvE8_clEvEUlP24curandStatePhilox4_32_10E_ZNS1_27distribution_nullary_kernelIN3c108BFloat16Em10ulonglong2S7_SF_ZZZS5_IS7_EvS9_mlSA_ENKSB_clEvENKSC_clEvEUlmE_EEvS9_T2_RKT3_T4_EUlimE_EEvlNS_15PhiloxCudaStateET1_SL_ --------------------------
	.section	.nv.constant0._ZN2at6native60_GLOBAL__N__fdc43544_27_DistributionRandomKernel_cu_f88cee4443distribution_elementwise_grid_stride_kernelImLi2EZZZNS0_9templates4cuda21random_from_to_kernelIPNS_17CUDAGeneratorImplEEEvRNS_18TensorIteratorBaseEmlT_ENKUlvE_clEvENKUlvE8_clEvEUlP24curandStatePhilox4_32_10E_ZNS1_27distribution_nullary_kernelIN3c108BFloat16Em10ulonglong2S7_SF_ZZZS5_IS7_EvS9_mlSA_ENKSB_clEvENKSC_clEvEUlmE_EEvS9_T2_RKT3_T4_EUlimE_EEvlNS_15PhiloxCudaStateET1_SL_,"a",@progbits
	.sectionflags	@""
	.align	4
.nv.constant0._ZN2at6native60_GLOBAL__N__fdc43544_27_DistributionRandomKernel_cu_f88cee4443distribution_elementwise_grid_stride_kernelImLi2EZZZNS0_9templates4cuda21random_from_to_kernelIPNS_17CUDAGeneratorImplEEEvRNS_18TensorIteratorBaseEmlT_ENKUlvE_clEvENKUlvE8_clEvEUlP24curandStatePhilox4_32_10E_ZNS1_27distribution_nullary_kernelIN3c108BFloat16Em10ulonglong2S7_SF_ZZZS5_IS7_EvS9_mlSA_ENKSB_clEvENKSC_clEvEUlmE_EEvS9_T2_RKT3_T4_EUlimE_EEvlNS_15PhiloxCudaStateET1_SL_:
	.zero		600


//--------------------- .nv.constant0._ZN2at6native60_GLOBAL__N__fdc43544_27_DistributionRandomKernel_cu_f88cee4443distribution_elementwise_grid_stride_kernelIjLi4EZZZNS0_9templates4cuda21random_from_to_kernelIPNS_17CUDAGeneratorImplEEEvRNS_18TensorIteratorBaseEmlT_ENKUlvE_clEvENKUlvE7_clEvEUlP24curandStatePhilox4_32_10E0_ZNS1_27distribution_nullary_kernelIN3c104HalfEj5uint4S7_SF_ZZZS5_IS7_EvS9_mlSA_ENKSB_clEvENKSC_clEvEUljE_EEvS9_T2_RKT3_T4_EUlijE0_EEvlNS_15PhiloxCudaStateET1_SL_ --------------------------
	.section	.nv.constant0._ZN2at6native60_GLOBAL__N__fdc43544_27_DistributionRandomKernel_cu_f88cee4443distribution_elementwise_grid_stride_kernelIjLi4EZZZNS0_9templates4cuda21random_from_to_kernelIPNS_17CUDAGeneratorImplEEEvRNS_18TensorIteratorBaseEmlT_ENKUlvE_clEvENKUlvE7_clEvEUlP24curandStatePhilox4_32_10E0_ZNS1_27distribution_nullary_kernelIN3c104HalfEj5uint4S7_SF_ZZZS5_IS7_EvS9_mlSA_ENKSB_clEvENKSC_clEvEUljE_EEvS9_T2_RKT3_T4_EUlijE0_EEvlNS_15PhiloxCudaStateET1_SL_,"a",@progbits
	.sectionflags	@""
	.align	4
.nv.constant0._ZN2at6native60_GLOBAL__N__fdc43544_27_DistributionRandomKernel_cu_f88cee4443distribution_elementwise_grid_stride_kernelIjLi4EZZZNS0_9templates4cuda21random_from_to_kernelIPNS_17CUDAGeneratorImplEEEvRNS_18TensorIteratorBaseEmlT_ENKUlvE_clEvENKUlvE7_clEvEUlP24curandStatePhilox4_32_10E0_ZNS1_27distribution_nullary_kernelIN3c104HalfEj5uint4S7_SF_ZZZS5_IS7_EvS9_mlSA_ENKSB_clEvENKSC_clEvEUljE_EEvS9_T2_RKT3_T4_EUlijE0_EEvlNS_15PhiloxCudaStateET1_SL_:
	.zero		1000


//--------------------- .nv.constant0._ZN2at6native60_GLOBAL__N__fdc43544_27_DistributionRandomKernel_cu_f88cee4443distribution_elementwise_grid_stride_kernelIjLi4EZZZNS0_9templates4cuda21random_from_to_kernelIPNS_17CUDAGeneratorImplEEEvRNS_18TensorIteratorBaseEmlT_ENKUlvE_clEvENKUlvE7_clEvEUlP24curandStatePhilox4_32_10E0_ZNS1_27distribution_nullary_kernelIN3c104HalfEj5uint4S7_SF_ZZZS5_IS7_EvS9_mlSA_ENKSB_clEvENKSC_clEvEUljE_EEvS9_T2_RKT3_T4_EUlijE_EEvlNS_15PhiloxCudaStateET1_SL_ --------------------------
	.section	.nv.constant0._ZN2at6native60_GLOBAL__N__fdc43544_27_DistributionRandomKernel_cu_f88cee4443distribution_elementwise_grid_stride_kernelIjLi4EZZZNS0_9templates4cuda21random_from_to_kernelIPNS_17CUDAGeneratorImplEEEvRNS_18TensorIteratorBaseEmlT_ENKUlvE_clEvENKUlvE7_clEvEUlP24curandStatePhilox4_32_10E0_ZNS1_27distribution_nullary_kernelIN3c104HalfEj5uint4S7_SF_ZZZS5_IS7_EvS9_mlSA_ENKSB_clEvENKSC_clEvEUljE_EEvS9_T2_RKT3_T4_EUlijE_EEvlNS_15PhiloxCudaStateET1_SL_,"a",@progbits
	.sectionflags	@""
	.align	4
.nv.constant0._ZN2at6native60_GLOBAL__N__fdc43544_27_DistributionRandomKernel_cu_f88cee4443distribution_elementwise_grid_stride_kernelIjLi4EZZZNS0_9templates4cuda21random_from_to_kernelIPNS_17CUDAGeneratorImplEEEvRNS_18TensorIteratorBaseEmlT_ENKUlvE_clEvENKUlvE7_clEvEUlP24curandStatePhilox4_32_10E0_ZNS1_27distribution_nullary_kernelIN3c104HalfEj5uint4S7_SF_ZZZS5_IS7_EvS9_mlSA_ENKSB_clEvENKSC_clEvEUljE_EEvS9_T2_RKT3_T4_EUlijE_EEvlNS_15PhiloxCudaStateET1_SL_:
	.zero		600


//--------------------- .nv.constant0._ZN2at6native60_GLOBAL__N__fdc43544_27_DistributionRandomKernel_cu_f88cee4443distribution_elementwise_grid_stride_kernelImLi2EZZZNS0_9templates4cuda21random_from_to_kernelIPNS_17CUDAGeneratorImplEEEvRNS_18TensorIteratorBaseEmlT_ENKUlvE_clEvENKUlvE7_clEvEUlP24curandStatePhilox4_32_10E_ZNS1_27distribution_nullary_kernelIN3c104HalfEm10ulonglong2S7_SF_ZZZS5_IS7_EvS9_mlSA_ENKSB_clEvENKSC_clEvEUlmE_EEvS9_T2_RKT3_T4_EUlimE0_EEvlNS_15PhiloxCudaStateET1_SL_ --------------------------
	.section	.nv.constant0._ZN2at6native60_GLOBAL__N__fdc43544_27_DistributionRandomKernel_cu_f88cee4443distribution_elementwise_grid_stride_kernelImLi2EZZZNS0_9templates4cuda21random_from_to_kernelIPNS_17CUDAGeneratorImplEEEvRNS_18TensorIteratorBaseEmlT_ENKUlvE_clEvENKUlvE7_clEvEUlP24curandStatePhilox4_32_10E_ZNS1_27distribution_nullary_kernelIN3c104HalfEm10ulonglong2S7_SF_ZZZS5_IS7_EvS9_mlSA_ENKSB_clEvENKSC_clEvEUlmE_EEvS9_T2_RKT3_T4_EUlimE0_EEvlNS_15PhiloxCudaStateET1_SL_,"a",@progbits
	.sectionflags	@""
	.align	4
.nv.constant0._ZN2at6native60_GLOBAL__N__fdc43544_27_DistributionRandomKernel_cu_f88cee4443distribution_elementwise_grid_stride_kernelImLi2EZZZNS0_9templates4cuda21random_from_to_kernelIPNS_17CUDAGeneratorImplEEEvRNS_18TensorIteratorBaseEmlT_ENKUlvE_clEvENKUlvE7_clEvEUlP24curandStatePhilox4_32_10E_ZNS1_27distribution_nullary_kernelIN3c104HalfEm10ulonglong2S7_SF_ZZZS5_IS7_EvS9_mlSA_ENKSB_clEvENKSC_clEvEUlmE_EEvS9_T2_RKT3_T4_EUlimE0_EEvlNS_15PhiloxCudaStateET1_SL_:
	.zero		1000


//--------------------- .nv.constant0._ZN2at6native60_GLOBAL__N__fdc43544_27_DistributionRandomKernel_cu_f88cee4443distribution_elementwise_grid_stride_kernelImLi2EZZZNS0_9templates4cuda21random_from_to_kernelIPNS_17CUDAGeneratorImplEEEvRNS_18TensorIteratorBaseEmlT_ENKUlvE_clEvENKUlvE7_clEvEUlP24curandStatePhilox4_32_10E_ZNS1_27distribution_nullary_kernelIN3c104HalfEm10ulonglong2S7_SF_ZZZS5_IS7_EvS9_mlSA_ENKSB_clEvENKSC_clEvEUlmE_EEvS9_T2_RKT3_T4_EUlimE_EEvlNS_15PhiloxCudaStateET1_SL_ --------------------------
	.section	.nv.constant0._ZN2at6native60_GLOBAL__N__fdc43544_27_DistributionRandomKernel_cu_f88cee4443distribution_elementwise_grid_stride_kernelImLi2EZZZNS0_9templates4cuda21random_from_to_kernelIPNS_17CUDAGeneratorImplEEEvRNS_18TensorIteratorBaseEmlT_ENKUlvE_clEvENKUlvE7_clEvEUlP24curandStatePhilox4_32_10E_ZNS1_27distribution_nullary_kernelIN3c104HalfEm10ulonglong2S7_SF_ZZZS5_IS7_EvS9_mlSA_ENKSB_clEvENKSC_clEvEUlmE_EEvS9_T2_RKT3_T4_EUlimE_EEvlNS_15PhiloxCudaStateET1_SL_,"a",@progbits
	.sectionflags	@""
	.align	4
.nv.constant0._ZN2at6native60_GLOBAL__N__fdc43544_27_DistributionRandomKernel_cu_f88cee4443distribution_elementwise_grid_stride_kernelImLi2EZZZNS0_9templates4cuda21random_from_to_kernelIPNS_17CUDAGeneratorImplEEEvRNS_18TensorIteratorBaseEmlT_ENKUlvE_clEvENKUlvE7_clEvEUlP24curandStatePhilox4_32_10E_ZNS1_27distribution_nullary_kernelIN3c104HalfEm10ulonglong2S7_SF_ZZZS5_IS7_EvS9_mlSA_ENKSB_clEvENKSC_clEvEUlmE_EEvS9_T2_RKT3_T4_EUlimE_EEvlNS_15PhiloxCudaStateET1_SL_:
	.zero		600


//--------------------- .nv.constant0._ZN2at6native60_GLOBAL__N__fdc43544_27_DistributionRandomKernel_cu_f88cee4443distribution_elementwise_grid_stride_kernelIjLi4EZZZNS0_9templates4cuda21random_from_to_kernelIPNS_17CUDAGeneratorImplEEEvRNS_18TensorIteratorBaseEmlT_ENKUlvE_clEvENKUlvE6_clEvEUlP24curandStatePhilox4_32_10E0_ZNS1_27distribution_nullary_kernelIbj5uint4S7_SF_ZZZS5_IS7_EvS9_mlSA_ENKSB_clEvENKSC_clEvEUljE_EEvS9_T2_RKT3_T4_EUlijE0_EEvlNS_15PhiloxCudaStateET1_SJ_ --------------------------
	.section	.nv.constant0._ZN2at6native60_GLOBAL__N__fdc43544_27_DistributionRandomKernel_cu_f88cee4443distribution_elementwise_grid_stride_kernelIjLi4EZZZNS0_9templates4cuda21random_from_to_kernelIPNS_17CUDAGeneratorImplEEEvRNS_18TensorIteratorBaseEmlT_ENKUlvE_clEvENKUlvE6_clEvEUlP24curandStatePhilox4_32_10E0_ZNS1_27distribution_nullary_kernelIbj5uint4S7_SF_ZZZS5_IS7_EvS9_mlSA_ENKSB_clEvENKSC_clEvEUljE_EEvS9_T2_RKT3_T4_EUlijE0_EEvlNS_15PhiloxCudaStateET1_SJ_,"a",@progbits
	.sectionflags	@""
	.align	4
.nv.constant0._ZN2at6native60_GLOBAL__N__fdc43544_27_DistributionRandomKernel_cu_f88cee4443distribution_elementwise_grid_stride_kernelIjLi4EZZZNS0_9templates4cuda21random_from_to_kernelIPNS_17CUDAGeneratorImplEEEvRNS_18TensorIteratorBaseEmlT_ENKUlvE_clEvENKUlvE6_clEvEUlP24curandStatePhilox4_32_10E0_ZNS1_27distribution_nullary_kernelIbj5uint4S7_SF_ZZZS5_IS7_EvS9_mlSA_ENKSB_clEvENKSC_clEvEUljE_EEvS9_T2_RKT3_T4_EUlijE0_EEvlNS_15PhiloxCudaStateET1_SJ_:
	.zero		1000


//--------------------- .nv.constant0._ZN2at6native60_GLOBAL__N__fdc43544_27_DistributionRandomKernel_cu_f88cee4443distribution_elementwise_grid_stride_kernelIjLi4EZZZNS0_9templates4cuda21random_from_to_kernelIPNS_17CUDAGeneratorImplEEEvRNS_18TensorIteratorBaseEmlT_ENKUlvE_clEvENKUlvE6_clEvEUlP24curandStatePhilox4_32_10E0_ZNS1_27distribution_nullary_kernelIbj5uint4S7_SF_ZZZS5_IS7_EvS9_mlSA_ENKSB_clEvENKSC_clEvEUljE_EEvS9_T2_RKT3_T4_EUlijE_EEvlNS_15PhiloxCudaStateET1_SJ_ --------------------------
	.section	.nv.constant0._ZN2at6native60_GLOBAL__N__fdc43544_27_DistributionRandomKernel_cu_f88cee4443distribution_elementwise_grid_stride_kernelIjLi4EZZZNS0_9templates4cuda21random_from_to_kernelIPNS_17CUDAGeneratorImplEEEvRNS_18TensorIteratorBaseEmlT_ENKUlvE_clEvENKUlvE6_clEvEUlP24curandStatePhilox4_32_10E0_ZNS1_27distribution_nullary_kernelIbj5uint4S7_SF_ZZZS5_IS7_EvS9_mlSA_ENKSB_clEvENKSC_clEvEUljE_EEvS9_T2_RKT3_T4_EUlijE_EEvlNS_15PhiloxCudaStateET1_SJ_,"a",@progbits
	.sectionflags	@""
	.align	4
.nv.constant0._ZN2at6native60_GLOBAL__N__fdc43544_27_DistributionRandomKernel_cu_f88cee4443distribution_elementwise_grid_stride_kernelIjLi4EZZZNS0_9templates4cuda21random_from_to_kernelIPNS_17CUDAGeneratorImplEEEvRNS_18TensorIteratorBaseEmlT_ENKUlvE_clEvENKUlvE6_clEvEUlP24curandStatePhilox4_32_10E0_ZNS1_27distribution_nullary_kernelIbj5uint4S7_SF_ZZZS5_IS7_EvS9_mlSA_ENKSB_clEvENKSC_clEvEUljE_EEvS9_T2_RKT3_T4_EUlijE_EEvlNS_15PhiloxCudaStateET1_SJ_:
	.zero		600


//--------------------- .nv.constant0._ZN2at6native60_GLOBAL__N__fdc43544_27_DistributionRandomKernel_cu_f88cee4443distribution_elementwise_grid_stride_kernelImLi2EZZZNS0_9templates4cuda21random_from_to_kernelIPNS_17CUDAGeneratorImplEEEvRNS_18TensorIteratorBaseEmlT_ENKUlvE_clEvENKUlvE6_clEvEUlP24curandStatePhilox4_32_10E_ZNS1_27distribution_nullary_kernelIbm10ulonglong2S7_SF_ZZZS5_IS7_EvS9_mlSA_ENKSB_clEvENKSC_clEvEUlmE_EEvS9_T2_RKT3_T4_EUlimE0_EEvlNS_15PhiloxCudaStateET1_SJ_ --------------------------
	.section	.nv.constant0._ZN2at6native60_GLOBAL__N__fdc43544_27_DistributionRandomKernel_cu_f88cee4443distribution_elementwise_grid_stride_kernelImLi2EZZZNS0_9templates4cuda21random_from_to_kernelIPNS_17CUDAGeneratorImplEEEvRNS_18TensorIteratorBaseEmlT_ENKUlvE_clEvENKUlvE6_clEvEUlP24curandStatePhilox4_32_10E_ZNS1_27distribution_nullary_kernelIbm10ulonglong2S7_SF_ZZZS5_IS7_EvS9_mlSA_ENKSB_clEvENKSC_clEvEUlmE_EEvS9_T2_RKT3_T4_EUlimE0_EEvlNS_15PhiloxCudaStateET1_SJ_,"a",@progbits
	.sectionflags	@""
	.align	4
.nv.constant0._ZN2at6native60_GLOBAL__N__fdc43544_27_DistributionRandomKernel_cu_f88cee4443distribution_elementwise_grid_stride_kernelImLi2EZZZNS0_9templates4cuda21random_from_to_kernelIPNS_17CUDAGeneratorImplEEEvRNS_18TensorIteratorBaseEmlT_ENKUlvE_clEvENKUlvE6_clEvEUlP24curandStatePhilox4_32_10E_ZNS1_27distribution_nullary_kernelIbm10ulonglong2S7_SF_ZZZS5_IS7_EvS9_mlSA_ENKSB_clEvENKSC_clEvEUlmE_EEvS9_T2_RKT3_T4_EUlimE0_EEvlNS_15PhiloxCudaStateET1_SJ_:
	.zero		1000


//--------------------- .nv.constant0._ZN2at6native60_GLOBAL__N__fdc43544_27_DistributionRandomKernel_cu_f88cee4443distribution_elementwise_grid_stride_kernelImLi2EZZZNS0_9templates4cuda21random_from_to_kernelIPNS_17CUDAGeneratorImplEEEvRNS_18TensorIteratorBaseEmlT_ENKUlvE_clEvENKUlvE6_clEvEUlP24curandStatePhilox4_32_10E_ZNS1_27distribution_nullary_kernelIbm10ulonglong2S7_SF_ZZZS5_IS7_EvS9_mlSA_ENKSB_clEvENKSC_clEvEUlmE_EEvS9_T2_RKT3_T4_EUlimE_EEvlNS_15PhiloxCudaStateET1_SJ_ --------------------------
	.section	.nv.constant0._ZN2at6native60_GLOBAL__N__fdc43544_27_DistributionRandomKernel_cu_f88cee4443distribution_elementwise_grid_stride_kernelImLi2EZZZNS0_9templates4cuda21random_from_to_kernelIPNS_17CUDAGeneratorImplEEEvRNS_18TensorIteratorBaseEmlT_ENKUlvE_clEvENKUlvE6_clEvEUlP24curandStatePhilox4_32_10E_ZNS1_27distribution_nullary_kernelIbm10ulonglong2S7_SF_ZZZS5_IS7_EvS9_mlSA_ENKSB_clEvENKSC_clEvEUlmE_EEvS9_T2_RKT3_T4_EUlimE_EEvlNS_15PhiloxCudaStateET1_SJ_,"a",@progbits
	.sectionflags	@""
	.align	4
.nv.constant0._ZN2at6native60_GLOBAL__N__fdc43544_27_DistributionRandomKernel_cu_f88cee4443distribution_elementwise_grid_stride_kernelImLi2EZZZNS0_9templates4cuda21random_from_to_kernelIPNS_17CUDAGeneratorImplEEEvRNS_18TensorIteratorBaseEmlT_ENKUlvE_clEvENKUlvE6_clEvEUlP24curandStatePhilox4_32_10E_ZNS1_27distribution_nullary_kernelIbm10ulonglong2S7_SF_ZZZS5_IS7_EvS9_mlSA_ENKSB_clEvENKSC_clEvEUlmE_EEvS9_T2_RKT3_T4_EUlimE_EEvlNS_15PhiloxCudaStateET1_SJ_:
	.zero		600


//--------------------- .nv.constant0._ZN2at6native60_GLOBAL__N__fdc43544_27_DistributionRandomKernel_cu_f88cee4443distribution_elementwise_grid_stride_kernelIjLi4EZZZNS0_9templates4cuda21random_from_to_kernelIPNS_17CUDAGeneratorImplEEEvRNS_18TensorIteratorBaseEmlT_ENKUlvE_clEvENKUlvE5_clEvEUlP24curandStatePhilox4_32_10E0_ZNS1_27distribution_nullary_kernelIfj5uint4S7_SF_ZZZS5_IS7_EvS9_mlSA_ENKSB_clEvENKSC_clEvEUljE_EEvS9_T2_RKT3_T4_EUlijE0_EEvlNS_15PhiloxCudaStateET1_SJ_ --------------------------
	.section	.nv.constant0._ZN2at6native60_GLOBAL__N__fdc43544_27_DistributionRandomKernel_cu_f88cee4443distribution_elementwise_grid_stride_kernelIjLi4EZZZNS0_9templates4cuda21random_from_to_kernelIPNS_17CUDAGeneratorImplEEEvRNS_18TensorIteratorBaseEmlT_ENKUlvE_clEvENKUlvE5_clEvEUlP24curandStatePhilox4_32_10E0_ZNS1_27distribution_nullary_kernelIfj5uint4S7_SF_ZZZS5_IS7_EvS9_mlSA_ENKSB_clEvENKSC_clEvEUljE_EEvS9_T2_RKT3_T4_EUlijE0_EEvlNS_15PhiloxCudaStateET1_SJ_,"a",@progbits
	.sectionflags	@""
	.align	4
.nv.constant0._ZN2at6native60_GLOBAL__N__fdc43544_27_DistributionRandomKernel_cu_f88cee4443distribution_elementwise_grid_stride_kernelIjLi4EZZZNS0_9templates4cuda21random_from_to_kernelIPNS_17CUDAGeneratorImplEEEvRNS_18TensorIteratorBaseEmlT_ENKUlvE_clEvENKUlvE5_clEvEUlP24curandStatePhilox4_32_10E0_ZNS1_27distribution_nullary_kernelIfj5uint4S7_SF_ZZZS5_IS7_EvS9_mlSA_ENKSB_clEvENKSC_clEvEUljE_EEvS9_T2_RKT3_T4_EUlijE0_EEvlNS_15PhiloxCudaStateET1_SJ_:
	.zero		1000


//--------------------- .nv.constant0._ZN2at6native60_GLOBAL__N__fdc43544_27_DistributionRandomKernel_cu_f88cee4443distribution_elementwise_grid_stride_kernelIjLi4EZZZNS0_9templates4cuda21random_from_to_kernelIPNS_17CUDAGeneratorImplEEEvRNS_18TensorIteratorBaseEmlT_ENKUlvE_clEvENKUlvE5_clEvEUlP24curandStatePhilox4_32_10E0_ZNS1_27distribution_nullary_kernelIfj5uint4S7_SF_ZZZS5_IS7_EvS9_mlSA_ENKSB_clEvENKSC_clEvEUljE_EEvS9_T2_RKT3_T4_EUlijE_EEvlNS_15PhiloxCudaStateET1_SJ_ --------------------------
	.section	.nv.constant0._ZN2at6native60_GLOBAL__N__fdc43544_27_DistributionRandomKernel_cu_f88cee4443distribution_elementwise_grid_stride_kernelIjLi4EZZZNS0_9templates4cuda21random_from_to_kernelIPNS_17CUDAGeneratorImplEEEvRNS_18TensorIteratorBaseEmlT_ENKUlvE_clEvENKUlvE5_clEvEUlP24curandStatePhilox4_32_10E0_ZNS1_27distribution_nullary_kernelIfj5uint4S7_SF_ZZZS5_IS7_EvS9_mlSA_ENKSB_clEvENKSC_clEvEUljE_EEvS9_T2_RKT3_T4_EUlijE_EEvlNS_15PhiloxCudaStateET1_SJ_,"a",@progbits
	.sectionflags	@""
	.align	4
.nv.constant0._ZN2at6native60_GLOBAL__N__fdc43544_27_DistributionRandomKernel_cu_f88cee4443distribution_elementwise_grid_stride_kernelIjLi4EZZZNS0_9templates4cuda21random_from_to_kernelIPNS_17CUDAGeneratorImplEEEvRNS_18TensorIteratorBaseEmlT_ENKUlvE_clEvENKUlvE5_clEvEUlP24curandStatePhilox4_32_10E0_ZNS1_27distribution_nullary_kernelIfj5uint4S7_SF_ZZZS5_IS7_EvS9_mlSA_ENKSB_clEvENKSC_clEvEUljE_EEvS9_T2_RKT3_T4_EUlijE_EEvlNS_15PhiloxCudaStateET1_SJ_:
	.zero		600


//--------------------- .nv.constant0._ZN2at6native60_GLOBAL__N__fdc43544_27_DistributionRandomKernel_cu_f88cee4443distribution_elementwise_grid_stride_kernelImLi2EZZZNS0_9templates4cuda21random_from_to_kernelIPNS_17CUDAGeneratorImplEEEvRNS_18TensorIteratorBaseEmlT_ENKUlvE_clEvENKUlvE5_clEvEUlP24curandStatePhilox4_32_10E_ZNS1_27distribution_nullary_kernelIfm10ulonglong2S7_SF_ZZZS5_IS7_EvS9_mlSA_ENKSB_clEvENKSC_clEvEUlmE_EEvS9_T2_RKT3_T4_EUlimE0_EEvlNS_15PhiloxCudaStateET1_SJ_ --------------------------
	.section	.nv.constant0._ZN2at6native60_GLOBAL__N__fdc43544_27_DistributionRandomKernel_cu_f88cee4443distribution_elementwise_grid_stride_kernelImLi2EZZZNS0_9templates4cuda21random_from_to_kernelIPNS_17CUDAGeneratorImplEEEvRNS_18TensorIteratorBaseEmlT_ENKUlvE_clEvENKUlvE5_clEvEUlP24curandStatePhilox4_32_10E_ZNS1_27distribution_nullary_kernelIfm10ulonglong2S7_SF_ZZZS5_IS7_EvS9_mlSA_ENKSB_clEvENKSC_clEvEUlmE_EEvS9_T2_RKT3_T4_EUlimE0_EEvlNS_15PhiloxCudaStateET1_SJ_,"a",@progbits
	.sectionflags	@""
	.align	4
.nv.constant0._ZN2at6native60_GLOBAL__N__fdc43544_27_DistributionRandomKernel_cu_f88cee4443distribution_elementwise_grid_stride_kernelImLi2EZZZNS0_9templates4cuda21random_from_to_kernelIPNS_17CUDAGeneratorImplEEEvRNS_18TensorIteratorBaseEmlT_ENKUlvE_clEvENKUlvE5_clEvEUlP24curandStatePhilox4_32_10E_ZNS1_27distribution_nullary_kernelIfm10ulonglong2S7_SF_ZZZS5_IS7_EvS9_mlSA_ENKSB_clEvENKSC_clEvEUlmE_EEvS9_T2_RKT3_T4_EUlimE0_EEvlNS_15PhiloxCudaStateET1_SJ_:
	.zero		1000


//--------------------- .nv.constant0._ZN2at6native60_GLOBAL__N__fdc43544_27_DistributionRandomKernel_cu_f88cee4443distribution_elementwise_grid_stride_kernelImLi2EZZZNS0_9templates4cuda21random_from_to_kernelIPNS_17CUDAGeneratorImplEEEvRNS_18TensorIteratorBaseEmlT_ENKUlvE_clEvENKUlvE5_clEvEUlP24curandStatePhilox4_32_10E_ZNS1_27distribution_nullary_kernelIfm10ulonglong2S7_SF_ZZZS5_IS7_EvS9_mlSA_ENKSB_clEvENKSC_clEvEUlmE_EEvS9_T2_RKT3_T4_EUlimE_EEvlNS_15PhiloxCudaStateET1_SJ_ --------------------------
	.section	.nv.constant0._ZN2at6native60_GLOBAL__N__fdc43544_27_DistributionRandomKernel_cu_f88cee4443distribution_elementwise_grid_stride_kernelImLi2EZZZNS0_9templates4cuda21random_from_to_kernelIPNS_17CUDAGeneratorImplEEEvRNS_18TensorIteratorBaseEmlT_ENKUlvE_clEvENKUlvE5_clEvEUlP24curandStatePhilox4_32_10E_ZNS1_27distribution_nullary_kernelIfm10ulonglong2S7_SF_ZZZS5_IS7_EvS9_mlSA_ENKSB_clEvENKSC_clEvEUlmE_EEvS9_T2_RKT3_T4_EUlimE_EEvlNS_15PhiloxCudaStateET1_SJ_,"a",@progbits
	.sectionflags	@""
	.align	4
.nv.constant0._ZN2at6native60_GLOBAL__N__fdc43544_27_DistributionRandomKernel_cu_f88cee4443distribution_elementwise_grid_stride_kernelImLi2EZZZNS0_9templates4cuda21random_from_to_kernelIPNS_17CUDAGeneratorImplEEEvRNS_18TensorIteratorBaseEmlT_ENKUlvE_clEvENKUlvE5_clEvEUlP24curandStatePhilox4_32_10E_ZNS1_27distribution_nullary_kernelIfm10ulonglong2S7_SF_ZZZS5_IS7_EvS9_mlSA_ENKSB_clEvENKSC_clEvEUlmE_EEvS9_T2_RKT3_T4_EUlimE_EEvlNS_15PhiloxCudaStateET1_SJ_:
	.zero		600


//--------------------- .nv.constant0._ZN2at6native60_GLOBAL__N__fdc43544_27_DistributionRandomKernel_cu_f88cee4443distribution_elementwise_grid_stride_kernelIjLi4EZZZNS0_9templates4cuda21random_from_to_kernelIPNS_17CUDAGeneratorImplEEEvRNS_18TensorIteratorBaseEmlT_ENKUlvE_clEvENKUlvE4_clEvEUlP24curandStatePhilox4_32_10E0_ZNS1_27distribution_nullary_kernelIdj5uint4S7_SF_ZZZS5_IS7_EvS9_mlSA_ENKSB_clEvENKSC_clEvEUljE_EEvS9_T2_RKT3_T4_EUlijE0_EEvlNS_15PhiloxCudaStateET1_SJ_ --------------------------
	.section	.nv.constant0._ZN2at6native60_GLOBAL__N__fdc43544_27_DistributionRandomKernel_cu_f88cee4443distribution_elementwise_grid_stride_kernelIjLi4EZZZNS0_9templates4cuda21random_from_to_kernelIPNS_17CUDAGeneratorImplEEEvRNS_18TensorIteratorBaseEmlT_ENKUlvE_clEvENKUlvE4_clEvEUlP24curandStatePhilox4_32_10E0_ZNS1_27distribution_nullary_kernelIdj5uint4S7_SF_ZZZS5_IS7_EvS9_mlSA_ENKSB_clEvENKSC_clEvEUljE_EEvS9_T2_RKT3_T4_EUlijE0_EEvlNS_15PhiloxCudaStateET1_SJ_,"a",@progbits
	.sectionflags	@""
	.align	4
.nv.constant0._ZN2at6native60_GLOBAL__N__fdc43544_27_DistributionRandomKernel_cu_f88cee4443distribution_elementwise_grid_stride_kernelIjLi4EZZZNS0_9templates4cuda21random_from_to_kernelIPNS_17CUDAGeneratorImplEEEvRNS_18TensorIteratorBaseEmlT_ENKUlvE_clEvENKUlvE4_clEvEUlP24curandStatePhilox4_32_10E0_ZNS1_27distribution_nullary_kernelIdj5uint4S7_SF_ZZZS5_IS7_EvS9_mlSA_ENKSB_clEvENKSC_clEvEUljE_EEvS9_T2_RKT3_T4_EUlijE0_EEvlNS_15PhiloxCudaStateET1_SJ_:
	.zero		1000


//--------------------- .nv.constant0._ZN2at6native60_GLOBAL__N__fdc43544_27_DistributionRandomKernel_cu_f88cee4443distribution_elementwise_grid_stride_kernelIjLi4EZZZNS0_9templates4cuda21random_from_to_kernelIPNS_17CUDAGeneratorImplEEEvRNS_18TensorIteratorBaseEmlT_ENKUlvE_clEvENKUlvE4_clEvEUlP24curandStatePhilox4_32_10E0_ZNS1_27distribution_nullary_kernelIdj5uint4S7_SF_ZZZS5_IS7_EvS9_mlSA_ENKSB_clEvENKSC_clEvEUljE_EEvS9_T2_RKT3_T4_EUlijE_EEvlNS_15PhiloxCudaStateET1_SJ_ --------------------------
	.section	.nv.constant0._ZN2at6native60_GLOBAL__N__fdc43544_27_DistributionRandomKernel_cu_f88cee4443distribution_elementwise_grid_stride_kernelIjLi4EZZZNS0_9templates4cuda21random_from_to_kernelIPNS_17CUDAGeneratorImplEEEvRNS_18TensorIteratorBaseEmlT_ENKUlvE_clEvENKUlvE4_clEvEUlP24curandStatePhilox4_32_10E0_ZNS1_27distribution_nullary_kernelIdj5uint4S7_SF_ZZZS5_IS7_EvS9_mlSA_ENKSB_clEvENKSC_clEvEUljE_EEvS9_T2_RKT3_T4_EUlijE_EEvlNS_15PhiloxCudaStateET1_SJ_,"a",@progbits
	.sectionflags	@""
	.align	4
.nv.constant0._ZN2at6native60_GLOBAL__N__fdc43544_27_DistributionRandomKernel_cu_f88cee4443distribution_elementwise_grid_stride_kernelIjLi4EZZZNS0_9templates4cuda21random_from_to_kernelIPNS_17CUDAGeneratorImplEEEvRNS_18TensorIteratorBaseEmlT_ENKUlvE_clEvENKUlvE4_clEvEUlP24curandStatePhilox4_32_10E0_ZNS1_27distribution_nullary_kernelIdj5uint4S7_SF_ZZZS5_IS7_EvS9_mlSA_ENKSB_clEvENKSC_clEvEUljE_EEvS9_T2_RKT3_T4_EUlijE_EEvlNS_15PhiloxCudaStateET1_SJ_:
	.zero		600


//--------------------- .nv.constant0._ZN2at6native60_GLOBAL__N__fdc43544_27_DistributionRandomKernel_cu_f88cee4443distribution_elementwise_grid_stride_kernelImLi2EZZZNS0_9templates4cuda21random_from_to_kernelIPNS_17CUDAGeneratorImplEEEvRNS_18TensorIteratorBaseEmlT_ENKUlvE_clEvENKUlvE4_clEvEUlP24curandStatePhilox4_32_10E_ZNS1_27distribution_nullary_kernelIdm10ulonglong2S7_SF_ZZZS5_IS7_EvS9_mlSA_ENKSB_clEvENKSC_clEvEUlmE_EEvS9_T2_RKT3_T4_EUlimE0_EEvlNS_15PhiloxCudaStateET1_SJ_ --------------------------
	.section	.nv.constant0._ZN2at6native60_GLOBAL__N__fdc43544_27_DistributionRandomKernel_cu_f88cee4443distribution_elementwise_grid_stride_kernelImLi2EZZZNS0_9templates4cuda21random_from_to_kernelIPNS_17CUDAGeneratorImplEEEvRNS_18TensorIteratorBaseEmlT_ENKUlvE_clEvENKUlvE4_clEvEUlP24curandStatePhilox4_32_10E_ZNS1_27distribution_nullary_kernelIdm10ulonglong2S7_SF_ZZZS5_IS7_EvS9_mlSA_ENKSB_clEvENKSC_clEvEUlmE_EEvS9_T2_RKT3_T4_EUlimE0_EEvlNS_15PhiloxCudaStateET1_SJ_,"a",@progbits
	.sectionflags	@""
	.align	4
.nv.constant0._ZN2at6native60_GLOBAL__N__fdc43544_27_DistributionRandomKernel_cu_f88cee4443distribution_elementwise_grid_stride_kernelImLi2EZZZNS0_9templates4cuda21random_from_to_kernelIPNS_17CUDAGeneratorImplEEEvRNS_18TensorIteratorBaseEmlT_ENKUlvE_clEvENKUlvE4_clEvEUlP24curandStatePhilox4_32_10E_ZNS1_27distribution_nullary_kernelIdm10ulonglong2S7_SF_ZZZS5_IS7_EvS9_mlSA_ENKSB_clEvENKSC_clEvEUlmE_EEvS9_T2_RKT3_T4_EUlimE0_EEvlNS_15PhiloxCudaStateET1_SJ_:
	.zero		1000


//--------------------- .nv.constant0._ZN2at6native60_GLOBAL__N__fdc43544_27_DistributionRandomKernel_cu_f88cee4443distribution_elementwise_grid_stride_kernelImLi2EZZZNS0_9templates4cuda21random_from_to_kernelIPNS_17CUDAGeneratorImplEEEvRNS_18TensorIteratorBaseEmlT_ENKUlvE_clEvENKUlvE4_clEvEUlP24curandStatePhilox4_32_10E_ZNS1_27distribution_nullary_kernelIdm10ulonglong2S7_SF_ZZZS5_IS7_EvS9_mlSA_ENKSB_clEvENKSC_clEvEUlmE_EEvS9_T2_RKT3_T4_EUlimE_EEvlNS_15PhiloxCudaStateET1_SJ_ --------------------------
	.section	.nv.constant0._ZN2at6native60_GLOBAL__N__fdc43544_27_DistributionRandomKernel_cu_f88cee4443distribution_elementwise_grid_stride_kernelImLi2EZZZNS0_9templates4cuda21random_from_to_kernelIPNS_17CUDAGeneratorImplEEEvRNS_18TensorIteratorBaseEmlT_ENKUlvE_clEvENKUlvE4_clEvEUlP24curandStatePhilox4_32_10E_ZNS1_27distribution_nullary_kernelIdm10ulonglong2S7_SF_ZZZS5_IS7_EvS9_mlSA_ENKSB_clEvENKSC_clEvEUlmE_EEvS9_T2_RKT3_T4_EUlimE_EEvlNS_15PhiloxCudaStateET1_SJ_,"a",@progbits
	.sectionflags	@""
	.align	4
.nv.constant0._ZN2at6native60_GLOBAL__N__fdc43544_27_DistributionRandomKernel_cu_f88cee4443distribution_elementwise_grid_stride_kernelImLi2EZZZNS0_9templates4cuda21random_from_to_kernelIPNS_17CUDAGeneratorImplEEEvRNS_18TensorIteratorBaseEmlT_ENKUlvE_clEvENKUlvE4_clEvEUlP24curandStatePhilox4_32_10E_ZNS1_27distribution_nullary_kernelIdm10ulonglong2S7_SF_ZZZS5_IS7_EvS9_mlSA_ENKSB_clEvENKSC_clEvEUlmE_EEvS9_T2_RKT3_T4_EUlimE_EEvlNS_15PhiloxCudaStateET1_SJ_:
	.zero		600


//--------------------- .nv.constant0._ZN2at6native60_GLOBAL__N__fdc43544_27_DistributionRandomKernel_cu_f88cee4443distribution_elementwise_grid_stride_kernelIjLi4EZZZNS0_9templates4cuda21random_from_to_kernelIPNS_17CUDAGeneratorImplEEEvRNS_18TensorIteratorBaseEmlT_ENKUlvE_clEvENKUlvE3_clEvEUlP24curandStatePhilox4_32_10E0_ZNS1_27distribution_nullary_kernelIsj5uint4S7_SF_ZZZS5_IS7_EvS9_mlSA_ENKSB_clEvENKSC_clEvEUljE_EEvS9_T2_RKT3_T4_EUlijE0_EEvlNS_15PhiloxCudaStateET1_SJ_ --------------------------
	.section	.nv.constant0._ZN2at6native60_GLOBAL__N__fdc43544_27_DistributionRandomKernel_cu_f88cee4443distribution_elementwise_grid_stride_kernelIjLi4EZZZNS0_9templates4cuda21random_from_to_kernelIPNS_17CUDAGeneratorImplEEEvRNS_18TensorIteratorBaseEmlT_ENKUlvE_clEvENKUlvE3_clEvEUlP24curandStatePhilox4_32_10E0_ZNS1_27distribution_nullary_kernelIsj5uint4S7_SF_ZZZS5_IS7_EvS9_mlSA_ENKSB_clEvENKSC_clEvEUljE_EEvS9_T2_RKT3_T4_EUlijE0_EEvlNS_15PhiloxCudaStateET1_SJ_,"a",@progbits
	.sectionflags	@""
	.align	4
.nv.constant0._ZN2at6native60_GLOBAL__N__fdc43544_27_DistributionRandomKernel_cu_f88cee4443distribution_elementwise_grid_stride_kernelIjLi4EZZZNS0_9templates4cuda21random_from_to_kernelIPNS_17CUDAGeneratorImplEEEvRNS_18TensorIteratorBaseEmlT_ENKUlvE_clEvENKUlvE3_clEvEUlP24curandStatePhilox4_32_10E0_ZNS1_27distribution_nullary_kernelIsj5uint4S7_SF_ZZZS5_IS7_EvS9_mlSA_ENKSB_clEvENKSC_clEvEUljE_EEvS9_T2_RKT3_T4_EUlijE0_EEvlNS_15PhiloxCudaStateET1_SJ_:
	.zero		1000


//--------------------- .nv.constant0._ZN2at6native60_GLOBAL__N__fdc43544_27_DistributionRandomKernel_cu_f88cee4443distribution_elementwise_grid_stride_kernelIjLi4EZZZNS0_9templates4cuda21random_from_to_kernelIPNS_17CUDAGeneratorImplEEEvRNS_18TensorIteratorBaseEmlT_ENKUlvE_clEvENKUlvE3_clEvEUlP24curandStatePhilox4_32_10E0_ZNS1_27distribution_nullary_kernelIsj5uint4S7_SF_ZZZS5_IS7_EvS9_mlSA_ENKSB_clEvENKSC_clEvEUljE_EEvS9_T2_RKT3_T4_EUlijE_EEvlNS_15PhiloxCudaStateET1_SJ_ --------------------------
	.section	.nv.constant0._ZN2at6native60_GLOBAL__N__fdc43544_27_DistributionRandomKernel_cu_f88cee4443distribution_elementwise_grid_stride_kernelIjLi4EZZZNS0_9templates4cuda21random_from_to_kernelIPNS_17CUDAGeneratorImplEEEvRNS_18TensorIteratorBaseEmlT_ENKUlvE_clEvENKUlvE3_clEvEUlP24curandStatePhilox4_32_10E0_ZNS1_27distribution_nullary_kernelIsj5uint4S7_SF_ZZZS5_IS7_EvS9_mlSA_ENKSB_clEvENKSC_clEvEUljE_EEvS9_T2_RKT3_T4_EUlijE_EEvlNS_15PhiloxCudaStateET1_SJ_,"a",@progbits
	.sectionflags	@""
	.align	4
.nv.constant0._ZN2at6native60_GLOBAL__N__fdc43544_27_DistributionRandomKernel_cu_f88cee4443distribution_elementwise_grid_stride_kernelIjLi4EZZZNS0_9templates4cuda21random_from_to_kernelIPNS_17CUDAGeneratorImplEEEvRNS_18TensorIteratorBaseEmlT_ENKUlvE_clEvENKUlvE3_clEvEUlP24curandStatePhilox4_32_10E0_ZNS1_27distribution_nullary_kernelIsj5uint4S7_SF_ZZZS5_IS7_EvS9_mlSA_ENKSB_clEvENKSC_clEvEUljE_EEvS9_T2_RKT3_T4_EUlijE_EEvlNS_15PhiloxCudaStateET1_SJ_:
	.zero		600


//--------------------- .nv.constant0._ZN2at6native60_GLOBAL__N__fdc43544_27_DistributionRandomKernel_cu_f88cee4443distribution_elementwise_grid_stride_kernelImLi2EZZZNS0_9templates4cuda21random_from_to_kernelIPNS_17CUDAGeneratorImplEEEvRNS_18TensorIteratorBaseEmlT_ENKUlvE_clEvENKUlvE3_clEvEUlP24curandStatePhilox4_32_10E_ZNS1_27distribution_nullary_kernelIsm10ulonglong2S7_SF_ZZZS5_IS7_EvS9_mlSA_ENKSB_clEvENKSC_clEvEUlmE_EEvS9_T2_RKT3_T4_EUlimE0_EEvlNS_15PhiloxCudaStateET1_SJ_ --------------------------
	.section	.nv.constant0._ZN2at6native60_GLOBAL__N__fdc43544_27_DistributionRandomKernel_cu_f88cee4443distribution_elementwise_grid_stride_kernelImLi2EZZZNS0_9templates4cuda21random_from_to_kernelIPNS_17CUDAGeneratorImplEEEvRNS_18TensorIteratorBaseEmlT_ENKUlvE_clEvENKUlvE3_clEvEUlP24curandStatePhilox4_32_10E_ZNS1_27distribution_nullary_kernelIsm10ulonglong2S7_SF_ZZZS5_IS7_EvS9_mlSA_ENKSB_clEvENKSC_clEvEUlmE_EEvS9_T2_RKT3_T4_EUlimE0_EEvlNS_15PhiloxCudaStateET1_SJ_,"a",@progbits
	.sectionflags	@""
	.align	4
.nv.constant0._ZN2at6native60_GLOBAL__N__fdc43544_27_DistributionRandomKernel_cu_f88cee4443distribution_elementwise_grid_stride_kernelImLi2EZZZNS0_9templates4cuda21random_from_to_kernelIPNS_17CUDAGeneratorImplEEEvRNS_18TensorIteratorBaseEmlT_ENKUlvE_clEvENKUlvE3_clEvEUlP24curandStatePhilox4_32_10E_ZNS1_27distribution_nullary_kernelIsm10ulonglong2S7_SF_ZZZS5_IS7_EvS9_mlSA_ENKSB_clEvENKSC_clEvEUlmE_EEvS9_T2_RKT3_T4_EUlimE0_EEvlNS_15PhiloxCudaStateET1_SJ_:
	.zero		1000


//--------------------- .nv.constant0._ZN2at6native60_GLOBAL__N__fdc43544_27_DistributionRandomKernel_cu_f88cee4443distribution_elementwise_grid_stride_kernelImLi2EZZZNS0_9templates4cuda21random_from_to_kernelIPNS_17CUDAGeneratorImplEEEvRNS_18TensorIteratorBaseEmlT_ENKUlvE_clEvENKUlvE3_clEvEUlP24curandStatePhilox4_32_10E_ZNS1_27distribution_nullary_kernelIsm10ulonglong2S7_SF_ZZZS5_IS7_EvS9_mlSA_ENKSB_clEvENKSC_clEvEUlmE_EEvS9_T2_RKT3_T4_EUlimE_EEvlNS_15PhiloxCudaStateET1_SJ_ --------------------------
	.section	.nv.constant0._ZN2at6native60_GLOBAL__N__fdc43544_27_DistributionRandomKernel_cu_f88cee4443distribution_elementwise_grid_stride_kernelImLi2EZZZNS0_9templates4cuda21random_from_to_kernelIPNS_17CUDAGeneratorImplEEEvRNS_18TensorIteratorBaseEmlT_ENKUlvE_clEvENKUlvE3_clEvEUlP24curandStatePhilox4_32_10E_ZNS1_27distribution_nullary_kernelIsm10ulonglong2S7_SF_ZZZS5_IS7_EvS9_mlSA_ENKSB_clEvENKSC_clEvEUlmE_EEvS9_T2_RKT3_T4_EUlimE_EEvlNS_15PhiloxCudaStateET1_SJ_,"a",@progbits
	.sectionflags	@""
	.align	4
.nv.constant0._ZN2at6native60_GLOBAL__N__fdc43544_27_DistributionRandomKernel_cu_f88cee4443distribution_elementwise_grid_stride_kernelImLi2EZZZNS0_9templates4cuda21random_from_to_kernelIPNS_17CUDAGeneratorImplEEEvRNS_18TensorIteratorBaseEmlT_ENKUlvE_clEvENKUlvE3_clEvEUlP24curandStatePhilox4_32_10E_ZNS1_27distribution_nullary_kernelIsm10ulonglong2S7_SF_ZZZS5_IS7_EvS9_mlSA_ENKSB_clEvENKSC_clEvEUlmE_EEvS9_T2_RKT3_T4_EUlimE_EEvlNS_15PhiloxCudaStateET1_SJ_:
	.zero		600


//--------------------- .nv.constant0._ZN2at6native60_GLOBAL__N__fdc43544_27_DistributionRandomKernel_cu_f88cee4443distribution_elementwise_grid_stride_kernelIjLi4EZZZNS0_9templates4cuda21random_from_to_kernelIPNS_17CUDAGeneratorImplEEEvRNS_18TensorIteratorBaseEmlT_ENKUlvE_clEvENKUlvE2_clEvEUlP24curandStatePhilox4_32_10E0_ZNS1_27distribution_nullary_kernelIlj5uint4S7_SF_ZZZS5_IS7_EvS9_mlSA_ENKSB_clEvENKSC_clEvEUljE_EEvS9_T2_RKT3_T4_EUlijE0_EEvlNS_15PhiloxCudaStateET1_SJ_ --------------------------
	.section	.nv.constant0._ZN2at6native60_GLOBAL__N__fdc43544_27_DistributionRandomKernel_cu_f88cee4443distribution_elementwise_grid_stride_kernelIjLi4EZZZNS0_9templates4cuda21random_from_to_kernelIPNS_17CUDAGeneratorImplEEEvRNS_18TensorIteratorBaseEmlT_ENKUlvE_clEvENKUlvE2_clEvEUlP24curandStatePhilox4_32_10E0_ZNS1_27distribution_nullary_kernelIlj5uint4S7_SF_ZZZS5_IS7_EvS9_mlSA_ENKSB_clEvENKSC_clEvEUljE_EEvS9_T2_RKT3_T4_EUlijE0_EEvlNS_15PhiloxCudaStateET1_SJ_,"a",@progbits
	.sectionflags	@""
	.align	4
.nv.constant0._ZN2at6native60_GLOBAL__N__fdc43544_27_DistributionRandomKernel_cu_f88cee4443distribution_elementwise_grid_stride_kernelIjLi4EZZZNS0_9templates4cuda21random_from_to_kernelIPNS_17CUDAGeneratorImplEEEvRNS_18TensorIteratorBaseEmlT_ENKUlvE_clEvENKUlvE2_clEvEUlP24curandStatePhilox4_32_10E0_ZNS1_27distribution_nullary_kernelIlj5uint4S7_SF_ZZZS5_IS7_EvS9_mlSA_ENKSB_clEvENKSC_clEvEUljE_EEvS9_T2_RKT3_T4_EUlijE0_EEvlNS_15PhiloxCudaStateET1_SJ_:
	.zero		1000


//--------------------- .nv.constant0._ZN2at6native60_GLOBAL__N__fdc43544_27_DistributionRandomKernel_cu_f88cee4443distribution_elementwise_grid_stride_kernelIjLi4EZZZNS0_9templates4cuda21random_from_to_kernelIPNS_17CUDAGeneratorImplEEEvRNS_18TensorIteratorBaseEmlT_ENKUlvE_clEvENKUlvE2_clEvEUlP24curandStatePhilox4_32_10E0_ZNS1_27distribution_nullary_kernelIlj5uint4S7_SF_ZZZS5_IS7_EvS9_mlSA_ENKSB_clEvENKSC_clEvEUljE_EEvS9_T2_RKT3_T4_EUlijE_EEvlNS_15PhiloxCudaStateET1_SJ_ --------------------------
	.section	.nv.constant0._ZN2at6native60_GLOBAL__N__fdc43544_27_DistributionRandomKernel_cu_f88cee4443distribution_elementwise_grid_stride_kernelIjLi4EZZZNS0_9templates4cuda21random_from_to_kernelIPNS_17CUDAGeneratorImplEEEvRNS_18TensorIteratorBaseEmlT_ENKUlvE_clEvENKUlvE2_clEvEUlP24curandStatePhilox4_32_10E0_ZNS1_27distribution_nullary_kernelIlj5uint4S7_SF_ZZZS5_IS7_EvS9_mlSA_ENKSB_clEvENKSC_clEvEUljE_EEvS9_T2_RKT3_T4_EUlijE_EEvlNS_15PhiloxCudaStateET1_SJ_,"a",@progbits
	.sectionflags	@""
	.align	4
.nv.constant0._ZN2at6native60_GLOBAL__N__fdc43544_27_DistributionRandomKernel_cu_f88cee4443distribution_elementwise_grid_stride_kernelIjLi4EZZZNS0_9templates4cuda21random_from_to_kernelIPNS_17CUDAGeneratorImplEEEvRNS_18TensorIteratorBaseEmlT_ENKUlvE_clEvENKUlvE2_clEvEUlP24curandStatePhilox4_32_10E0_ZNS1_27distribution_nullary_kernelIlj5uint4S7_SF_ZZZS5_IS7_EvS9_mlSA_ENKSB_clEvENKSC_clEvEUljE_EEvS9_T2_RKT3_T4_EUlijE_EEvlNS_15PhiloxCudaStateET1_SJ_:
	.zero		600


//--------------------- .nv.constant0._ZN2at6native60_GLOBAL__N__fdc43544_27_DistributionRandomKernel_cu_f88cee4443distribution_elementwise_grid_stride_kernelImLi2EZZZNS0_9templates4cuda21random_from_to_kernelIPNS_17CUDAGeneratorImplEEEvRNS_18TensorIteratorBaseEmlT_ENKUlvE_clEvENKUlvE2_clEvEUlP24curandStatePhilox4_32_10E_ZNS1_27distribution_nullary_kernelIlm10ulonglong2S7_SF_ZZZS5_IS7_EvS9_mlSA_ENKSB_clEvENKSC_clEvEUlmE_EEvS9_T2_RKT3_T4_EUlimE0_EEvlNS_15PhiloxCudaStateET1_SJ_ --------------------------
	.section	.nv.constant0._ZN2at6native60_GLOBAL__N__fdc43544_27_DistributionRandomKernel_cu_f88cee4443distribution_elementwise_grid_stride_kernelImLi2EZZZNS0_9templates4cuda21random_from_to_kernelIPNS_17CUDAGeneratorImplEEEvRNS_18TensorIteratorBaseEmlT_ENKUlvE_clEvENKUlvE2_clEvEUlP24curandStatePhilox4_32_10E_ZNS1_27distribution_nullary_kernelIlm10ulonglong2S7_SF_ZZZS5_IS7_EvS9_mlSA_ENKSB_clEvENKSC_clEvEUlmE_EEvS9_T2_RKT3_T4_EUlimE0_EEvlNS_15PhiloxCudaStateET1_SJ_,"a",@progbits
	.sectionflags	@""
	.align	4
.nv.constant0._ZN2at6native60_GLOBAL__N__fdc43544_27_DistributionRandomKernel_cu_f88cee4443distribution_elementwise_grid_stride_kernelImLi2EZZZNS0_9templates4cuda21random_from_to_kernelIPNS_17CUDAGeneratorImplEEEvRNS_18TensorIteratorBaseEmlT_ENKUlvE_clEvENKUlvE2_clEvEUlP24curandStatePhilox4_32_10E_ZNS1_27distribution_nullary_kernelIlm10ulonglong2S7_SF_ZZZS5_IS7_EvS9_mlSA_ENKSB_clEvENKSC_clEvEUlmE_EEvS9_T2_RKT3_T4_EUlimE0_EEvlNS_15PhiloxCudaStateET1_SJ_:
	.zero		1000


//--------------------- .nv.constant0._ZN2at6native60_GLOBAL__N__fdc43544_27_DistributionRandomKernel_cu_f88cee4443distribution_elementwise_grid_stride_kernelImLi2EZZZNS0_9templates4cuda21random_from_to_kernelIPNS_17CUDAGeneratorImplEEEvRNS_18TensorIteratorBaseEmlT_ENKUlvE_clEvENKUlvE2_clEvEUlP24curandStatePhilox4_32_10E_ZNS1_27distribution_nullary_kernelIlm10ulonglong2S7_SF_ZZZS5_IS7_EvS9_mlSA_ENKSB_clEvENKSC_clEvEUlmE_EEvS9_T2_RKT3_T4_EUlimE_EEvlNS_15PhiloxCudaStateET1_SJ_ --------------------------
	.section	.nv.constant0._ZN2at6native60_GLOBAL__N__fdc43544_27_DistributionRandomKernel_cu_f88cee4443distribution_elementwise_grid_stride_kernelImLi2EZZZNS0_9templates4cuda21random_from_to_kernelIPNS_17CUDAGeneratorImplEEEvRNS_18TensorIteratorBaseEmlT_ENKUlvE_clEvENKUlvE2_clEvEUlP24curandStatePhilox4_32_10E_ZNS1_27distribution_nullary_kernelIlm10ulonglong2S7_SF_ZZZS5_IS7_EvS9_mlSA_ENKSB_clEvENKSC_clEvEUlmE_EEvS9_T2_RKT3_T4_EUlimE_EEvlNS_15PhiloxCudaStateET1_SJ_,"a",@progbits
	.sectionflags	@""
	.align	4
.nv.constant0._ZN2at6native60_GLOBAL__N__fdc43544_27_DistributionRandomKernel_cu_f88cee4443distribution_elementwise_grid_stride_kernelImLi2EZZZNS0_9templates4cuda21random_from_to_kernelIPNS_17CUDAGeneratorImplEEEvRNS_18TensorIteratorBaseEmlT_ENKUlvE_clEvENKUlvE2_clEvEUlP24curandStatePhilox4_32_10E_ZNS1_27distribution_nullary_kernelIlm10ulonglong2S7_SF_ZZZS5_IS7_EvS9_mlSA_ENKSB_clEvENKSC_clEvEUlmE_EEvS9_T2_RKT3_T4_EUlimE_EEvlNS_15PhiloxCudaStateET1_SJ_:
	.zero		600


//--------------------- .nv.constant0._ZN2at6native60_GLOBAL__N__fdc43544_27_DistributionRandomKernel_cu_f88cee4443distribution_elementwise_grid_stride_kernelIjLi4EZZZNS0_9templates4cuda21random_from_to_kernelIPNS_17CUDAGeneratorImplEEEvRNS_18TensorIteratorBaseEmlT_ENKUlvE_clEvENKUlvE1_clEvEUlP24curandStatePhilox4_32_10E0_ZNS1_27distribution_nullary_kernelIij5uint4S7_SF_ZZZS5_IS7_EvS9_mlSA_ENKSB_clEvENKSC_clEvEUljE_EEvS9_T2_RKT3_T4_EUlijE0_EEvlNS_15PhiloxCudaStateET1_SJ_ --------------------------
	.section	.nv.constant0._ZN2at6native60_GLOBAL__N__fdc43544_27_DistributionRandomKernel_cu_f88cee4443distribution_elementwise_grid_stride_kernelIjLi4EZZZNS0_9templates4cuda21random_from_to_kernelIPNS_17CUDAGeneratorImplEEEvRNS_18TensorIteratorBaseEmlT_ENKUlvE_clEvENKUlvE1_clEvEUlP24curandStatePhilox4_32_10E0_ZNS1_27distribution_nullary_kernelIij5uint4S7_SF_ZZZS5_IS7_EvS9_mlSA_ENKSB_clEvENKSC_clEvEUljE_EEvS9_T2_RKT3_T4_EUlijE0_EEvlNS_15PhiloxCudaStateET1_SJ_,"a",@progbits
	.sectionflags	@""
	.align	4
.nv.constant0._ZN2at6native60_GLOBAL__N__fdc43544_27_DistributionRandomKernel_cu_f88cee4443distribution_elementwise_grid_stride_kernelIjLi4EZZZNS0_9templates4cuda21random_from_to_kernelIPNS_17CUDAGeneratorImplEEEvRNS_18TensorIteratorBaseEmlT_ENKUlvE_clEvENKUlvE1_clEvEUlP24curandStatePhilox4_32_10E0_ZNS1_27distribution_nullary_kernelIij5uint4S7_SF_ZZZS5_IS7_EvS9_mlSA_ENKSB_clEvENKSC_clEvEUljE_EEvS9_T2_RKT3_T4_EUlijE0_EEvlNS_15PhiloxCudaStateET1_SJ_:
	.zero		1000


//--------------------- .nv.constant0._ZN2at6native60_GLOBAL__N__fdc43544_27_DistributionRandomKernel_cu_f88cee4443distribution_elementwise_grid_stride_kernelIjLi4EZZZNS0_9templates4cuda21random_from_to_kernelIPNS_17CUDAGeneratorImplEEEvRNS_18TensorIteratorBaseEmlT_ENKUlvE_clEvENKUlvE1_clEvEUlP24curandStatePhilox4_32_10E0_ZNS1_27distribution_nullary_kernelIij5uint4S7_SF_ZZZS5_IS7_EvS9_mlSA_ENKSB_clEvENKSC_clEvEUljE_EEvS9_T2_RKT3_T4_EUlijE_EEvlNS_15PhiloxCudaStateET1_SJ_ --------------------------
	.section	.nv.constant0._ZN2at6native60_GLOBAL__N__fdc43544_27_DistributionRandomKernel_cu_f88cee4443distribution_elementwise_grid_stride_kernelIjLi4EZZZNS0_9templates4cuda21random_from_to_kernelIPNS_17CUDAGeneratorImplEEEvRNS_18TensorIteratorBaseEmlT_ENKUlvE_clEvENKUlvE1_clEvEUlP24curandStatePhilox4_32_10E0_ZNS1_27distribution_nullary_kernelIij5uint4S7_SF_ZZZS5_IS7_EvS9_mlSA_ENKSB_clEvENKSC_clEvEUljE_EEvS9_T2_RKT3_T4_EUlijE_EEvlNS_15PhiloxCudaStateET1_SJ_,"a",@progbits
	.sectionflags	@""
	.align	4
.nv.constant0._ZN2at6native60_GLOBAL__N__fdc43544_27_DistributionRandomKernel_cu_f88cee4443distribution_elementwise_grid_stride_kernelIjLi4EZZZNS0_9templates4cuda21random_from_to_kernelIPNS_17CUDAGeneratorImplEEEvRNS_18TensorIteratorBaseEmlT_ENKUlvE_clEvENKUlvE1_clEvEUlP24curandStatePhilox4_32_10E0_ZNS1_27distribution_nullary_kernelIij5uint4S7_SF_ZZZS5_IS7_EvS9_mlSA_ENKSB_clEvENKSC_clEvEUljE_EEvS9_T2_RKT3_T4_EUlijE_EEvlNS_15PhiloxCudaStateET1_SJ_:
	.zero		600


//--------------------- .nv.constant0._ZN2at6native60_GLOBAL__N__fdc43544_27_DistributionRandomKernel_cu_f88cee4443distribution_elementwise_grid_stride_kernelImLi2EZZZNS0_9templates4cuda21random_from_to_kernelIPNS_17CUDAGeneratorImplEEEvRNS_18TensorIteratorBaseEmlT_ENKUlvE_clEvENKUlvE1_clEvEUlP24curandStatePhilox4_32_10E_ZNS1_27distribution_nullary_kernelIim10ulonglong2S7_SF_ZZZS5_IS7_EvS9_mlSA_ENKSB_clEvENKSC_clEvEUlmE_EEvS9_T2_RKT3_T4_EUlimE0_EEvlNS_15PhiloxCudaStateET1_SJ_ --------------------------
	.section	.nv.constant0._ZN2at6native60_GLOBAL__N__fdc43544_27_DistributionRandomKernel_cu_f88cee4443distribution_elementwise_grid_stride_kernelImLi2EZZZNS0_9templates4cuda21random_from_to_kernelIPNS_17CUDAGeneratorImplEEEvRNS_18TensorIteratorBaseEmlT_ENKUlvE_clEvENKUlvE1_clEvEUlP24curandStatePhilox4_32_10E_ZNS1_27distribution_nullary_kernelIim10ulonglong2S7_SF_ZZZS5_IS7_EvS9_mlSA_ENKSB_clEvENKSC_clEvEUlmE_EEvS9_T2_RKT3_T4_EUlimE0_EEvlNS_15PhiloxCudaStateET1_SJ_,"a",@progbits
	.sectionflags	@""
	.align	4
.nv.constant0._ZN2at6native60_GLOBAL__N__fdc43544_27_DistributionRandomKernel_cu_f88cee4443distribution_elementwise_grid_stride_kernelImLi2EZZZNS0_9templates4cuda21random_from_to_kernelIPNS_17CUDAGeneratorImplEEEvRNS_18TensorIteratorBaseEmlT_ENKUlvE_clEvENKUlvE1_clEvEUlP24curandStatePhilox4_32_10E_ZNS1_27distribution_nullary_kernelIim10ulonglong2S7_SF_ZZZS5_IS7_EvS9_mlSA_ENKSB_clEvENKSC_clEvEUlmE_EEvS9_T2_RKT3_T4_EUlimE0_EEvlNS_15PhiloxCudaStateET1_SJ_:
	.zero		1000


//--------------------- .nv.constant0._ZN2at6native60_GLOBAL__N__fdc43544_27_DistributionRandomKernel_cu_f88cee4443distribution_elementwise_grid_stride_kernelImLi2EZZZNS0_9templates4cuda21random_from_to_kernelIPNS_17CUDAGeneratorImplEEEvRNS_18TensorIteratorBaseEmlT_ENKUlvE_clEvENKUlvE1_clEvEUlP24curandStatePhilox4_32_10E_ZNS1_27distribution_nullary_kernelIim10ulonglong2S7_SF_ZZZS5_IS7_EvS9_mlSA_ENKSB_clEvENKSC_clEvEUlmE_EEvS9_T2_RKT3_T4_EUlimE_EEvlNS_15PhiloxCudaStateET1_SJ_ --------------------------
	.section	.nv.constant0._ZN2at6native60_GLOBAL__N__fdc43544_27_DistributionRandomKernel_cu_f88cee4443distribution_elementwise_grid_stride_kernelImLi2EZZZNS0_9templates4cuda21random_from_to_kernelIPNS_17CUDAGeneratorImplEEEvRNS_18TensorIteratorBaseEmlT_ENKUlvE_clEvENKUlvE1_clEvEUlP24curandStatePhilox4_32_10E_ZNS1_27distribution_nullary_kernelIim10ulonglong2S7_SF_ZZZS5_IS7_EvS9_mlSA_ENKSB_clEvENKSC_clEvEUlmE_EEvS9_T2_RKT3_T4_EUlimE_EEvlNS_15PhiloxCudaStateET1_SJ_,"a",@progbits
	.sectionflags	@""
	.align	4
.nv.constant0._ZN2at6native60_GLOBAL__N__fdc43544_27_DistributionRandomKernel_cu_f88cee4443distribution_elementwise_grid_stride_kernelImLi2EZZZNS0_9templates4cuda21random_from_to_kernelIPNS_17CUDAGeneratorImplEEEvRNS_18TensorIteratorBaseEmlT_ENKUlvE_clEvENKUlvE1_clEvEUlP24curandStatePhilox4_32_10E_ZNS1_27distribution_nullary_kernelIim10ulonglong2S7_SF_ZZZS5_IS7_EvS9_mlSA_ENKSB_clEvENKSC_clEvEUlmE_EEvS9_T2_RKT3_T4_EUlimE_EEvlNS_15PhiloxCudaStateET1_SJ_:
	.zero		600


//--------------------- .nv.constant0._ZN2at6native60_GLOBAL__N__fdc43544_27_DistributionRandomKernel_cu_f88cee4443distribution_elementwise_grid_stride_kernelIjLi4EZZZNS0_9templates4cuda21random_from_to_kernelIPNS_17CUDAGeneratorImplEEEvRNS_18TensorIteratorBaseEmlT_ENKUlvE_clEvENKUlvE0_clEvEUlP24curandStatePhilox4_32_10E0_ZNS1_27distribution_nullary_kernelIaj5uint4S7_SF_ZZZS5_IS7_EvS9_mlSA_ENKSB_clEvENKSC_clEvEUljE_EEvS9_T2_RKT3_T4_EUlijE0_EEvlNS_15PhiloxCudaStateET1_SJ_ --------------------------
	.section	.nv.constant0._ZN2at6native60_GLOBAL__N__fdc43544_27_DistributionRandomKernel_cu_f88cee4443distribution_elementwise_grid_stride_kernelIjLi4EZZZNS0_9templates4cuda21random_from_to_kernelIPNS_17CUDAGeneratorImplEEEvRNS_18TensorIteratorBaseEmlT_ENKUlvE_clEvENKUlvE0_clEvEUlP24curandStatePhilox4_32_10E0_ZNS1_27distribution_nullary_kernelIaj5uint4S7_SF_ZZZS5_IS7_EvS9_mlSA_ENKSB_clEvENKSC_clEvEUljE_EEvS9_T2_RKT3_T4_EUlijE0_EEvlNS_15PhiloxCudaStateET1_SJ_,"a",@progbits
	.sectionflags	@""
	.align	4
.nv.constant0._ZN2at6native60_GLOBAL__N__fdc43544_27_DistributionRandomKernel_cu_f88cee4443distribution_elementwise_grid_stride_kernelIjLi4EZZZNS0_9templates4cuda21random_from_to_kernelIPNS_17CUDAGeneratorImplEEEvRNS_18TensorIteratorBaseEmlT_ENKUlvE_clEvENKUlvE0_clEvEUlP24curandStatePhilox4_32_10E0_ZNS1_27distribution_nullary_kernelIaj5uint4S7_SF_ZZZS5_IS7_EvS9_mlSA_ENKSB_clEvENKSC_clEvEUljE_EEvS9_T2_RKT3_T4_EUlijE0_EEvlNS_15PhiloxCudaStateET1_SJ_:
	.zero		1000


//--------------------- .nv.constant0._ZN2at6native60_GLOBAL__N__fdc43544_27_DistributionRandomKernel_cu_f88cee4443distribution_elementwise_grid_stride_kernelIjLi4EZZZNS0_9templates4cuda21random_from_to_kernelIPNS_17CUDAGeneratorImplEEEvRNS_18TensorIteratorBaseEmlT_ENKUlvE_clEvENKUlvE0_clEvEUlP24curandStatePhilox4_32_10E0_ZNS1_27distribution_nullary_kernelIaj5uint4S7_SF_ZZZS5_IS7_EvS9_mlSA_ENKSB_clEvENKSC_clEvEUljE_EEvS9_T2_RKT3_T4_EUlijE_EEvlNS_15PhiloxCudaStateET1_SJ_ --------------------------
	.section	.nv.constant0._ZN2at6native60_GLOBAL__N__fdc43544_27_DistributionRandomKernel_cu_f88cee4443distribution_elementwise_grid_stride_kernelIjLi4EZZZNS0_9templates4cuda21random_from_to_kernelIPNS_17CUDAGeneratorImplEEEvRNS_18TensorIteratorBaseEmlT_ENKUlvE_clEvENKUlvE0_clEvEUlP24curandStatePhilox4_32_10E0_ZNS1_27distribution_nullary_kernelIaj5uint4S7_SF_ZZZS5_IS7_EvS9_mlSA_ENKSB_clEvENKSC_clEvEUljE_EEvS9_T2_RKT3_T4_EUlijE_EEvlNS_15PhiloxCudaStateET1_SJ_,"a",@progbits
	.sectionflags	@""
	.align	4
.nv.constant0._ZN2at6native60_GLOBAL__N__fdc43544_27_DistributionRandomKernel_cu_f88cee4443distribution_elementwise_grid_stride_kernelIjLi4EZZZNS0_9templates4cuda21random_from_to_kernelIPNS_17CUDAGeneratorImplEEEvRNS_18TensorIteratorBaseEmlT_ENKUlvE_clEvENKUlvE0_clEvEUlP24curandStatePhilox4_32_10E0_ZNS1_27distribution_nullary_kernelIaj5uint4S7_SF_ZZZS5_IS7_EvS9_mlSA_ENKSB_clEvENKSC_clEvEUljE_EEvS9_T2_RKT3_T4_EUlijE_EEvlNS_15PhiloxCudaStateET1_SJ_:
	.zero		600


//--------------------- .nv.constant0._ZN2at6native60_GLOBAL__N__fdc43544_27_DistributionRandomKernel_cu_f88cee4443distribution_elementwise_grid_stride_kernelImLi2EZZZNS0_9templates4cuda21random_from_to_kernelIPNS_17CUDAGeneratorImplEEEvRNS_18TensorIteratorBaseEmlT_ENKUlvE_clEvENKUlvE0_clEvEUlP24curandStatePhilox4_32_10E_ZNS1_27distribution_nullary_kernelIam10ulonglong2S7_SF_ZZZS5_IS7_EvS9_mlSA_ENKSB_clEvENKSC_clEvEUlmE_EEvS9_T2_RKT3_T4_EUlimE0_EEvlNS_15PhiloxCudaStateET1_SJ_ --------------------------
	.section	.nv.constant0._ZN2at6native60_GLOBAL__N__fdc43544_27_DistributionRandomKernel_cu_f88cee4443distribution_elementwise_grid_stride_kernelImLi2EZZZNS0_9templates4cuda21random_from_to_kernelIPNS_17CUDAGeneratorImplEEEvRNS_18TensorIteratorBaseEmlT_ENKUlvE_clEvENKUlvE0_clEvEUlP24curandStatePhilox4_32_10E_ZNS1_27distribution_nullary_kernelIam10ulonglong2S7_SF_ZZZS5_IS7_EvS9_mlSA_ENKSB_clEvENKSC_clEvEUlmE_EEvS9_T2_RKT3_T4_EUlimE0_EEvlNS_15PhiloxCudaStateET1_SJ_,"a",@progbits
	.sectionflags	@""
	.align	4
.nv.constant0._ZN2at6native60_GLOBAL__N__fdc43544_27_DistributionRandomKernel_cu_f88cee4443distribution_elementwise_grid_stride_kernelImLi2EZZZNS0_9templates4cuda21random_from_to_kernelIPNS_17CUDAGeneratorImplEEEvRNS_18TensorIteratorBaseEmlT_ENKUlvE_clEvENKUlvE0_clEvEUlP24curandStatePhilox4_32_10E_ZNS1_27distribution_nullary_kernelIam10ulonglong2S7_SF_ZZZS5_IS7_EvS9_mlSA_ENKSB_clEvENKSC_clEvEUlmE_EEvS9_T2_RKT3_T4_EUlimE0_EEvlNS_15PhiloxCudaStateET1_SJ_:
	.zero		1000


//--------------------- .nv.constant0._ZN2at6native60_GLOBAL__N__fdc43544_27_DistributionRandomKernel_cu_f88cee4443distribution_elementwise_grid_stride_kernelImLi2EZZZNS0_9templates4cuda21random_from_to_kernelIPNS_17CUDAGeneratorImplEEEvRNS_18TensorIteratorBaseEmlT_ENKUlvE_clEvENKUlvE0_clEvEUlP24curandStatePhilox4_32_10E_ZNS1_27distribution_nullary_kernelIam10ulonglong2S7_SF_ZZZS5_IS7_EvS9_mlSA_ENKSB_clEvENKSC_clEvEUlmE_EEvS9_T2_RKT3_T4_EUlimE_EEvlNS_15PhiloxCudaStateET1_SJ_ --------------------------
	.section	.nv.constant0._ZN2at6native60_GLOBAL__N__fdc43544_27_DistributionRandomKernel_cu_f88cee4443distribution_elementwise_grid_stride_kernelImLi2EZZZNS0_9templates4cuda21random_from_to_kernelIPNS_17CUDAGeneratorImplEEEvRNS_18TensorIteratorBaseEmlT_ENKUlvE_clEvENKUlvE0_clEvEUlP24curandStatePhilox4_32_10E_ZNS1_27distribution_nullary_kernelIam10ulonglong2S7_SF_ZZZS5_IS7_EvS9_mlSA_ENKSB_clEvENKSC_clEvEUlmE_EEvS9_T2_RKT3_T4_EUlimE_EEvlNS_15PhiloxCudaStateET1_SJ_,"a",@progbits
	.sectionflags	@""
	.align	4
.nv.constant0._ZN2at6native60_GLOBAL__N__fdc43544_27_DistributionRandomKernel_cu_f88cee4443distribution_elementwise_grid_stride_kernelImLi2EZZZNS0_9templates4cuda21random_from_to_kernelIPNS_17CUDAGeneratorImplEEEvRNS_18TensorIteratorBaseEmlT_ENKUlvE_clEvENKUlvE0_clEvEUlP24curandStatePhilox4_32_10E_ZNS1_27distribution_nullary_kernelIam10ulonglong2S7_SF_ZZZS5_IS7_EvS9_mlSA_ENKSB_clEvENKSC_clEvEUlmE_EEvS9_T2_RKT3_T4_EUlimE_EEvlNS_15PhiloxCudaStateET1_SJ_:
	.zero		600


//--------------------- .nv.constant0._ZN2at6native60_GLOBAL__N__fdc43544_27_DistributionRandomKernel_cu_f88cee4443distribution_elementwise_grid_stride_kernelIjLi4EZZZNS0_9templates4cuda21random_from_to_kernelIPNS_17CUDAGeneratorImplEEEvRNS_18TensorIteratorBaseEmlT_ENKUlvE_clEvENKUlvE_clEvEUlP24curandStatePhilox4_32_10E0_ZNS1_27distribution_nullary_kernelIhj5uint4S7_SF_ZZZS5_IS7_EvS9_mlSA_ENKSB_clEvENKSC_clEvEUljE_EEvS9_T2_RKT3_T4_EUlijE0_EEvlNS_15PhiloxCudaStateET1_SJ_ --------------------------
	.section	.nv.constant0._ZN2at6native60_GLOBAL__N__fdc43544_27_DistributionRandomKernel_cu_f88cee4443distribution_elementwise_grid_stride_kernelIjLi4EZZZNS0_9templates4cuda21random_from_to_kernelIPNS_17CUDAGeneratorImplEEEvRNS_18TensorIteratorBaseEmlT_ENKUlvE_clEvENKUlvE_clEvEUlP24curandStatePhilox4_32_10E0_ZNS1_27distribution_nullary_kernelIhj5uint4S7_SF_ZZZS5_IS7_EvS9_mlSA_ENKSB_clEvENKSC_clEvEUljE_EEvS9_T2_RKT3_T4_EUlijE0_EEvlNS_15PhiloxCudaStateET1_SJ_,"a",@progbits
	.sectionflags	@""
	.align	4
.nv.constant0._ZN2at6native60_GLOBAL__N__fdc43544_27_DistributionRandomKernel_cu_f88cee4443distribution_elementwise_grid_stride_kernelIjLi4EZZZNS0_9templates4cuda21random_from_to_kernelIPNS_17CUDAGeneratorImplEEEvRNS_18TensorIteratorBaseEmlT_ENKUlvE_clEvENKUlvE_clEvEUlP24curandStatePhilox4_32_10E0_ZNS1_27distribution_nullary_kernelIhj5uint4S7_SF_ZZZS5_IS7_EvS9_mlSA_ENKSB_clEvENKSC_clEvEUljE_EEvS9_T2_RKT3_T4_EUlijE0_EEvlNS_15PhiloxCudaStateET1_SJ_:
	.zero		1000


//--------------------- .nv.constant0._ZN2at6native60_GLOBAL__N__fdc43544_27_DistributionRandomKernel_cu_f88cee4443distribution_elementwise_grid_stride_kernelIjLi4EZZZNS0_9templates4cuda21random_from_to_kernelIPNS_17CUDAGeneratorImplEEEvRNS_18TensorIteratorBaseEmlT_ENKUlvE_clEvENKUlvE_clEvEUlP24curandStatePhilox4_32_10E0_ZNS1_27distribution_nullary_kernelIhj5uint4S7_SF_ZZZS5_IS7_EvS9_mlSA_ENKSB_clEvENKSC_clEvEUljE_EEvS9_T2_RKT3_T4_EUlijE_EEvlNS_15PhiloxCudaStateET1_SJ_ --------------------------
	.section	.nv.constant0._ZN2at6native60_GLOBAL__N__fdc43544_27_DistributionRandomKernel_cu_f88cee4443distribution_elementwise_grid_stride_kernelIjLi4EZZZNS0_9templates4cuda21random_from_to_kernelIPNS_17CUDAGeneratorImplEEEvRNS_18TensorIteratorBaseEmlT_ENKUlvE_clEvENKUlvE_clEvEUlP24curandStatePhilox4_32_10E0_ZNS1_27distribution_nullary_kernelIhj5uint4S7_SF_ZZZS5_IS7_EvS9_mlSA_ENKSB_clEvENKSC_clEvEUljE_EEvS9_T2_RKT3_T4_EUlijE_EEvlNS_15PhiloxCudaStateET1_SJ_,"a",@progbits
	.sectionflags	@""
	.align	4
.nv.constant0._ZN2at6native60_GLOBAL__N__fdc43544_27_DistributionRandomKernel_cu_f88cee4443distribution_elementwise_grid_stride_kernelIjLi4EZZZNS0_9templates4cuda21random_from_to_kernelIPNS_17CUDAGeneratorImplEEEvRNS_18TensorIteratorBaseEmlT_ENKUlvE_clEvENKUlvE_clEvEUlP24curandStatePhilox4_32_10E0_ZNS1_27distribution_nullary_kernelIhj5uint4S7_SF_ZZZS5_IS7_EvS9_mlSA_ENKSB_clEvENKSC_clEvEUljE_EEvS9_T2_RKT3_T4_EUlijE_EEvlNS_15PhiloxCudaStateET1_SJ_:
	.zero		600


//--------------------- .nv.constant0._ZN2at6native60_GLOBAL__N__fdc43544_27_DistributionRandomKernel_cu_f88cee4443distribution_elementwise_grid_stride_kernelImLi2EZZZNS0_9templates4cuda21random_from_to_kernelIPNS_17CUDAGeneratorImplEEEvRNS_18TensorIteratorBaseEmlT_ENKUlvE_clEvENKUlvE_clEvEUlP24curandStatePhilox4_32_10E_ZNS1_27distribution_nullary_kernelIhm10ulonglong2S7_SF_ZZZS5_IS7_EvS9_mlSA_ENKSB_clEvENKSC_clEvEUlmE_EEvS9_T2_RKT3_T4_EUlimE0_EEvlNS_15PhiloxCudaStateET1_SJ_ --------------------------
	.section	.nv.constant0._ZN2at6native60_GLOBAL__N__fdc43544_27_DistributionRandomKernel_cu_f88cee4443distribution_elementwise_grid_stride_kernelImLi2EZZZNS0_9templates4cuda21random_from_to_kernelIPNS_17CUDAGeneratorImplEEEvRNS_18TensorIteratorBaseEmlT_ENKUlvE_clEvENKUlvE_clEvEUlP24curandStatePhilox4_32_10E_ZNS1_27distribution_nullary_kernelIhm10ulonglong2S7_SF_ZZZS5_IS7_EvS9_mlSA_ENKSB_clEvENKSC_clEvEUlmE_EEvS9_T2_RKT3_T4_EUlimE0_EEvlNS_15PhiloxCudaStateET1_SJ_,"a",@progbits
	.sectionflags	@""
	.align	4
.nv.constant0._ZN2at6native60_GLOBAL__N__fdc43544_27_DistributionRandomKernel_cu_f88cee4443distribution_elementwise_grid_stride_kernelImLi2EZZZNS0_9templates4cuda21random_from_to_kernelIPNS_17CUDAGeneratorImplEEEvRNS_18TensorIteratorBaseEmlT_ENKUlvE_clEvENKUlvE_clEvEUlP24curandStatePhilox4_32_10E_ZNS1_27distribution_nullary_kernelIhm10ulonglong2S7_SF_ZZZS5_IS7_EvS9_mlSA_ENKSB_clEvENKSC_clEvEUlmE_EEvS9_T2_RKT3_T4_EUlimE0_EEvlNS_15PhiloxCudaStateET1_SJ_:
	.zero		1000


//--------------------- .nv.constant0._ZN2at6native60_GLOBAL__N__fdc43544_27_DistributionRandomKernel_cu_f88cee4443distribution_elementwise_grid_stride_kernelImLi2EZZZNS0_9templates4cuda21random_from_to_kernelIPNS_17CUDAGeneratorImplEEEvRNS_18TensorIteratorBaseEmlT_ENKUlvE_clEvENKUlvE_clEvEUlP24curandStatePhilox4_32_10E_ZNS1_27distribution_nullary_kernelIhm10ulonglong2S7_SF_ZZZS5_IS7_EvS9_mlSA_ENKSB_clEvENKSC_clEvEUlmE_EEvS9_T2_RKT3_T4_EUlimE_EEvlNS_15PhiloxCudaStateET1_SJ_ --------------------------
	.section	.nv.constant0._ZN2at6native60_GLOBAL__N__fdc43544_27_DistributionRandomKernel_cu_f88cee4443distribution_elementwise_grid_stride_kernelImLi2EZZZNS0_9templates4cuda21random_from_to_kernelIPNS_17CUDAGeneratorImplEEEvRNS_18TensorIteratorBaseEmlT_ENKUlvE_clEvENKUlvE_clEvEUlP24curandStatePhilox4_32_10E_ZNS1_27distribution_nullary_kernelIhm10ulonglong2S7_SF_ZZZS5_IS7_EvS9_mlSA_ENKSB_clEvENKSC_clEvEUlmE_EEvS9_T2_RKT3_T4_EUlimE_EEvlNS_15PhiloxCudaStateET1_SJ_,"a",@progbits
	.sectionflags	@""
	.align	4
.nv.constant0._ZN2at6native60_GLOBAL__N__fdc43544_27_DistributionRandomKernel_cu_f88cee4443distribution_elementwise_grid_stride_kernelImLi2EZZZNS0_9templates4cuda21random_from_to_kernelIPNS_17CUDAGeneratorImplEEEvRNS_18TensorIteratorBaseEmlT_ENKUlvE_clEvENKUlvE_clEvEUlP24curandStatePhilox4_32_10E_ZNS1_27distribution_nullary_kernelIhm10ulonglong2S7_SF_ZZZS5_IS7_EvS9_mlSA_ENKSB_clEvENKSC_clEvEUlmE_EEvS9_T2_RKT3_T4_EUlimE_EEvlNS_15PhiloxCudaStateET1_SJ_:
	.zero		600


//--------------------- SYMBOLS --------------------------

	.type		.nv.reservedSmem.offset0,@object
	.size		.nv.reservedSmem.offset0,0x4
